def matmul_kernel(
    a_ptr,
    b_ptr,
    c_ptr,
    M,
    N,
    K,
    stride_am,
    stride_ak,
    stride_bk,
    stride_bn,
    stride_cm,
    stride_cn,
    BLOCK_M: tl.constexpr,
    BLOCK_N: tl.constexpr,
    BLOCK_K: tl.constexpr,
    GROUP_M: tl.constexpr,
):
    pid = tl.program_id(axis=0)
    num_pid_m = tl.cdiv(M, BLOCK_M)
    num_pid_n = tl.cdiv(N, BLOCK_N)
    num_pid_in_group = GROUP_M * num_pid_n
    group_id = pid // num_pid_in_group
    first_pid_m = group_id * GROUP_M
    group_size_m = min(num_pid_m - first_pid_m, GROUP_M)
    pid_m = first_pid_m + ((pid % num_pid_in_group) % group_size_m)
    pid_n = (pid % num_pid_in_group) // group_size_m

    offs_am = (pid_m * BLOCK_M + tl.arange(0, BLOCK_M)) % M
    offs_bn = (pid_n * BLOCK_N + tl.arange(0, BLOCK_N)) % N
    offs_k = tl.arange(0, BLOCK_K)
    a_ptrs = a_ptr + offs_am[:, None] * stride_am + offs_k[None, :] * stride_ak
    b_ptrs = b_ptr + offs_k[:, None] * stride_bk + offs_bn[None, :] * stride_bn

    acc = tl.zeros((BLOCK_M, BLOCK_N), dtype=tl.float32)
    for kk in range(0, tl.cdiv(K, BLOCK_K)):
        a = tl.load(a_ptrs, mask=offs_k[None, :] < K - kk * BLOCK_K, other=0.0)
        b = tl.load(b_ptrs, mask=offs_k[:, None] < K - kk * BLOCK_K, other=0.0)
        acc = tl.dot(a, b, acc)
        a_ptrs += BLOCK_K * stride_ak
        b_ptrs += BLOCK_K * stride_bk

    c = acc.to(c_ptr.dtype.element_ty)
    offs_cm = pid_m * BLOCK_M + tl.arange(0, BLOCK_M)
    offs_cn = pid_n * BLOCK_N + tl.arange(0, BLOCK_N)
    c_ptrs = c_ptr + offs_cm[:, None] * stride_cm + offs_cn[None, :] * stride_cn
    mask = (offs_cm[:, None] < M) & (offs_cn[None, :] < N)
    tl.store(c_ptrs, c, mask=mask)

# config = {"BLOCK_K": 128, "BLOCK_M": 512, "BLOCK_N": 256, "GROUP_M": 8, "arch": "sm_80", "dtype": "fp16", "num_ctas": 1, "num_stages": 3, "num_warps": 4}
# arch = sm_80


// ===== COMPILED SASS (sm_80) =====

	.target	sm_80

	.elftype	@"ET_EXEC"


//--------------------- .note.nv.tkinfo           --------------------------
	.section	.note.nv.tkinfo,"",@"SHT_NOTE"
	.sectionflags	@"SHF_NOTE_NV_TKINFO"
	.tkinfo
        /*0018*/ 	.word	0x00000002
        /*0030*/ 	.string	""
        /*0030*/ 	.string	"ptxas"
        /*0030*/ 	.string	"Cuda compilation tools, release 13.0, V13.0.88"
        /*0030*/ 	.string	"Build cuda_13.0.r13.0/compiler.36424714_0"
        /*0030*/ 	.string	"-v  -suppress-debug-info  -lineinfo  -arch sm_80 "



//--------------------- .note.nv.cuinfo           --------------------------
	.section	.note.nv.cuinfo,"",@"SHT_NOTE"
	.sectionflags	@"SHF_NOTE_NV_CUINFO"
        /*0018*/ 	.short	0x0002
        /*001a*/ 	.short	0x0050
        /*001c*/ 	.short	0x0082
	.zero		2


//--------------------- .nv.info                  --------------------------
	.section	.nv.info,"",@"SHT_CUDA_INFO"
	.align	4


	//----- nvinfo : EIATTR_REGCOUNT
	.align		4
        /*0000*/ 	.byte	0x04, 0x2f
        /*0002*/ 	.short	(.L_1 - .L_0)
	.align		4
.L_0:
        /*0004*/ 	.word	index@(matmul_kernel)
        /*0008*/ 	.word	0x00000020


	//----- nvinfo : EIATTR_FRAME_SIZE
	.align		4
.L_1:
        /*000c*/ 	.byte	0x04, 0x11
        /*000e*/ 	.short	(.L_3 - .L_2)
	.align		4
.L_2:
        /*0010*/ 	.word	index@(matmul_kernel)
        /*0014*/ 	.word	0x00009d10


	//----- nvinfo : EIATTR_MIN_STACK_SIZE
	.align		4
.L_3:
        /*0018*/ 	.byte	0x04, 0x12
        /*001a*/ 	.short	(.L_5 - .L_4)
	.align		4
.L_4:
        /*001c*/ 	.word	index@(matmul_kernel)
        /*0020*/ 	.word	0x00009d10
.L_5:


//--------------------- .nv.info.matmul_kernel    --------------------------
	.section	.nv.info.matmul_kernel,"",@"SHT_CUDA_INFO"
	.sectionflags	@""
	.align	4


	//----- nvinfo : EIATTR_CUDA_API_VERSION
	.align		4
        /*0000*/ 	.byte	0x04, 0x37
        /*0002*/ 	.short	(.L_7 - .L_6)
.L_6:
        /*0004*/ 	.word	0x00000082


	//----- nvinfo : EIATTR_SW2861232_WAR
	.align		4
.L_7:
        /*0008*/ 	.byte	0x01, 0x35
	.zero		2


	//----- nvinfo : EIATTR_PARAM_CBANK
	.align		4
        /*000c*/ 	.byte	0x04, 0x0a
        /*000e*/ 	.short	(.L_9 - .L_8)
	.align		4
.L_8:
        /*0010*/ 	.word	index@(.nv.constant0.matmul_kernel)
        /*0014*/ 	.short	0x0160
        /*0016*/ 	.short	0x0050


	//----- nvinfo : EIATTR_CBANK_PARAM_SIZE
	.align		4
.L_9:
        /*0018*/ 	.byte	0x03, 0x19
        /*001a*/ 	.short	0x0050


	//----- nvinfo : EIATTR_KPARAM_INFO
	.align		4
        /*001c*/ 	.byte	0x04, 0x17
        /*001e*/ 	.short	(.L_11 - .L_10)
.L_10:
        /*0020*/ 	.word	0x00000000
        /*0024*/ 	.short	0x000d
        /*0026*/ 	.short	0x0048
        /*0028*/ 	.byte	0x00, 0xf4, 0x21, 0x00


	//----- nvinfo : EIATTR_KPARAM_INFO
	.align		4
.L_11:
        /*002c*/ 	.byte	0x04, 0x17
        /*002e*/ 	.short	(.L_13 - .L_12)
.L_12:
        /*0030*/ 	.word	0x00000000
        /*0034*/ 	.short	0x000c
        /*0036*/ 	.short	0x0040
        /*0038*/ 	.byte	0x00, 0xf4, 0x21, 0x00


	//----- nvinfo : EIATTR_KPARAM_INFO
	.align		4
.L_13:
        /*003c*/ 	.byte	0x04, 0x17
        /*003e*/ 	.short	(.L_15 - .L_14)
.L_14:
        /*0040*/ 	.word	0x00000000
        /*0044*/ 	.short	0x000b
        /*0046*/ 	.short	0x0038
        /*0048*/ 	.byte	0x00, 0xf0, 0x11, 0x00


	//----- nvinfo : EIATTR_KPARAM_INFO
	.align		4
.L_15:
        /*004c*/ 	.byte	0x04, 0x17
        /*004e*/ 	.short	(.L_17 - .L_16)
.L_16:
        /*0050*/ 	.word	0x00000000
        /*0054*/ 	.short	0x000a
        /*0056*/ 	.short	0x0034
        /*0058*/ 	.byte	0x00, 0xf0, 0x11, 0x00


	//----- nvinfo : EIATTR_KPARAM_INFO
	.align		4
.L_17:
        /*005c*/ 	.byte	0x04, 0x17
        /*005e*/ 	.short	(.L_19 - .L_18)
.L_18:
        /*0060*/ 	.word	0x00000000
        /*0064*/ 	.short	0x0009
        /*0066*/ 	.short	0x0030
        /*0068*/ 	.byte	0x00, 0xf0, 0x11, 0x00


	//----- nvinfo : EIATTR_KPARAM_INFO
	.align		4
.L_19:
        /*006c*/ 	.byte	0x04, 0x17
        /*006e*/ 	.short	(.L_21 - .L_20)
.L_20:
        /*0070*/ 	.word	0x00000000
        /*0074*/ 	.short	0x0008
        /*0076*/ 	.short	0x002c
        /*0078*/ 	.byte	0x00, 0xf0, 0x11, 0x00


	//----- nvinfo : EIATTR_KPARAM_INFO
	.align		4
.L_21:
        /*007c*/ 	.byte	0x04, 0x17
        /*007e*/ 	.short	(.L_23 - .L_22)
.L_22:
        /*0080*/ 	.word	0x00000000
        /*0084*/ 	.short	0x0007
        /*0086*/ 	.short	0x0028
        /*0088*/ 	.byte	0x00, 0xf0, 0x11, 0x00


	//----- nvinfo : EIATTR_KPARAM_INFO
	.align		4
.L_23:
        /*008c*/ 	.byte	0x04, 0x17
        /*008e*/ 	.short	(.L_25 - .L_24)
.L_24:
        /*0090*/ 	.word	0x00000000
        /*0094*/ 	.short	0x0006
        /*0096*/ 	.short	0x0024
        /*0098*/ 	.byte	0x00, 0xf0, 0x11, 0x00


	//----- nvinfo : EIATTR_KPARAM_INFO
	.align		4
.L_25:
        /*009c*/ 	.byte	0x04, 0x17
        /*009e*/ 	.short	(.L_27 - .L_26)
.L_26:
        /*00a0*/ 	.word	0x00000000
        /*00a4*/ 	.short	0x0005
        /*00a6*/ 	.short	0x0020
        /*00a8*/ 	.byte	0x00, 0xf0, 0x11, 0x00


	//----- nvinfo : EIATTR_KPARAM_INFO
	.align		4
.L_27:
        /*00ac*/ 	.byte	0x04, 0x17
        /*00ae*/ 	.short	(.L_29 - .L_28)
.L_28:
        /*00b0*/ 	.word	0x00000000
        /*00b4*/ 	.short	0x0004
        /*00b6*/ 	.short	0x001c
        /*00b8*/ 	.byte	0x00, 0xf0, 0x11, 0x00


	//----- nvinfo : EIATTR_KPARAM_INFO
	.align		4
.L_29:
        /*00bc*/ 	.byte	0x04, 0x17
        /*00be*/ 	.short	(.L_31 - .L_30)
.L_30:
        /*00c0*/ 	.word	0x00000000
        /*00c4*/ 	.short	0x0003
        /*00c6*/ 	.short	0x0018
        /*00c8*/ 	.byte	0x00, 0xf0, 0x11, 0x00


	//----- nvinfo : EIATTR_KPARAM_INFO
	.align		4
.L_31:
        /*00cc*/ 	.byte	0x04, 0x17
        /*00ce*/ 	.short	(.L_33 - .L_32)
.L_32:
        /*00d0*/ 	.word	0x00000000
        /*00d4*/ 	.short	0x0002
        /*00d6*/ 	.short	0x0010
        /*00d8*/ 	.byte	0x00, 0xf4, 0x21, 0x00


	//----- nvinfo : EIATTR_KPARAM_INFO
	.align		4
.L_33:
        /*00dc*/ 	.byte	0x04, 0x17
        /*00de*/ 	.short	(.L_35 - .L_34)
.L_34:
        /*00e0*/ 	.word	0x00000000
        /*00e4*/ 	.short	0x0001
        /*00e6*/ 	.short	0x0008
        /*00e8*/ 	.byte	0x00, 0xf4, 0x21, 0x00


	//----- nvinfo : EIATTR_KPARAM_INFO
	.align		4
.L_35:
        /*00ec*/ 	.byte	0x04, 0x17
        /*00ee*/ 	.short	(.L_37 - .L_36)
.L_36:
        /*00f0*/ 	.word	0x00000000
        /*00f4*/ 	.short	0x0000
        /*00f6*/ 	.short	0x0000
        /*00f8*/ 	.byte	0x00, 0xf4, 0x21, 0x00


	//----- nvinfo : EIATTR_MAXREG_COUNT
	.align		4
.L_37:
        /*00fc*/ 	.byte	0x03, 0x1b
        /*00fe*/ 	.short	0x00ff


	//----- nvinfo : EIATTR_NUM_BARRIERS
	.align		4
        /*0100*/ 	.byte	0x02, 0x4c
        /*0102*/ 	.byte	0x01
	.zero		1


	//----- nvinfo : EIATTR_ANNOTATIONS
	.align		4
        /*0104*/ 	.byte	0x04, 0x55
        /*0106*/ 	.short	(.L_39 - .L_38)


	//   ....[0]....
.L_38:
        /*0108*/ 	.word	0x00000001
        /*010c*/ 	.byte	0x00, 0x05, 0x00, 0x00, 0x01, 0x00, 0x00, 0x00, 0x40, 0x05, 0x00, 0x00, 0x01, 0x00, 0x00, 0x00
        /* <DEDUP_REMOVED lines=247> */
        /*108c*/ 	.byte	0x20, 0x35, 0x00, 0x00


	//----- nvinfo : EIATTR_MERCURY_ISA_VERSION
	.align		4
.L_39:
        /*1090*/ 	.byte	0x03, 0x5f
        /*1092*/ 	.short	0x0000


	//----- nvinfo : EIATTR_EXIT_INSTR_OFFSETS
	.align		4
        /*1094*/ 	.byte	0x04, 0x1c
        /*1096*/ 	.short	(.L_41 - .L_40)


	//   ....[0]....
.L_40:
        /*1098*/ 	.word	0x00100870


	//   ....[1]....
        /*109c*/ 	.word	0x001008a0


	//----- nvinfo : EIATTR_REQNTID
	.align		4
.L_41:
        /*10a0*/ 	.byte	0x04, 0x10
        /*10a2*/ 	.short	(.L_43 - .L_42)
.L_42:
        /*10a4*/ 	.word	0x00000080
        /*10a8*/ 	.word	0x00000001
        /*10ac*/ 	.word	0x00000001
.L_43:


//--------------------- .nv.callgraph             --------------------------
	.section	.nv.callgraph,"",@"SHT_CUDA_CALLGRAPH"
	.align	4
	.sectionentsize	8
	.align		4
        /*0000*/ 	.word	0x00000000
	.align		4
        /*0004*/ 	.word	0xffffffff
	.align		4
        /*0008*/ 	.word	0x00000000
	.align		4
        /*000c*/ 	.word	0xfffffffe
	.align		4
        /*0010*/ 	.word	0x00000000
	.align		4
        /*0014*/ 	.word	0xfffffffd
	.align		4
        /*0018*/ 	.word	0x00000000
	.align		4
        /*001c*/ 	.word	0xfffffffc


//--------------------- .nv.rel.action            --------------------------
	.section	.nv.rel.action,"",@"SHT_CUDA_RELOCINFO"
	.align	8
	.sectionentsize	8
        /*0000*/ 	.byte	0x73, 0x00, 0x00, 0x00, 0x00, 0x00, 0x00, 0x00, 0x00, 0x00, 0x00, 0x11, 0x25, 0x00, 0x05, 0x36


//--------------------- .nv.constant0.matmul_kernel --------------------------
	.section	.nv.constant0.matmul_kernel,"a",@progbits
	.sectionflags	@""
	.align	4
.nv.constant0.matmul_kernel:
	.zero		432


//--------------------- .text.matmul_kernel       --------------------------
	.section	.text.matmul_kernel,"ax",@progbits
	.sectioninfo	@"SHI_REGISTERS=32"
	.align	128
        .global         matmul_kernel
        .type           matmul_kernel,@function
        .size           matmul_kernel,(.L_x_5 - matmul_kernel)
        .other          matmul_kernel,@"STO_CUDA_ENTRY STV_DEFAULT"
matmul_kernel:
.text.matmul_kernel:
[----:B------:R-:W-:-:S04]  /*0000*/  IMAD.MOV.U32 R1, RZ, RZ, c[0x0][0x28] ;  /* 0x00000a00ff017624 */ /* 0x000fc800078e00ff */
[----:B------:R-:W-:Y:S01]  /*0010*/  IMAD.MOV.U32 R0, RZ, RZ, c[0x0][0x17c] ;  /* 0x00005f00ff007624 */ /* 0x000fe200078e00ff */
[----:B------:R-:W-:Y:S01]  /*0020*/  IADD3 R1, R1, -0x9d10, RZ ;  /* 0xffff62f001017810 */ /* 0x000fe20007ffe0ff */
[----:B------:R-:W0:Y:S01]  /*0030*/  S2R R12, SR_TID.X ;  /* 0x00000000000c7919 */ /* 0x000e220000002100 */
[----:B------:R-:W-:Y:S02]  /*0040*/  ULDC.64 UR6, c[0x0][0x118] ;  /* 0x0000460000067ab9 */ /* 0x000fe40000000a00 */
[----:B------:R-:W-:-:S04]  /*0050*/  IADD3 R0, R0, 0xff, RZ ;  /* 0x000000ff00007810 */ /* 0x000fc80007ffe0ff */
[----:B------:R-:W-:-:S04]  /*0060*/  SHF.R.S32.HI R3, RZ, 0x1f, R0 ;  /* 0x0000001fff037819 */ /* 0x000fc80000011400 */
[----:B------:R-:W-:-:S04]  /*0070*/  LEA.HI R3, R3, R0, RZ, 0x8 ;  /* 0x0000000003037211 */ /* 0x000fc800078f40ff */
[----:B------:R-:W-:Y:S02]  /*0080*/  SHF.R.S32.HI R0, RZ, 0x8, R3 ;  /* 0x00000008ff007819 */ /* 0x000fe40000011403 */
[----:B------:R-:W1:Y:S03]  /*0090*/  S2R R3, SR_CTAID.X ;  /* 0x0000000000037919 */ /* 0x000e660000002500 */
[----:B------:R-:W-:Y:S01]  /*00a0*/  IMAD.SHL.U32 R0, R0, 0x8, RZ ;  /* 0x0000000800007824 */ /* 0x000fe200078e00ff */
[----:B0-----:R-:W-:-:S04]  /*00b0*/  LOP3.LUT R15, R12, 0x7f, RZ, 0xc0, !PT ;  /* 0x0000007f0c0f7812 */ /* 0x001fc800078ec0ff */
[-C--:B------:R-:W-:Y:S02]  /*00c0*/  IABS R7, R0.reuse ;  /* 0x0000000000077213 */ /* 0x080fe40000000000 */
[----:B------:R-:W-:Y:S02]  /*00d0*/  IABS R10, R0 ;  /* 0x00000000000a7213 */ /* 0x000fe40000000000 */
[----:B------:R-:W0:Y:S01]  /*00e0*/  I2F.RP R2, R7 ;  /* 0x0000000700027306 */ /* 0x000e220000209400 */
[----:B-1----:R-:W-:-:S07]  /*00f0*/  IABS R8, R3 ;  /* 0x0000000300087213 */ /* 0x002fce0000000000 */
[----:B0-----:R-:W0:Y:S02]  /*0100*/  MUFU.RCP R2, R2 ;  /* 0x0000000200027308 */ /* 0x001e240000001000 */
[----:B0-----:R-:W-:Y:S01]  /*0110*/  IADD3 R4, R2, 0xffffffe, RZ ;  /* 0x0ffffffe02047810 */ /* 0x001fe20007ffe0ff */
[----:B------:R-:W-:-:S05]  /*0120*/  IMAD.MOV R2, RZ, RZ, -R10 ;  /* 0x000000ffff027224 */ /* 0x000fca00078e0a0a */
[----:B------:R0:W1:Y:S02]  /*0130*/  F2I.FTZ.U32.TRUNC.NTZ R5, R4 ;  /* 0x0000000400057305 */ /* 0x000064000021f000 */
[----:B0-----:R-:W-:Y:S02]  /*0140*/  IMAD.MOV.U32 R4, RZ, RZ, RZ ;  /* 0x000000ffff047224 */ /* 0x001fe400078e00ff */
[----:B-1----:R-:W-:-:S04]  /*0150*/  IMAD.MOV R6, RZ, RZ, -R5 ;  /* 0x000000ffff067224 */ /* 0x002fc800078e0a05 */
[----:B------:R-:W-:Y:S02]  /*0160*/  IMAD R9, R6, R7, RZ ;  /* 0x0000000706097224 */ /* 0x000fe400078e02ff */
[----:B------:R-:W-:Y:S02]  /*0170*/  IMAD.MOV.U32 R6, RZ, RZ, R8 ;  /* 0x000000ffff067224 */ /* 0x000fe400078e0008 */
[----:B------:R-:W-:-:S06]  /*0180*/  IMAD.HI.U32 R5, R5, R9, R4 ;  /* 0x0000000905057227 */ /* 0x000fcc00078e0004 */
[----:B------:R-:W-:-:S04]  /*0190*/  IMAD.HI.U32 R5, R5, R6, RZ ;  /* 0x0000000605057227 */ /* 0x000fc800078e00ff */
[----:B------:R-:W-:-:S05]  /*01a0*/  IMAD R2, R5, R2, R6 ;  /* 0x0000000205027224 */ /* 0x000fca00078e0206 */
[----:B------:R-:W-:-:S13]  /*01b0*/  ISETP.GT.U32.AND P1, PT, R7, R2, PT ;  /* 0x000000020700720c */ /* 0x000fda0003f24070 */
[----:B------:R-:W-:Y:S01]  /*01c0*/  @!P1 IMAD.IADD R2, R2, 0x1, -R7 ;  /* 0x0000000102029824 */ /* 0x000fe200078e0a07 */
[----:B------:R-:W-:Y:S02]  /*01d0*/  @!P1 IADD3 R5, R5, 0x1, RZ ;  /* 0x0000000105059810 */ /* 0x000fe40007ffe0ff */
[----:B------:R-:W-:Y:S02]  /*01e0*/  ISETP.NE.AND P1, PT, R0, RZ, PT ;  /* 0x000000ff0000720c */ /* 0x000fe40003f25270 */
[----:B------:R-:W-:Y:S02]  /*01f0*/  ISETP.GE.U32.AND P0, PT, R2, R7, PT ;  /* 0x000000070200720c */ /* 0x000fe40003f06070 */
[----:B------:R-:W-:-:S04]  /*0200*/  LOP3.LUT R2, R3, R0, RZ, 0x3c, !PT ;  /* 0x0000000003027212 */ /* 0x000fc800078e3cff */
[----:B------:R-:W-:Y:S01]  /*0210*/  ISETP.GE.AND P2, PT, R2, RZ, PT ;  /* 0x000000ff0200720c */ /* 0x000fe20003f46270 */
[----:B------:R-:W-:-:S05]  /*0220*/  IMAD.MOV.U32 R2, RZ, RZ, c[0x0][0x178] ;  /* 0x00005e00ff027624 */ /* 0x000fca00078e00ff */
[----:B------:R-:W-:Y:S02]  /*0230*/  IADD3 R2, R2, 0x1ff, RZ ;  /* 0x000001ff02027810 */ /* 0x000fe40007ffe0ff */
[----:B------:R-:W-:-:S05]  /*0240*/  @P0 IADD3 R5, R5, 0x1, RZ ;  /* 0x0000000105050810 */ /* 0x000fca0007ffe0ff */
[----:B------:R-:W-:Y:S01]  /*0250*/  IMAD.MOV.U32 R6, RZ, RZ, R5 ;  /* 0x000000ffff067224 */ /* 0x000fe200078e0005 */
[----:B------:R-:W-:-:S03]  /*0260*/  SHF.R.S32.HI R5, RZ, 0x1f, R2 ;  /* 0x0000001fff057819 */ /* 0x000fc60000011402 */
[----:B------:R-:W-:Y:S01]  /*0270*/  @!P2 IMAD.MOV R6, RZ, RZ, -R6 ;  /* 0x000000ffff06a224 */ /* 0x000fe200078e0a06 */
[----:B------:R-:W-:Y:S02]  /*0280*/  @!P1 LOP3.LUT R6, RZ, R0, RZ, 0x33, !PT ;  /* 0x00000000ff069212 */ /* 0x000fe400078e33ff */
[----:B------:R-:W-:-:S03]  /*0290*/  LEA.HI R5, R5, R2, RZ, 0x9 ;  /* 0x0000000205057211 */ /* 0x000fc600078f48ff */
[----:B------:R-:W-:Y:S02]  /*02a0*/  IMAD.SHL.U32 R4, R6, 0x8, RZ ;  /* 0x0000000806047824 */ /* 0x000fe400078e00ff */
[----:B------:R-:W-:-:S03]  /*02b0*/  IMAD.MOV R6, RZ, RZ, -R6 ;  /* 0x000000ffff067224 */ /* 0x000fc600078e0a06 */
[----:B------:R-:W-:Y:S01]  /*02c0*/  LEA.HI.SX32 R2, R5, -R4, 0x17 ;  /* 0x8000000405027211 */ /* 0x000fe200078fbaff */
[----:B------:R-:W-:Y:S02]  /*02d0*/  IMAD R13, R0, R6, R3 ;  /* 0x00000006000d7224 */ /* 0x000fe400078e0203 */
[----:B------:R-:W-:Y:S01]  /*02e0*/  IMAD.MOV.U32 R6, RZ, RZ, RZ ;  /* 0x000000ffff067224 */ /* 0x000fe200078e00ff */
[----:B------:R-:W-:Y:S02]  /*02f0*/  IMNMX R2, R2, 0x8, PT ;  /* 0x0000000802027817 */ /* 0x000fe40003800200 */
[----:B------:R-:W-:Y:S02]  /*0300*/  IABS R11, R13 ;  /* 0x0000000d000b7213 */ /* 0x000fe40000000000 */
[----:B------:R-:W-:-:S04]  /*0310*/  IABS R9, R2 ;  /* 0x0000000200097213 */ /* 0x000fc80000000000 */
[----:B------:R-:W0:Y:S08]  /*0320*/  I2F.RP R5, R9 ;  /* 0x0000000900057306 */ /* 0x000e300000209400 */
[----:B0-----:R-:W0:Y:S02]  /*0330*/  MUFU.RCP R5, R5 ;  /* 0x0000000500057308 */ /* 0x001e240000001000 */
[----:B0-----:R-:W-:-:S06]  /*0340*/  IADD3 R7, R5, 0xffffffe, RZ ;  /* 0x0ffffffe05077810 */ /* 0x001fcc0007ffe0ff */
[----:B------:R-:W0:Y:S02]  /*0350*/  F2I.FTZ.U32.TRUNC.NTZ R7, R7 ;  /* 0x0000000700077305 */ /* 0x000e24000021f000 */
[----:B0-----:R-:W-:-:S04]  /*0360*/  IMAD.MOV R8, RZ, RZ, -R7 ;  /* 0x000000ffff087224 */ /* 0x001fc800078e0a07 */
[----:B------:R-:W-:-:S04]  /*0370*/  IMAD.MOV.U32 R0, RZ, RZ, R8 ;  /* 0x000000ffff007224 */ /* 0x000fc800078e0008 */
[----:B------:R-:W-:Y:S01]  /*0380*/  IMAD R3, R0, R9, RZ ;  /* 0x0000000900037224 */ /* 0x000fe200078e02ff */
[----:B------:R-:W-:-:S03]  /*0390*/  IABS R0, R2 ;  /* 0x0000000200007213 */ /* 0x000fc60000000000 */
[----:B------:R-:W-:-:S04]  /*03a0*/  IMAD.HI.U32 R6, R7, R3, R6 ;  /* 0x0000000307067227 */ /* 0x000fc800078e0006 */
[----:B------:R-:W-:Y:S02]  /*03b0*/  IMAD.MOV R0, RZ, RZ, -R0 ;  /* 0x000000ffff007224 */ /* 0x000fe400078e0a00 */
        /* <DEDUP_REMOVED lines=9> */
[----:B------:R-:W-:-:S06]  /*0450*/  IMAD.MOV.U32 R0, RZ, RZ, 0x7f ;  /* 0x0000007fff007424 */ /* 0x000fcc00078e00ff */
[----:B------:R-:W-:-:S06]  /*0460*/  @P0 IADD3 R6, R6, 0x1, RZ ;  /* 0x0000000106060810 */ /* 0x000fcc0007ffe0ff */
[----:B------:R-:W-:Y:S01]  /*0470*/  @!P2 IMAD.MOV R6, RZ, RZ, -R6 ;  /* 0x000000ffff06a224 */ /* 0x000fe200078e0a06 */
[----:B------:R-:W-:-:S05]  /*0480*/  @!P1 LOP3.LUT R6, RZ, R2, RZ, 0x33, !PT ;  /* 0x00000002ff069212 */ /* 0x000fca00078e33ff */
[----:B------:R-:W-:Y:S02]  /*0490*/  IMAD.MOV R3, RZ, RZ, -R6 ;  /* 0x000000ffff037224 */ /* 0x000fe400078e0a06 */
[----:B------:R-:W-:Y:S02]  /*04a0*/  IMAD.SHL.U32 R14, R6, 0x100, RZ ;  /* 0x00000100060e7824 */ /* 0x000fe400078e00ff */
[----:B------:R-:W-:Y:S01]  /*04b0*/  IMAD R3, R2, R3, R13 ;  /* 0x0000000302037224 */ /* 0x000fe200078e020d */
[----:B------:R-:W-:Y:S02]  /*04c0*/  IADD3 R2, R0, c[0x0][0x180], RZ ;  /* 0x0000600000027a10 */ /* 0x000fe40007ffe0ff */
[----:B------:R-:W-:Y:S01]  /*04d0*/  IADD3 R5, R14, 0x2, RZ ;  /* 0x000000020e057810 */ /* 0x000fe20007ffe0ff */
[----:B------:R-:W-:Y:S01]  /*04e0*/  IMAD.IADD R0, R4, 0x1, R3 ;  /* 0x0000000104007824 */ /* 0x000fe200078e0203 */
[C---:B------:R-:W-:Y:S01]  /*04f0*/  IADD3 R3, R14.reuse, 0x1, RZ ;  /* 0x000000010e037810 */ /* 0x040fe20007ffe0ff */
[----:B------:R-:W-:Y:S01]  /*0500*/  STL [R1+0x1c08], R14 ;  /* 0x001c080e01007387 */ /* 0x000fe20000100800 */
[----:B------:R-:W-:Y:S01]  /*0510*/  IADD3 R4, R14, 0x3, RZ ;  /* 0x000000030e047810 */ /* 0x000fe20007ffe0ff */
[----:B------:R-:W-:Y:S01]  /*0520*/  IMAD R0, R0, 0x200, R15 ;  /* 0x0000020000007824 */ /* 0x000fe200078e020f */
[C---:B------:R-:W-:Y:S01]  /*0530*/  IADD3 R29, R14.reuse, 0xf1, RZ ;  /* 0x000000f10e1d7810 */ /* 0x040fe20007ffe0ff */
[----:B------:R0:W-:Y:S01]  /*0540*/  STL [R1+0x3424], R3 ;  /* 0x0034240301007387 */ /* 0x0001e20000100800 */
[----:B------:R-:W-:-:S02]  /*0550*/  IADD3 R6, R14, 0xf7, RZ ;  /* 0x000000f70e067810 */ /* 0x000fc40007ffe0ff */
[----:B------:R-:W-:Y:S01]  /*0560*/  IADD3 R28, R0, 0x80, RZ ;  /* 0x00000080001c7810 */ /* 0x000fe20007ffe0ff */
[----:B------:R1:W-:Y:S01]  /*0570*/  STL [R1+0x3428], R5 ;  /* 0x0034280501007387 */ /* 0x0003e20000100800 */
[----:B------:R-:W-:-:S03]  /*0580*/  ISETP.GT.AND P0, PT, R2, 0x7f, PT ;  /* 0x0000007f0200780c */ /* 0x000fc60003f04270 */
[----:B------:R2:W-:Y:S01]  /*0590*/  STL [R1+0x342c], R4 ;  /* 0x00342c0401007387 */ /* 0x0005e20000100800 */
[C---:B0-----:R-:W-:Y:S02]  /*05a0*/  IADD3 R3, R14.reuse, 0x4, RZ ;  /* 0x000000040e037810 */ /* 0x041fe40007ffe0ff */
[----:B-1----:R-:W-:-:S03]  /*05b0*/  IADD3 R5, R14, 0x5, RZ ;  /* 0x000000050e057810 */ /* 0x002fc60007ffe0ff */
[----:B------:R0:W-:Y:S01]  /*05c0*/  STL [R1+0x3430], R3 ;  /* 0x0034300301007387 */ /* 0x0001e20000100800 */
[----:B--2---:R-:W-:-:S03]  /*05d0*/  IADD3 R4, R14, 0x6, RZ ;  /* 0x000000060e047810 */ /* 0x004fc60007ffe0ff */
[----:B------:R1:W-:Y:S04]  /*05e0*/  STL [R1+0x3434], R5 ;  /* 0x0034340501007387 */ /* 0x0003e80000100800 */
        /* <DEDUP_REMOVED lines=466> */
[----:B--2---:R-:W-:-:S05]  /*2310*/  IADD3 R4, R14, 0xef, RZ ;  /* 0x000000ef0e047810 */ /* 0x004fca0007ffe0ff */
[----:B------:R1:W-:Y:S01]  /*2320*/  STL [R1+0x37dc], R4 ;  /* 0x0037dc0401007387 */ /* 0x0003e20000100800 */
[----:B0-----:R-:W-:-:S03]  /*2330*/  IADD3 R3, R14, 0xf0, RZ ;  /* 0x000000f00e037810 */ /* 0x001fc60007ffe0ff */
[----:B------:R-:W-:Y:S04]  /*2340*/  STL [R1+0x1be4], R0 ;  /* 0x001be40001007387 */ /* 0x000fe80000100800 */
[----:B------:R0:W-:Y:S01]  /*2350*/  STL [R1+0x37e0], R3 ;  /* 0x0037e00301007387 */ /* 0x0001e20000100800 */
[----:B-1----:R-:W-:-:S03]  /*2360*/  IADD3 R4, R14, 0xf3, RZ ;  /* 0x000000f30e047810 */ /* 0x002fc60007ffe0ff */
[----:B------:R-:W-:Y:S04]  /*2370*/  STL [R1+0x37e4], R29 ;  /* 0x0037e41d01007387 */ /* 0x000fe80000100800 */
[----:B------:R1:W-:Y:S01]  /*2380*/  STL [R1+0x37ec], R4 ;  /* 0x0037ec0401007387 */ /* 0x0003e20000100800 */
[----:B0-----:R-:W-:-:S03]  /*2390*/  IADD3 R3, R14, 0xf2, RZ ;  /* 0x000000f20e037810 */ /* 0x001fc60007ffe0ff */
[----:B------:R0:W-:Y:S04]  /*23a0*/  STL [R1+0x37f0], R5 ;  /* 0x0037f00501007387 */ /* 0x0001e80000100800 */
[----:B------:R-:W-:Y:S01]  /*23b0*/  STL [R1+0x37e8], R3 ;  /* 0x0037e80301007387 */ /* 0x000fe20000100800 */
[C---:B-1----:R-:W-:Y:S02]  /*23c0*/  IADD3 R4, R14.reuse, 0xf5, RZ ;  /* 0x000000f50e047810 */ /* 0x042fe40007ffe0ff */
[----:B0-----:R-:W-:-:S03]  /*23d0*/  IADD3 R5, R14, 0xf6, RZ ;  /* 0x000000f60e057810 */ /* 0x001fc60007ffe0ff */
[----:B------:R0:W-:Y:S04]  /*23e0*/  STL [R1+0x37f4], R4 ;  /* 0x0037f40401007387 */ /* 0x0001e80000100800 */
        /* <DEDUP_REMOVED lines=13> */
[----:B------:R-:W-:Y:S01]  /*24c0*/  STL [R1+0x3810], R6 ;  /* 0x0038100601007387 */ /* 0x000fe20000100800 */
[C---:B0-----:R-:W-:Y:S02]  /*24d0*/  IADD3 R4, R14.reuse, 0xfe, RZ ;  /* 0x000000fe0e047810 */ /* 0x041fe40007ffe0ff */
[----:B-1----:R-:W-:-:S03]  /*24e0*/  IADD3 R5, R14, 0xff, RZ ;  /* 0x000000ff0e057810 */ /* 0x002fc60007ffe0ff */
[----:B------:R0:W-:Y:S04]  /*24f0*/  STL [R1+0x3818], R4 ;  /* 0x0038180401007387 */ /* 0x0001e80000100800 */
[----:B------:R1:W-:Y:S01]  /*2500*/  STL [R1+0x381c], R5 ;  /* 0x00381c0501007387 */ /* 0x0003e20000100800 */
[C---:B0-----:R-:W-:Y:S02]  /*2510*/  IADD3 R4, R0.reuse, 0x100, RZ ;  /* 0x0000010000047810 */ /* 0x041fe40007ffe0ff */
[----:B------:R-:W-:-:S03]  /*2520*/  IADD3 R0, R0, 0x180, RZ ;  /* 0x0000018000007810 */ /* 0x000fc60007ffe0ff */
[----:B------:R1:W-:Y:S04]  /*2530*/  STL [R1+0x1c10], R4 ;  /* 0x001c100401007387 */ /* 0x0003e80000100800 */
[----:B------:R1:W-:Y:S04]  /*2540*/  STL [R1+0x1c0c], R28 ;  /* 0x001c0c1c01007387 */ /* 0x0003e80000100800 */
[----:B------:R1:W-:Y:S01]  /*2550*/  STL [R1+0x1c14], R0 ;  /* 0x001c140001007387 */ /* 0x0003e20000100800 */
[----:B------:R-:W-:Y:S05]  /*2560*/  @P0 BRA `(.L_x_0) ;  /* 0x00001fa000000947 */ /* 0x000fea0003800000 */
[C---:B------:R-:W-:Y:S01]  /*2570*/  IMAD.SHL.U32 R2, R12.reuse, 0x200, RZ ;  /* 0x000002000c027824 */ /* 0x040fe200078e00ff */
[----:B------:R-:W-:Y:S01]  /*2580*/  CS2R R24, SRZ ;  /* 0x0000000000187805 */ /* 0x000fe2000001ff00 */
[----:B-1----:R-:W-:Y:S01]  /*2590*/  IMAD.SHL.U32 R0, R12, 0x40, RZ ;  /* 0x000000400c007824 */ /* 0x002fe200078e00ff */
[----:B------:R-:W-:Y:S01]  /*25a0*/  CS2R R26, SRZ ;  /* 0x00000000001a7805 */ /* 0x000fe2000001ff00 */
[----:B------:R-:W-:Y:S01]  /*25b0*/  CS2R R20, SRZ ;  /* 0x0000000000147805 */ /* 0x000fe2000001ff00 */
[----:B------:R0:W-:Y:S01]  /*25c0*/  STL [R1+0x341c], R2 ;  /* 0x00341c0201007387 */ /* 0x0001e20000100800 */
[----:B------:R-:W-:Y:S01]  /*25d0*/  CS2R R22, SRZ ;  /* 0x0000000000167805 */ /* 0x000fe2000001ff00 */
[----:B------:R-:W-:Y:S01]  /*25e0*/  LOP3.LUT R0, R0, 0x800, RZ, 0xc0, !PT ;  /* 0x0000080000007812 */ /* 0x000fe200078ec0ff */
[----:B------:R-:W-:Y:S01]  /*25f0*/  CS2R R16, SRZ ;  /* 0x0000000000107805 */ /* 0x000fe2000001ff00 */
[----:B------:R0:W-:Y:S01]  /*2600*/  STL [R1], RZ ;  /* 0x000000ff01007387 */ /* 0x0001e20000100800 */
[----:B------:R-:W-:Y:S01]  /*2610*/  CS2R R18, SRZ ;  /* 0x0000000000127805 */ /* 0x000fe2000001ff00 */
[----:B------:R-:W-:Y:S01]  /*2620*/  CS2R R12, SRZ ;  /* 0x00000000000c7805 */ /* 0x000fe2000001ff00 */
[----:B------:R-:W-:Y:S01]  /*2630*/  CS2R R14, SRZ ;  /* 0x00000000000e7805 */ /* 0x000fe2000001ff00 */
[----:B------:R0:W-:Y:S01]  /*2640*/  STL [R1+0x4], RZ ;  /* 0x000004ff01007387 */ /* 0x0001e20000100800 */
[----:B------:R-:W-:Y:S01]  /*2650*/  CS2R R8, SRZ ;  /* 0x0000000000087805 */ /* 0x000fe2000001ff00 */
[----:B------:R-:W-:Y:S01]  /*2660*/  CS2R R10, SRZ ;  /* 0x00000000000a7805 */ /* 0x000fe2000001ff00 */
[----:B------:R-:W-:Y:S01]  /*2670*/  CS2R R4, SRZ ;  /* 0x0000000000047805 */ /* 0x000fe2000001ff00 */
[----:B------:R0:W-:Y:S01]  /*2680*/  STL [R1+0x8], RZ ;  /* 0x000008ff01007387 */ /* 0x0001e20000100800 */
[----:B------:R-:W-:-:S03]  /*2690*/  CS2R R6, SRZ ;  /* 0x0000000000067805 */ /* 0x000fc6000001ff00 */
[----:B------:R0:W-:Y:S04]  /*26a0*/  STL [R1+0xc], RZ ;  /* 0x00000cff01007387 */ /* 0x0001e80000100800 */
        /* <DEDUP_REMOVED lines=440> */
[----:B------:R0:W-:Y:S04]  /*4230*/  STL [R1+0x3420], R0 ;  /* 0x0034200001007387 */ /* 0x0001e80000100800 */
        /* <DEDUP_REMOVED lines=43> */
[----:B------:R0:W-:Y:S01]  /*44f0*/  STL [R1+0x82c], RZ ;  /* 0x00082cff01007387 */ /* 0x0001e20000100800 */
[----:B------:R-:W-:Y:S05]  /*4500*/  BRA `(.L_x_1) ;  /* 0x000e2f7000007947 */ /* 0x000fea0003800000 */
.L_x_0:
[----:B------:R-:W2:Y:S04]  /*4510*/  LDL R23, [R1+0x380c] ;  /* 0x00380c0001177983 */ /* 0x000ea80000100800 */
[----:B------:R-:W3:Y:S04]  /*4520*/  LDL R11, [R1+0x3804] ;  /* 0x00380400010b7983 */ /* 0x000ee80000100800 */
[----:B------:R-:W4:Y:S04]  /*4530*/  LDL R6, [R1+0x37ec] ;  /* 0x0037ec0001067983 */ /* 0x000f280000100800 */
[----:B------:R-:W5:Y:S04]  /*4540*/  LDL R7, [R1+0x1c10] ;  /* 0x001c100001077983 */ /* 0x000f680000100800 */
[----:B------:R-:W5:Y:S01]  /*4550*/  LDL R8, [R1+0x1be4] ;  /* 0x001be40001087983 */ /* 0x000f620000100800 */
[----:B-1----:R-:W-:-:S03]  /*4560*/  SHF.R.S32.HI R4, RZ, 0x1f, R2 ;  /* 0x0000001fff047819 */ /* 0x002fc60000011402 */
[----:B------:R-:W5:Y:S04]  /*4570*/  LDL R21, [R1+0x3814] ;  /* 0x0038140001157983 */ /* 0x000f680000100800 */
[----:B------:R-:W5:Y:S04]  /*4580*/  LDL R18, [R1+0x3808] ;  /* 0x0038080001127983 */ /* 0x000f680000100800 */
[----:B------:R-:W5:Y:S01]  /*4590*/  LDL R9, [R1+0x37fc] ;  /* 0x0037fc0001097983 */ /* 0x000f620000100800 */
[----:B------:R-:W-:-:S03]  /*45a0*/  LEA.HI R20, R4, R2, RZ, 0x7 ;  /* 0x0000000204147211 */ /* 0x000fc600078f38ff */
[----:B------:R-:W5:Y:S04]  /*45b0*/  LDL R16, [R1+0x3800] ;  /* 0x0038000001107983 */ /* 0x000f680000100800 */
[----:B------:R-:W5:Y:S04]  /*45c0*/  LDL R12, [R1+0x37e0] ;  /* 0x0037e000010c7983 */ /* 0x000f680000100800 */
[----:B------:R-:W5:Y:S04]  /*45d0*/  LDL R19, [R1+0x37f4] ;  /* 0x0037f40001137983 */ /* 0x000f680000100800 */
[----:B------:R-:W5:Y:S04]  /*45e0*/  LDL R10, [R1+0x37dc] ;  /* 0x0037dc00010a7983 */ /* 0x000f680000100800 */
[----:B------:R-:W5:Y:S04]  /*45f0*/  LDL R13, [R1+0x37f0] ;  /* 0x0037f000010d7983 */ /* 0x000f680000100800 */
[----:B------:R-:W5:Y:S04]  /*4600*/  LDL R17, [R1+0x37f8] ;  /* 0x0037f80001117983 */ /* 0x000f680000100800 */
[----:B------:R0:W-:Y:S04]  /*4610*/  STL [R1+0x49c], R20 ;  /* 0x00049c1401007387 */ /* 0x0001e80000100800 */
[----:B------:R-:W5:Y:S04]  /*4620*/  LDL R25, [R1+0x381c] ;  /* 0x00381c0001197983 */ /* 0x000f680000100800 */
[----:B------:R-:W5:Y:S04]  /*4630*/  LDL R26, [R1+0x3818] ;  /* 0x00381800011a7983 */ /* 0x000f680000100800 */
[----:B------:R-:W5:Y:S01]  /*4640*/  LDL R27, [R1+0x3810] ;  /* 0x00381000011b7983 */ /* 0x000f620000100800 */
[----:B------:R-:W-:-:S05]  /*4650*/  IABS R0, c[0x0][0x178] ;  /* 0x00005e0000007a13 */ /* 0x000fca0000000000 */
[----:B------:R-:W-:-:S04]  /*4660*/  IMAD.MOV.U32 R24, RZ, RZ, R0 ;  /* 0x000000ffff187224 */ /* 0x000fc800078e0000 */
[----:B------:R-:W1:Y:S01]  /*4670*/  I2F.RP R0, R24 ;  /* 0x0000001800007306 */ /* 0x000e620000209400 */
[----:B--2---:R-:W-:Y:S02]  /*4680*/  IMAD.MOV.U32 R22, RZ, RZ, R23 ;  /* 0x000000ffff167224 */ /* 0x004fe400078e0017 */
[----:B---3--:R-:W-:Y:S02]  /*4690*/  IMAD.MOV.U32 R23, RZ, RZ, R11 ;  /* 0x000000ffff177224 */ /* 0x008fe400078e000b */
[----:B----4-:R-:W-:Y:S02]  /*46a0*/  IMAD.MOV.U32 R11, RZ, RZ, R6 ;  /* 0x000000ffff0b7224 */ /* 0x010fe400078e0006 */
[----:B-----5:R-:W-:Y:S02]  /*46b0*/  IMAD.MOV.U32 R6, RZ, RZ, R7 ;  /* 0x000000ffff067224 */ /* 0x020fe400078e0007 */
[----:B------:R-:W2:Y:S01]  /*46c0*/  LDL R7, [R1+0x1c14] ;  /* 0x001c140001077983 */ /* 0x000ea20000100800 */
[----:B------:R-:W-:Y:S01]  /*46d0*/  IMAD.MOV.U32 R15, RZ, RZ, R29 ;  /* 0x000000ffff0f7224 */ /* 0x000fe200078e001d */
[----:B------:R-:W-:Y:S01]  /*46e0*/  IABS R29, c[0x0][0x17c] ;  /* 0x00005f00001d7a13 */ /* 0x000fe20000000000 */
[----:B-1----:R-:W1:Y:S01]  /*46f0*/  MUFU.RCP R0, R0 ;  /* 0x0000000000007308 */ /* 0x002e620000001000 */
[----:B------:R-:W-:-:S07]  /*4700*/  IMAD.MOV.U32 R14, RZ, RZ, R3 ;  /* 0x000000ffff0e7224 */ /* 0x000fce00078e0003 */
[----:B------:R-:W3:Y:S01]  /*4710*/  I2F.RP R3, R29 ;  /* 0x0000001d00037306 */ /* 0x000ee20000209400 */
[----:B0-----:R-:W0:Y:S01]  /*4720*/  S2R R20, SR_TID.X ;  /* 0x0000000000147919 */ /* 0x001e220000002100 */
[----:B-1----:R-:W-:-:S06]  /*4730*/  IADD3 R0, R0, 0xffffffe, RZ ;  /* 0x0ffffffe00007810 */ /* 0x002fcc0007ffe0ff */
[----:B------:R-:W1:Y:S08]  /*4740*/  F2I.FTZ.U32.TRUNC.NTZ R5, R0 ;  /* 0x0000000000057305 */ /* 0x000e70000021f000 */
[----:B---3--:R-:W3:Y:S01]  /*4750*/  MUFU.RCP R3, R3 ;  /* 0x0000000300037308 */ /* 0x008ee20000001000 */
[----:B------:R-:W-:Y:S02]  /*4760*/  IMAD.MOV.U32 R4, RZ, RZ, RZ ;  /* 0x000000ffff047224 */ /* 0x000fe400078e00ff */
[----:B-1----:R-:W-:Y:S01]  /*4770*/  IMAD.MOV R0, RZ, RZ, -R5 ;  /* 0x000000ffff007224 */ /* 0x002fe200078e0a05 */
[----:B---3--:R-:W-:-:S03]  /*4780*/  IADD3 R3, R3, 0xffffffe, RZ ;  /* 0x0ffffffe03037810 */ /* 0x008fc60007ffe0ff */
[----:B------:R-:W-:-:S03]  /*4790*/  IMAD R0, R0, R24, RZ ;  /* 0x0000001800007224 */ /* 0x000fc600078e02ff */
[----:B------:R-:W1:Y:S01]  /*47a0*/  F2I.FTZ.U32.TRUNC.NTZ R3, R3 ;  /* 0x0000000300037305 */ /* 0x000e62000021f000 */
[----:B------:R-:W-:-:S04]  /*47b0*/  IMAD.HI.U32 R0, R5, R0, R4 ;  /* 0x0000000005007227 */ /* 0x000fc800078e0004 */
[----:B0-----:R-:W-:Y:S01]  /*47c0*/  IMAD.SHL.U32 R4, R20, 0x2, RZ ;  /* 0x0000000214047824 */ /* 0x001fe200078e00ff */
[----:B------:R-:W-:Y:S02]  /*47d0*/  SHF.R.U32.HI R2, RZ, 0x1, R20 ;  /* 0x00000001ff027819 */ /* 0x000fe40000011614 */
[----:B------:R-:W-:Y:S02]  /*47e0*/  IABS R8, R8 ;  /* 0x0000000800087213 */ /* 0x000fe40000000000 */
[----:B------:R-:W-:Y:S01]  /*47f0*/  LOP3.LUT R4, R4, 0x10, RZ, 0xc0, !PT ;  /* 0x0000001004047812 */ /* 0x000fe200078ec0ff */
[----:B------:R-:W-:Y:S01]  /*4800*/  IMAD.MOV.U32 R20, RZ, RZ, R21 ;  /* 0x000000ffff147224 */ /* 0x000fe200078e0015 */
[----:B------:R-:W-:Y:S01]  /*4810*/  IABS R5, R28 ;  /* 0x0000001c00057213 */ /* 0x000fe20000000000 */
[----:B------:R-:W-:Y:S01]  /*4820*/  IMAD.MOV.U32 R21, RZ, RZ, R18 ;  /* 0x000000ffff157224 */ /* 0x000fe200078e0012 */
[----:B------:R-:W-:Y:S01]  /*4830*/  LOP3.LUT R4, R4, 0x20, R2, 0xf8, !PT ;  /* 0x0000002004047812 */ /* 0x000fe200078ef802 */
[----:B------:R-:W-:-:S02]  /*4840*/  IMAD.MOV.U32 R18, RZ, RZ, R9 ;  /* 0x000000ffff127224 */ /* 0x000fc400078e0009 */
[----:B-1----:R-:W-:Y:S02]  /*4850*/  IMAD.MOV R28, RZ, RZ, -R3 ;  /* 0x000000ffff1c7224 */ /* 0x002fe400078e0a03 */
[----:B------:R-:W-:Y:S01]  /*4860*/  IMAD.HI.U32 R9, R0, R8, RZ ;  /* 0x0000000800097227 */ /* 0x000fe200078e00ff */
[----:B------:R0:W-:Y:S03]  /*4870*/  STL [R1+0x3a4], R4 ;  /* 0x0003a40401007387 */ /* 0x0001e60000100800 */
[----:B------:R-:W-:Y:S02]  /*4880*/  IMAD R28, R28, R29, RZ ;  /* 0x0000001d1c1c7224 */ /* 0x000fe400078e02ff */
[----:B------:R-:W-:Y:S02]  /*4890*/  IMAD.MOV.U32 R2, RZ, RZ, RZ ;  /* 0x000000ffff027224 */ /* 0x000fe400078e00ff */
[----:B------:R-:W-:Y:S01]  /*48a0*/  IMAD.MOV R9, RZ, RZ, -R9 ;  /* 0x000000ffff097224 */ /* 0x000fe200078e0a09 */
[----:B0-----:R-:W-:Y:S01]  /*48b0*/  IABS R4, R6 ;  /* 0x0000000600047213 */ /* 0x001fe20000000000 */
[----:B------:R-:W-:-:S04]  /*48c0*/  IMAD.HI.U32 R6, R0, R5, RZ ;  /* 0x0000000500067227 */ /* 0x000fc800078e00ff */
[----:B------:R-:W-:-:S04]  /*48d0*/  IMAD.HI.U32 R28, R3, R28, R2 ;  /* 0x0000001c031c7227 */ /* 0x000fc800078e0002 */
[----:B------:R-:W-:Y:S02]  /*48e0*/  IMAD.MOV R6, RZ, RZ, -R6 ;  /* 0x000000ffff067224 */ /* 0x000fe400078e0a06 */
[C---:B------:R-:W-:Y:S02]  /*48f0*/  IMAD R2, R24.reuse, R9, R8 ;  /* 0x0000000918027224 */ /* 0x040fe400078e0208 */
[----:B------:R-:W-:-:S03]  /*4900*/  IMAD R3, R24, R6, R5 ;  /* 0x0000000618037224 */ /* 0x000fc600078e0205 */
[----:B------:R-:W-:Y:S01]  /*4910*/  STL [R1+0x60], R2 ;  /* 0x0000600201007387 */ /* 0x000fe20000100800 */
[----:B------:R-:W-:-:S03]  /*4920*/  IMAD.HI.U32 R9, R0, R4, RZ ;  /* 0x0000000400097227 */ /* 0x000fc600078e00ff */
[----:B------:R-:W-:Y:S01]  /*4930*/  STL [R1+0x5c], R3 ;  /* 0x00005c0301007387 */ /* 0x000fe20000100800 */
[----:B------:R-:W-:Y:S01]  /*4940*/  IMAD.MOV R9, RZ, RZ, -R9 ;  /* 0x000000ffff097224 */ /* 0x000fe200078e0a09 */
[----:B------:R-:W-:-:S03]  /*4950*/  IABS R5, R26 ;  /* 0x0000001a00057213 */ /* 0x000fc60000000000 */
[----:B------:R-:W-:Y:S02]  /*4960*/  IMAD R4, R24, R9, R4 ;  /* 0x0000000918047224 */ /* 0x000fe400078e0204 */
[----:B------:R-:W-:-:S03]  /*4970*/  IMAD.HI.U32 R6, R28, R5, RZ ;  /* 0x000000051c067227 */ /* 0x000fc600078e00ff */
[----:B------:R0:W-:Y:S01]  /*4980*/  STL [R1+0x58], R4 ;  /* 0x0000580401007387 */ /* 0x0001e20000100800 */
[----:B------:R-:W-:-:S04]  /*4990*/  IMAD.MOV R6, RZ, RZ, -R6 ;  /* 0x000000ffff067224 */ /* 0x000fc800078e0a06 */
[----:B------:R-:W-:Y:S01]  /*49a0*/  IMAD R5, R29, R6, R5 ;  /* 0x000000061d057224 */ /* 0x000fe200078e0205 */
[----:B0-----:R-:W-:-:S05]  /*49b0*/  IABS R4, R20 ;  /* 0x0000001400047213 */ /* 0x001fca0000000000 */
[----:B------:R-:W-:-:S04]  /*49c0*/  IMAD.HI.U32 R9, R28, R4, RZ ;  /* 0x000000041c097227 */ /* 0x000fc800078e00ff */
[----:B------:R-:W-:-:S04]  /*49d0*/  IMAD.MOV R9, RZ, RZ, -R9 ;  /* 0x000000ffff097224 */ /* 0x000fc800078e0a09 */
[----:B------:R-:W-:Y:S01]  /*49e0*/  IMAD R4, R29, R9, R4 ;  /* 0x000000091d047224 */ /* 0x000fe200078e0204 */
[----:B--2---:R-:W-:-:S05]  /*49f0*/  IABS R7, R7 ;  /* 0x0000000700077213 */ /* 0x004fca0000000000 */
[----:B------:R-:W-:Y:S01]  /*4a00*/  IMAD.MOV.U32 R2, RZ, RZ, R7 ;  /* 0x000000ffff027224 */ /* 0x000fe200078e0007 */
[----:B------:R-:W-:-:S03]  /*4a10*/  IABS R7, R25 ;  /* 0x0000001900077213 */ /* 0x000fc60000000000 */
[----:B------:R-:W-:Y:S01]  /*4a20*/  IMAD.HI.U32 R3, R0, R2, RZ ;  /* 0x0000000200037227 */ /* 0x000fe200078e00ff */
[----:B------:R-:W-:-:S03]  /*4a30*/  IABS R0, R27 ;  /* 0x0000001b00007213 */ /* 0x000fc60000000000 */
[----:B------:R-:W-:Y:S02]  /*4a40*/  IMAD.MOV R3, RZ, RZ, -R3 ;  /* 0x000000ffff037224 */ /* 0x000fe400078e0a03 */
[----:B------:R-:W-:-:S04]  /*4a50*/  IMAD.HI.U32 R8, R28, R7, RZ ;  /* 0x000000071c087227 */ /* 0x000fc800078e00ff */
[----:B------:R-:W-:Y:S02]  /*4a60*/  IMAD R2, R24, R3, R2 ;  /* 0x0000000318027224 */ /* 0x000fe400078e0202 */
[----:B------:R-:W-:-:S03]  /*4a70*/  IMAD.HI.U32 R3, R28, R0, RZ ;  /* 0x000000001c037227 */ /* 0x000fc600078e00ff */
[----:B------:R0:W-:Y:S01]  /*4a80*/  STL [R1+0x54], R2 ;  /* 0x0000540201007387 */ /* 0x0001e20000100800 */
[----:B------:R-:W-:Y:S02]  /*4a90*/  IMAD.MOV R8, RZ, RZ, -R8 ;  /* 0x000000ffff087224 */ /* 0x000fe400078e0a08 */
[----:B------:R-:W-:Y:S02]  /*4aa0*/  IMAD.MOV R3, RZ, RZ, -R3 ;  /* 0x000000ffff037224 */ /* 0x000fe400078e0a03 */
[C---:B------:R-:W-:Y:S01]  /*4ab0*/  IMAD R7, R29.reuse, R8, R7 ;  /* 0x000000081d077224 */ /* 0x040fe200078e0207 */
[----:B0-----:R-:W-:Y:S01]  /*4ac0*/  IABS R2, R21 ;  /* 0x0000001500027213 */ /* 0x001fe20000000000 */
[----:B------:R-:W-:-:S03]  /*4ad0*/  IMAD R0, R29, R3, R0 ;  /* 0x000000031d007224 */ /* 0x000fc600078e0200 */
[----:B------:R0:W-:Y:S01]  /*4ae0*/  STL [R1+0x50], R7 ;  /* 0x0000500701007387 */ /* 0x0001e20000100800 */
[----:B------:R-:W-:-:S03]  /*4af0*/  IMAD.HI.U32 R3, R28, R2, RZ ;  /* 0x000000021c037227 */ /* 0x000fc600078e00ff */
[----:B------:R1:W-:Y:S01]  /*4b00*/  STL [R1+0x4c], R5 ;  /* 0x00004c0501007387 */ /* 0x0003e20000100800 */
[----:B------:R-:W-:-:S03]  /*4b10*/  IMAD.MOV R3, RZ, RZ, -R3 ;  /* 0x000000ffff037224 */ /* 0x000fc600078e0a03 */
[----:B------:R2:W-:Y:S01]  /*4b20*/  STL [R1+0x48], R0 ;  /* 0x0000480001007387 */ /* 0x0005e20000100800 */
[----:B0-----:R-:W-:Y:S01]  /*4b30*/  IABS R7, R22 ;  /* 0x0000001600077213 */ /* 0x001fe20000000000 */
[----:B------:R-:W-:Y:S01]  /*4b40*/  IMAD R2, R29, R3, R2 ;  /* 0x000000031d027224 */ /* 0x000fe200078e0202 */
[----:B-1----:R-:W-:Y:S02]  /*4b50*/  IABS R5, R23 ;  /* 0x0000001700057213 */ /* 0x002fe40000000000 */
[----:B--2---:R-:W-:Y:S01]  /*4b60*/  IABS R0, R16 ;  /* 0x0000001000007213 */ /* 0x004fe20000000000 */
[C---:B------:R-:W-:Y:S01]  /*4b70*/  IMAD.HI.U32 R8, R28.reuse, R7, RZ ;  /* 0x000000071c087227 */ /* 0x040fe200078e00ff */
[----:B------:R0:W-:Y:S03]  /*4b80*/  STL [R1+0x44], R4 ;  /* 0x0000440401007387 */ /* 0x0001e60000100800 */
[C---:B------:R-:W-:Y:S01]  /*4b90*/  IMAD.HI.U32 R3, R28.reuse, R0, RZ ;  /* 0x000000001c037227 */ /* 0x040fe200078e00ff */
[----:B------:R1:W-:Y:S03]  /*4ba0*/  STL [R1+0x40], R2 ;  /* 0x0000400201007387 */ /* 0x0003e60000100800 */
[----:B------:R-:W-:Y:S01]  /*4bb0*/  IMAD.HI.U32 R6, R28, R5, RZ ;  /* 0x000000051c067227 */ /* 0x000fe200078e00ff */
[----:B0-----:R-:W-:-:S03]  /*4bc0*/  IABS R4, R17 ;  /* 0x0000001100047213 */ /* 0x001fc60000000000 */
[----:B------:R-:W-:Y:S02]  /*4bd0*/  IMAD.MOV R8, RZ, RZ, -R8 ;  /* 0x000000ffff087224 */ /* 0x000fe400078e0a08 */
[----:B------:R-:W-:Y:S01]  /*4be0*/  IMAD.MOV R3, RZ, RZ, -R3 ;  /* 0x000000ffff037224 */ /* 0x000fe200078e0a03 */
[----:B-1----:R-:W-:Y:S01]  /*4bf0*/  IABS R2, R18 ;  /* 0x0000001200027213 */ /* 0x002fe20000000000 */
[----:B------:R-:W-:Y:S02]  /*4c00*/  IMAD.MOV R6, RZ, RZ, -R6 ;  /* 0x000000ffff067224 */ /* 0x000fe400078e0a06 */
[C---:B------:R-:W-:Y:S02]  /*4c10*/  IMAD R7, R29.reuse, R8, R7 ;  /* 0x000000081d077224 */ /* 0x040fe400078e0207 */
[----:B------:R-:W-:Y:S02]  /*4c20*/  IMAD R0, R29, R3, R0 ;  /* 0x000000031d007224 */ /* 0x000fe400078e0200 */
[----:B------:R-:W-:-:S04]  /*4c30*/  IMAD.HI.U32 R9, R28, R4, RZ ;  /* 0x000000041c097227 */ /* 0x000fc800078e00ff */
[C---:B------:R-:W-:Y:S02]  /*4c40*/  IMAD R5, R29.reuse, R6, R5 ;  /* 0x000000061d057224 */ /* 0x040fe400078e0205 */
[----:B------:R-:W-:Y:S01]  /*4c50*/  IMAD.HI.U32 R3, R28, R2, RZ ;  /* 0x000000021c037227 */ /* 0x000fe200078e00ff */
[----:B------:R0:W-:Y:S03]  /*4c60*/  STL [R1+0x3c], R7 ;  /* 0x00003c0701007387 */ /* 0x0001e60000100800 */
[----:B------:R-:W-:Y:S01]  /*4c70*/  IMAD.MOV R9, RZ, RZ, -R9 ;  /* 0x000000ffff097224 */ /* 0x000fe200078e0a09 */
[----:B------:R1:W-:Y:S01]  /*4c80*/  STL [R1+0x38], R5 ;  /* 0x0000380501007387 */ /* 0x0003e20000100800 */
[----:B------:R-:W-:Y:S02]  /*4c90*/  IMAD.MOV R3, RZ, RZ, -R3 ;  /* 0x000000ffff037224 */ /* 0x000fe400078e0a03 */
[C---:B------:R-:W-:Y:S01]  /*4ca0*/  IMAD R4, R29.reuse, R9, R4 ;  /* 0x000000091d047224 */ /* 0x040fe200078e0204 */
[----:B------:R2:W-:Y:S01]  /*4cb0*/  STL [R1+0x34], R0 ;  /* 0x0000340001007387 */ /* 0x0005e20000100800 */
[----:B0-----:R-:W-:Y:S01]  /*4cc0*/  IABS R7, R19 ;  /* 0x0000001300077213 */ /* 0x001fe20000000000 */
[----:B------:R-:W-:Y:S01]  /*4cd0*/  IMAD R2, R29, R3, R2 ;  /* 0x000000031d027224 */ /* 0x000fe200078e0202 */
[----:B-1----:R-:W-:-:S02]  /*4ce0*/  IABS R5, R13 ;  /* 0x0000000d00057213 */ /* 0x002fc40000000000 */
[----:B------:R-:W3:Y:S01]  /*4cf0*/  LDL R13, [R1+0x37d8] ;  /* 0x0037d800010d7983 */ /* 0x000ee20000100800 */
[C---:B------:R-:W-:Y:S01]  /*4d00*/  IMAD.HI.U32 R8, R28.reuse, R7, RZ ;  /* 0x000000071c087227 */ /* 0x040fe200078e00ff */
[----:B--2---:R-:W-:Y:S02]  /*4d10*/  IABS R0, R11 ;  /* 0x0000000b00007213 */ /* 0x004fe40000000000 */
[----:B------:R-:W2:Y:S01]  /*4d20*/  LDL R11, [R1+0x37d4] ;  /* 0x0037d400010b7983 */ /* 0x000ea20000100800 */
[----:B------:R-:W-:-:S03]  /*4d30*/  IMAD.HI.U32 R6, R28, R5, RZ ;  /* 0x000000051c067227 */ /* 0x000fc600078e00ff */
[----:B------:R0:W-:Y:S01]  /*4d40*/  STL [R1+0x30], R4 ;  /* 0x0000300401007387 */ /* 0x0001e20000100800 */
[----:B------:R-:W-:-:S03]  /*4d50*/  IMAD.MOV R8, RZ, RZ, -R8 ;  /* 0x000000ffff087224 */ /* 0x000fc600078e0a08 */
[----:B------:R1:W-:Y:S01]  /*4d60*/  STL [R1+0x38c], R2 ;  /* 0x00038c0201007387 */ /* 0x0003e20000100800 */
[----:B------:R-:W-:Y:S02]  /*4d70*/  IMAD.MOV R6, RZ, RZ, -R6 ;  /* 0x000000ffff067224 */ /* 0x000fe400078e0a06 */
[C---:B------:R-:W-:Y:S02]  /*4d80*/  IMAD R7, R29.reuse, R8, R7 ;  /* 0x000000081d077224 */ /* 0x040fe400078e0207 */
[----:B0-----:R-:W-:Y:S01]  /*4d90*/  IMAD.HI.U32 R4, R28, R0, RZ ;  /* 0x000000001c047227 */ /* 0x001fe200078e00ff */
[----:B-1----:R-:W-:Y:S02]  /*4da0*/  IABS R2, R14 ;  /* 0x0000000e00027213 */ /* 0x002fe40000000000 */
[----:B------:R-:W4:Y:S01]  /*4db0*/  LDL R14, [R1+0x37d0] ;  /* 0x0037d000010e7983 */ /* 0x000f220000100800 */
[----:B------:R-:W-:Y:S02]  /*4dc0*/  IMAD.MOV R4, RZ, RZ, -R4 ;  /* 0x000000ffff047224 */ /* 0x000fe400078e0a04 */
[C---:B------:R-:W-:Y:S01]  /*4dd0*/  IMAD R5, R29.reuse, R6, R5 ;  /* 0x000000061d057224 */ /* 0x040fe200078e0205 */
[----:B------:R0:W-:Y:S01]  /*4de0*/  STL [R1+0x394], R7 ;  /* 0x0003940701007387 */ /* 0x0001e20000100800 */
[----:B------:R-:W-:Y:S01]  /*4df0*/  IMAD R0, R29, R4, R0 ;  /* 0x000000041d007224 */ /* 0x000fe200078e0200 */
[----:B------:R-:W-:-:S02]  /*4e00*/  IABS R3, R15 ;  /* 0x0000000f00037213 */ /* 0x000fc40000000000 */
[----:B------:R1:W-:Y:S04]  /*4e10*/  STL [R1+0x39c], R5 ;  /* 0x00039c0501007387 */ /* 0x0003e80000100800 */
[----:B------:R-:W5:Y:S01]  /*4e20*/  LDL R15, [R1+0x37cc] ;  /* 0x0037cc00010f7983 */ /* 0x000f620000100800 */
[----:B0-----:R-:W-:-:S03]  /*4e30*/  IABS R7, R12 ;  /* 0x0000000c00077213 */ /* 0x001fc60000000000 */
[----:B------:R3:W-:Y:S04]  /*4e40*/  STL [R1+0x3a0], R0 ;  /* 0x0003a00001007387 */ /* 0x0007e80000100800 */
[----:B------:R-:W5:Y:S01]  /*4e50*/  LDL R12, [R1+0x37c8] ;  /* 0x0037c800010c7983 */ /* 0x000f620000100800 */
[----:B-1----:R-:W-:-:S03]  /*4e60*/  IABS R5, R10 ;  /* 0x0000000a00057213 */ /* 0x002fc60000000000 */
[----:B------:R-:W5:Y:S01]  /*4e70*/  LDL R10, [R1+0x37c4] ;  /* 0x0037c400010a7983 */ /* 0x000f620000100800 */
[----:B------:R-:W-:-:S04]  /*4e80*/  IMAD.HI.U32 R4, R28, R2, RZ ;  /* 0x000000021c047227 */ /* 0x000fc800078e00ff */
[----:B------:R-:W-:-:S04]  /*4e90*/  IMAD.HI.U32 R9, R28, R3, RZ ;  /* 0x000000031c097227 */ /* 0x000fc800078e00ff */
[----:B------:R-:W-:Y:S02]  /*4ea0*/  IMAD.MOV R4, RZ, RZ, -R4 ;  /* 0x000000ffff047224 */ /* 0x000fe400078e0a04 */
[----:B------:R-:W-:Y:S02]  /*4eb0*/  IMAD.MOV R9, RZ, RZ, -R9 ;  /* 0x000000ffff097224 */ /* 0x000fe400078e0a09 */
[----:B------:R-:W-:-:S04]  /*4ec0*/  IMAD.HI.U32 R8, R28, R7, RZ ;  /* 0x000000071c087227 */ /* 0x000fc800078e00ff */
[----:B------:R-:W-:-:S04]  /*4ed0*/  IMAD.HI.U32 R6, R28, R5, RZ ;  /* 0x000000051c067227 */ /* 0x000fc800078e00ff */
[C---:B------:R-:W-:Y:S02]  /*4ee0*/  IMAD R4, R29.reuse, R4, R2 ;  /* 0x000000041d047224 */ /* 0x040fe400078e0202 */
[C---:B------:R-:W-:Y:S02]  /*4ef0*/  IMAD R2, R29.reuse, R9, R3 ;  /* 0x000000091d027224 */ /* 0x040fe400078e0203 */
[----:B------:R-:W-:Y:S02]  /*4f00*/  IMAD.MOV R8, RZ, RZ, -R8 ;  /* 0x000000ffff087224 */ /* 0x000fe400078e0a08 */
[----:B------:R-:W-:Y:S02]  /*4f10*/  IMAD.MOV R6, RZ, RZ, -R6 ;  /* 0x000000ffff067224 */ /* 0x000fe400078e0a06 */
[C---:B------:R-:W-:Y:S02]  /*4f20*/  IMAD R7, R29.reuse, R8, R7 ;  /* 0x000000081d077224 */ /* 0x040fe400078e0207 */
[----:B------:R-:W-:Y:S01]  /*4f30*/  IMAD R5, R29, R6, R5 ;  /* 0x000000061d057224 */ /* 0x000fe200078e0205 */
[----:B---3--:R-:W-:-:S02]  /*4f40*/  IABS R0, R13 ;  /* 0x0000000d00007213 */ /* 0x008fc40000000000 */
[----:B------:R-:W3:Y:S04]  /*4f50*/  LDL R13, [R1+0x37c0] ;  /* 0x0037c000010d7983 */ /* 0x000ee80000100800 */
[----:B------:R0:W-:Y:S04]  /*4f60*/  STL [R1+0x398], R4 ;  /* 0x0003980401007387 */ /* 0x0001e80000100800 */
[----:B------:R2:W-:Y:S01]  /*4f70*/  STL [R1+0x390], R2 ;  /* 0x0003900201007387 */ /* 0x0005e20000100800 */
[----:B0-----:R-:W-:Y:S01]  /*4f80*/  IMAD.HI.U32 R4, R28, R0, RZ ;  /* 0x000000001c047227 */ /* 0x001fe200078e00ff */
[----:B--2---:R-:W-:-:S02]  /*4f90*/  IABS R2, R11 ;  /* 0x0000000b00027213 */ /* 0x004fc40000000000 */
[----:B------:R-:W2:Y:S01]  /*4fa0*/  LDL R11, [R1+0x37bc] ;  /* 0x0037bc00010b7983 */ /* 0x000ea20000100800 */
[----:B------:R-:W-:Y:S01]  /*4fb0*/  IMAD.MOV R4, RZ, RZ, -R4 ;  /* 0x000000ffff047224 */ /* 0x000fe200078e0a04 */
[----:B----4-:R-:W-:Y:S02]  /*4fc0*/  IABS R3, R14 ;  /* 0x0000000e00037213 */ /* 0x010fe40000000000 */
[----:B------:R5:W-:Y:S04]  /*4fd0*/  STL [R1+0x37c], R7 ;  /* 0x00037c0701007387 */ /* 0x000be80000100800 */
[----:B------:R0:W-:Y:S04]  /*4fe0*/  STL [R1+0x384], R5 ;  /* 0x0003840501007387 */ /* 0x0001e80000100800 */
[----:B------:R-:W4:Y:S01]  /*4ff0*/  LDL R14, [R1+0x37b8] ;  /* 0x0037b800010e7983 */ /* 0x000f220000100800 */
[----:B------:R-:W-:Y:S01]  /*5000*/  IMAD R0, R29, R4, R0 ;  /* 0x000000041d007224 */ /* 0x000fe200078e0200 */
[----:B-----5:R-:W-:-:S04]  /*5010*/  IABS R7, R15 ;  /* 0x0000000f00077213 */ /* 0x020fc80000000000 */
[----:B------:R1:W-:Y:S04]  /*5020*/  STL [R1+0x388], R0 ;  /* 0x0003880001007387 */ /* 0x0003e80000100800 */
[----:B------:R-:W5:Y:S01]  /*5030*/  LDL R15, [R1+0x37b4] ;  /* 0x0037b400010f7983 */ /* 0x000f620000100800 */
[----:B0-----:R-:W-:-:S03]  /*5040*/  IABS R5, R12 ;  /* 0x0000000c00057213 */ /* 0x001fc60000000000 */
[----:B------:R-:W5:Y:S01]  /*5050*/  LDL R12, [R1+0x37b0] ;  /* 0x0037b000010c7983 */ /* 0x000f620000100800 */
[----:B-1----:R-:W-:-:S03]  /*5060*/  IABS R0, R10 ;  /* 0x0000000a00007213 */ /* 0x002fc60000000000 */
[----:B------:R-:W5:Y:S01]  /*5070*/  LDL R10, [R1+0x37ac] ;  /* 0x0037ac00010a7983 */ /* 0x000f620000100800 */
[----:B------:R-:W-:-:S04]  /*5080*/  IMAD.HI.U32 R4, R28, R2, RZ ;  /* 0x000000021c047227 */ /* 0x000fc800078e00ff */
[----:B------:R-:W-:Y:S02]  /*5090*/  IMAD.MOV R4, RZ, RZ, -R4 ;  /* 0x000000ffff047224 */ /* 0x000fe400078e0a04 */
[----:B------:R-:W-:-:S04]  /*50a0*/  IMAD.HI.U32 R9, R28, R3, RZ ;  /* 0x000000031c097227 */ /* 0x000fc800078e00ff */
[----:B------:R-:W-:Y:S02]  /*50b0*/  IMAD R4, R29, R4, R2 ;  /* 0x000000041d047224 */ /* 0x000fe400078e0202 */
[----:B------:R-:W-:Y:S02]  /*50c0*/  IMAD.MOV R9, RZ, RZ, -R9 ;  /* 0x000000ffff097224 */ /* 0x000fe400078e0a09 */
[C---:B------:R-:W-:Y:S01]  /*50d0*/  IMAD.HI.U32 R8, R28.reuse, R7, RZ ;  /* 0x000000071c087227 */ /* 0x040fe200078e00ff */
[----:B------:R0:W-:Y:S03]  /*50e0*/  STL [R1+0x380], R4 ;  /* 0x0003800401007387 */ /* 0x0001e60000100800 */
[----:B------:R-:W-:-:S04]  /*50f0*/  IMAD.HI.U32 R6, R28, R5, RZ ;  /* 0x000000051c067227 */ /* 0x000fc800078e00ff */
[----:B------:R-:W-:Y:S02]  /*5100*/  IMAD R2, R29, R9, R3 ;  /* 0x000000091d027224 */ /* 0x000fe400078e0203 */
[----:B------:R-:W-:Y:S02]  /*5110*/  IMAD.MOV R8, RZ, RZ, -R8 ;  /* 0x000000ffff087224 */ /* 0x000fe400078e0a08 */
[----:B0-----:R-:W-:-:S04]  /*5120*/  IMAD.HI.U32 R4, R28, R0, RZ ;  /* 0x000000001c047227 */ /* 0x001fc800078e00ff */
[----:B------:R-:W-:Y:S01]  /*5130*/  IMAD.MOV R6, RZ, RZ, -R6 ;  /* 0x000000ffff067224 */ /* 0x000fe200078e0a06 */
[----:B------:R3:W-:Y:S01]  /*5140*/  STL [R1+0x364], R2 ;  /* 0x0003640201007387 */ /* 0x0007e20000100800 */
[C---:B------:R-:W-:Y:S02]  /*5150*/  IMAD R7, R29.reuse, R8, R7 ;  /* 0x000000081d077224 */ /* 0x040fe400078e0207 */
[----:B------:R-:W-:Y:S02]  /*5160*/  IMAD.MOV R4, RZ, RZ, -R4 ;  /* 0x000000ffff047224 */ /* 0x000fe400078e0a04 */
[C---:B------:R-:W-:Y:S02]  /*5170*/  IMAD R5, R29.reuse, R6, R5 ;  /* 0x000000061d057224 */ /* 0x040fe400078e0205 */
[----:B------:R-:W-:Y:S01]  /*5180*/  IMAD R0, R29, R4, R0 ;  /* 0x000000041d007224 */ /* 0x000fe200078e0200 */
[----:B---3--:R-:W-:Y:S02]  /*5190*/  IABS R2, R13 ;  /* 0x0000000d00027213 */ /* 0x008fe40000000000 */
[----:B------:R-:W3:Y:S04]  /*51a0*/  LDL R13, [R1+0x37a8] ;  /* 0x0037a800010d7983 */ /* 0x000ee80000100800 */
[----:B------:R4:W-:Y:S04]  /*51b0*/  STL [R1+0x36c], R7 ;  /* 0x00036c0701007387 */ /* 0x0009e80000100800 */
[----:B------:R5:W-:Y:S01]  /*51c0*/  STL [R1+0x374], R5 ;  /* 0x0003740501007387 */ /* 0x000be20000100800 */
[----:B------:R-:W-:Y:S01]  /*51d0*/  IMAD.HI.U32 R4, R28, R2, RZ ;  /* 0x000000021c047227 */ /* 0x000fe200078e00ff */
[----:B--2---:R-:W-:-:S02]  /*51e0*/  IABS R3, R11 ;  /* 0x0000000b00037213 */ /* 0x004fc40000000000 */
[----:B------:R-:W2:Y:S04]  /*51f0*/  LDL R11, [R1+0x37a4] ;  /* 0x0037a400010b7983 */ /* 0x000ea80000100800 */
[----:B------:R0:W-:Y:S01]  /*5200*/  STL [R1+0x378], R0 ;  /* 0x0003780001007387 */ /* 0x0001e20000100800 */
[----:B------:R-:W-:Y:S01]  /*5210*/  IMAD.HI.U32 R9, R28, R3, RZ ;  /* 0x000000031c097227 */ /* 0x000fe200078e00ff */
[----:B----4-:R-:W-:Y:S02]  /*5220*/  IABS R7, R14 ;  /* 0x0000000e00077213 */ /* 0x010fe40000000000 */
[----:B------:R-:W4:Y:S01]  /*5230*/  LDL R14, [R1+0x37a0] ;  /* 0x0037a000010e7983 */ /* 0x000f220000100800 */
[----:B------:R-:W-:Y:S02]  /*5240*/  IMAD.MOV R4, RZ, RZ, -R4 ;  /* 0x000000ffff047224 */ /* 0x000fe400078e0a04 */
[----:B------:R-:W-:-:S02]  /*5250*/  IMAD.MOV R9, RZ, RZ, -R9 ;  /* 0x000000ffff097224 */ /* 0x000fc400078e0a09 */
[C---:B------:R-:W-:Y:S01]  /*5260*/  IMAD R4, R29.reuse, R4, R2 ;  /* 0x000000041d047224 */ /* 0x040fe200078e0202 */
[----:B-----5:R-:W-:Y:S01]  /*5270*/  IABS R5, R15 ;  /* 0x0000000f00057213 */ /* 0x020fe20000000000 */
[----:B------:R-:W-:Y:S01]  /*5280*/  IMAD R2, R29, R9, R3 ;  /* 0x000000091d027224 */ /* 0x000fe200078e0203 */
[----:B------:R-:W5:Y:S01]  /*5290*/  LDL R15, [R1+0x379c] ;  /* 0x00379c00010f7983 */ /* 0x000f620000100800 */
[----:B0-----:R-:W-:-:S03]  /*52a0*/  IABS R0, R12 ;  /* 0x0000000c00007213 */ /* 0x001fc60000000000 */
[----:B------:R-:W5:Y:S04]  /*52b0*/  LDL R12, [R1+0x3798] ;  /* 0x00379800010c7983 */ /* 0x000f680000100800 */
[----:B------:R-:W-:Y:S04]  /*52c0*/  STL [R1+0x370], R4 ;  /* 0x0003700401007387 */ /* 0x000fe80000100800 */
[----:B------:R0:W-:Y:S02]  /*52d0*/  STL [R1+0x368], R2 ;  /* 0x0003680201007387 */ /* 0x0001e40000100800 */
[----:B0-----:R-:W-:-:S02]  /*52e0*/  IABS R2, R10 ;  /* 0x0000000a00027213 */ /* 0x001fc40000000000 */
[----:B------:R-:W5:Y:S01]  /*52f0*/  LDL R10, [R1+0x3794] ;  /* 0x00379400010a7983 */ /* 0x000f620000100800 */
[----:B------:R-:W-:-:S04]  /*5300*/  IMAD.HI.U32 R8, R28, R7, RZ ;  /* 0x000000071c087227 */ /* 0x000fc800078e00ff */
[----:B------:R-:W-:-:S04]  /*5310*/  IMAD.HI.U32 R6, R28, R5, RZ ;  /* 0x000000051c067227 */ /* 0x000fc800078e00ff */
[----:B------:R-:W-:Y:S02]  /*5320*/  IMAD.MOV R8, RZ, RZ, -R8 ;  /* 0x000000ffff087224 */ /* 0x000fe400078e0a08 */
[----:B------:R-:W-:-:S04]  /*5330*/  IMAD.HI.U32 R4, R28, R0, RZ ;  /* 0x000000001c047227 */ /* 0x000fc800078e00ff */
[----:B------:R-:W-:Y:S02]  /*5340*/  IMAD.MOV R6, RZ, RZ, -R6 ;  /* 0x000000ffff067224 */ /* 0x000fe400078e0a06 */
[C---:B------:R-:W-:Y:S02]  /*5350*/  IMAD R7, R29.reuse, R8, R7 ;  /* 0x000000081d077224 */ /* 0x040fe400078e0207 */
[----:B------:R-:W-:Y:S02]  /*5360*/  IMAD.MOV R4, RZ, RZ, -R4 ;  /* 0x000000ffff047224 */ /* 0x000fe400078e0a04 */
[C---:B------:R-:W-:Y:S01]  /*5370*/  IMAD R5, R29.reuse, R6, R5 ;  /* 0x000000061d057224 */ /* 0x040fe200078e0205 */
[----:B------:R2:W-:Y:S01]  /*5380*/  STL [R1+0x354], R7 ;  /* 0x0003540701007387 */ /* 0x0005e20000100800 */
[----:B------:R-:W-:-:S03]  /*5390*/  IMAD R0, R29, R4, R0 ;  /* 0x000000041d007224 */ /* 0x000fc600078e0200 */
[----:B------:R4:W-:Y:S01]  /*53a0*/  STL [R1+0x35c], R5 ;  /* 0x00035c0501007387 */ /* 0x0009e20000100800 */
[----:B------:R-:W-:-:S04]  /*53b0*/  IMAD.HI.U32 R4, R28, R2, RZ ;  /* 0x000000021c047227 */ /* 0x000fc800078e00ff */
[----:B------:R-:W-:-:S04]  /*53c0*/  IMAD.MOV R4, RZ, RZ, -R4 ;  /* 0x000000ffff047224 */ /* 0x000fc800078e0a04 */
[----:B------:R-:W-:Y:S01]  /*53d0*/  IMAD R4, R29, R4, R2 ;  /* 0x000000041d047224 */ /* 0x000fe200078e0202 */
[----:B---3--:R-:W-:Y:S02]  /*53e0*/  IABS R3, R13 ;  /* 0x0000000d00037213 */ /* 0x008fe40000000000 */
[----:B------:R-:W3:Y:S04]  /*53f0*/  LDL R13, [R1+0x3790] ;  /* 0x00379000010d7983 */ /* 0x000ee80000100800 */
[----:B------:R5:W-:Y:S01]  /*5400*/  STL [R1+0x360], R0 ;  /* 0x0003600001007387 */ /* 0x000be20000100800 */
[----:B------:R-:W-:-:S04]  /*5410*/  IMAD.HI.U32 R9, R28, R3, RZ ;  /* 0x000000031c097227 */ /* 0x000fc800078e00ff */
[----:B------:R-:W-:Y:S01]  /*5420*/  IMAD.MOV R9, RZ, RZ, -R9 ;  /* 0x000000ffff097224 */ /* 0x000fe200078e0a09 */
[----:B--2---:R-:W-:Y:S02]  /*5430*/  IABS R7, R11 ;  /* 0x0000000b00077213 */ /* 0x004fe40000000000 */
[----:B------:R-:W2:Y:S03]  /*5440*/  LDL R11, [R1+0x378c] ;  /* 0x00378c00010b7983 */ /* 0x000ea60000100800 */
[C---:B------:R-:W-:Y:S01]  /*5450*/  IMAD.HI.U32 R8, R28.reuse, R7, RZ ;  /* 0x000000071c087227 */ /* 0x040fe200078e00ff */
[----:B----4-:R-:W-:Y:S02]  /*5460*/  IABS R5, R14 ;  /* 0x0000000e00057213 */ /* 0x010fe40000000000 */
[----:B------:R-:W4:Y:S03]  /*5470*/  LDL R14, [R1+0x3788] ;  /* 0x00378800010e7983 */ /* 0x000f260000100800 */
[----:B------:R-:W-:-:S04]  /*5480*/  IMAD.HI.U32 R6, R28, R5, RZ ;  /* 0x000000051c067227 */ /* 0x000fc800078e00ff */
[C---:B------:R-:W-:Y:S02]  /*5490*/  IMAD R2, R29.reuse, R9, R3 ;  /* 0x000000091d027224 */ /* 0x040fe400078e0203 */
[----:B------:R-:W-:Y:S01]  /*54a0*/  IMAD.MOV R8, RZ, RZ, -R8 ;  /* 0x000000ffff087224 */ /* 0x000fe200078e0a08 */
[----:B-----5:R-:W-:Y:S01]  /*54b0*/  IABS R0, R15 ;  /* 0x0000000f00007213 */ /* 0x020fe20000000000 */
[----:B------:R-:W-:Y:S01]  /*54c0*/  IMAD.MOV R6, RZ, RZ, -R6 ;  /* 0x000000ffff067224 */ /* 0x000fe200078e0a06 */
[----:B------:R-:W5:Y:S01]  /*54d0*/  LDL R15, [R1+0x3784] ;  /* 0x00378400010f7983 */ /* 0x000f620000100800 */
[C---:B------:R-:W-:Y:S02]  /*54e0*/  IMAD R7, R29.reuse, R8, R7 ;  /* 0x000000081d077224 */ /* 0x040fe400078e0207 */
[----:B------:R-:W-:Y:S01]  /*54f0*/  IMAD R5, R29, R6, R5 ;  /* 0x000000061d057224 */ /* 0x000fe200078e0205 */
[----:B------:R-:W-:Y:S04]  /*5500*/  STL [R1+0x358], R4 ;  /* 0x0003580401007387 */ /* 0x000fe80000100800 */
[----:B------:R0:W-:Y:S02]  /*5510*/  STL [R1+0x33c], R2 ;  /* 0x00033c0201007387 */ /* 0x0001e40000100800 */
[----:B0-----:R-:W-:-:S02]  /*5520*/  IABS R2, R12 ;  /* 0x0000000c00027213 */ /* 0x001fc40000000000 */
[----:B------:R-:W5:Y:S01]  /*5530*/  LDL R12, [R1+0x3780] ;  /* 0x00378000010c7983 */ /* 0x000f620000100800 */
[----:B------:R-:W-:-:S03]  /*5540*/  IABS R3, R10 ;  /* 0x0000000a00037213 */ /* 0x000fc60000000000 */
[----:B------:R3:W-:Y:S04]  /*5550*/  STL [R1+0x344], R7 ;  /* 0x0003440701007387 */ /* 0x0007e80000100800 */
[----:B------:R2:W-:Y:S04]  /*5560*/  STL [R1+0x34c], R5 ;  /* 0x00034c0501007387 */ /* 0x0005e80000100800 */
[----:B------:R-:W5:Y:S01]  /*5570*/  LDL R10, [R1+0x377c] ;  /* 0x00377c00010a7983 */ /* 0x000f620000100800 */
[----:B------:R-:W-:-:S04]  /*5580*/  IMAD.HI.U32 R4, R28, R0, RZ ;  /* 0x000000001c047227 */ /* 0x000fc800078e00ff */
[----:B------:R-:W-:-:S04]  /*5590*/  IMAD.MOV R4, RZ, RZ, -R4 ;  /* 0x000000ffff047224 */ /* 0x000fc800078e0a04 */
[----:B------:R-:W-:Y:S02]  /*55a0*/  IMAD R0, R29, R4, R0 ;  /* 0x000000041d007224 */ /* 0x000fe400078e0200 */
[----:B------:R-:W-:-:S03]  /*55b0*/  IMAD.HI.U32 R4, R28, R2, RZ ;  /* 0x000000021c047227 */ /* 0x000fc600078e00ff */
[----:B------:R4:W-:Y:S01]  /*55c0*/  STL [R1+0x350], R0 ;  /* 0x0003500001007387 */ /* 0x0009e20000100800 */
[----:B------:R-:W-:Y:S02]  /*55d0*/  IMAD.MOV R4, RZ, RZ, -R4 ;  /* 0x000000ffff047224 */ /* 0x000fe400078e0a04 */
[----:B------:R-:W-:-:S04]  /*55e0*/  IMAD.HI.U32 R9, R28, R3, RZ ;  /* 0x000000031c097227 */ /* 0x000fc800078e00ff */
[----:B------:R-:W-:Y:S02]  /*55f0*/  IMAD R4, R29, R4, R2 ;  /* 0x000000041d047224 */ /* 0x000fe400078e0202 */
[----:B------:R-:W-:-:S04]  /*5600*/  IMAD.MOV R9, RZ, RZ, -R9 ;  /* 0x000000ffff097224 */ /* 0x000fc800078e0a09 */
[----:B------:R-:W-:Y:S01]  /*5610*/  IMAD R2, R29, R9, R3 ;  /* 0x000000091d027224 */ /* 0x000fe200078e0203 */
[----:B---3--:R-:W-:Y:S02]  /*5620*/  IABS R7, R13 ;  /* 0x0000000d00077213 */ /* 0x008fe40000000000 */
[----:B------:R-:W3:Y:S03]  /*5630*/  LDL R13, [R1+0x3778] ;  /* 0x00377800010d7983 */ /* 0x000ee60000100800 */
[----:B------:R-:W-:-:S04]  /*5640*/  IMAD.HI.U32 R8, R28, R7, RZ ;  /* 0x000000071c087227 */ /* 0x000fc800078e00ff */
[----:B------:R-:W-:Y:S01]  /*5650*/  IMAD.MOV R8, RZ, RZ, -R8 ;  /* 0x000000ffff087224 */ /* 0x000fe200078e0a08 */
[----:B--2---:R-:W-:Y:S02]  /*5660*/  IABS R5, R11 ;  /* 0x0000000b00057213 */ /* 0x004fe40000000000 */
[----:B------:R-:W2:Y:S03]  /*5670*/  LDL R11, [R1+0x3774] ;  /* 0x00377400010b7983 */ /* 0x000ea60000100800 */
[----:B------:R-:W-:Y:S01]  /*5680*/  IMAD.HI.U32 R6, R28, R5, RZ ;  /* 0x000000051c067227 */ /* 0x000fe200078e00ff */
[----:B----4-:R-:W-:Y:S02]  /*5690*/  IABS R0, R14 ;  /* 0x0000000e00007213 */ /* 0x010fe40000000000 */
[----:B------:R-:W4:Y:S01]  /*56a0*/  LDL R14, [R1+0x3770] ;  /* 0x00377000010e7983 */ /* 0x000f220000100800 */
[----:B------:R-:W-:-:S03]  /*56b0*/  IMAD.MOV R6, RZ, RZ, -R6 ;  /* 0x000000ffff067224 */ /* 0x000fc600078e0a06 */
[----:B------:R0:W-:Y:S01]  /*56c0*/  STL [R1+0x348], R4 ;  /* 0x0003480401007387 */ /* 0x0001e20000100800 */
[C---:B------:R-:W-:Y:S02]  /*56d0*/  IMAD R7, R29.reuse, R8, R7 ;  /* 0x000000081d077224 */ /* 0x040fe400078e0207 */
[----:B------:R-:W-:Y:S01]  /*56e0*/  IMAD R5, R29, R6, R5 ;  /* 0x000000061d057224 */ /* 0x000fe200078e0205 */
[----:B------:R5:W-:Y:S01]  /*56f0*/  STL [R1+0x340], R2 ;  /* 0x0003400201007387 */ /* 0x000be20000100800 */
[----:B0-----:R-:W-:-:S04]  /*5700*/  IMAD.HI.U32 R4, R28, R0, RZ ;  /* 0x000000001c047227 */ /* 0x001fc800078e00ff */
[----:B------:R-:W-:Y:S01]  /*5710*/  IMAD.MOV R4, RZ, RZ, -R4 ;  /* 0x000000ffff047224 */ /* 0x000fe200078e0a04 */
[----:B-----5:R-:W-:Y:S02]  /*5720*/  IABS R2, R15 ;  /* 0x0000000f00027213 */ /* 0x020fe40000000000 */
[----:B------:R-:W5:Y:S01]  /*5730*/  LDL R15, [R1+0x376c] ;  /* 0x00376c00010f7983 */ /* 0x000f620000100800 */
[----:B------:R-:W-:-:S03]  /*5740*/  IMAD R0, R29, R4, R0 ;  /* 0x000000041d007224 */ /* 0x000fc600078e0200 */
[----:B------:R0:W-:Y:S04]  /*5750*/  STL [R1+0x32c], R7 ;  /* 0x00032c0701007387 */ /* 0x0001e80000100800 */
[----:B------:R3:W-:Y:S01]  /*5760*/  STL [R1+0x334], R5 ;  /* 0x0003340501007387 */ /* 0x0007e20000100800 */
[----:B------:R-:W-:-:S03]  /*5770*/  IABS R3, R12 ;  /* 0x0000000c00037213 */ /* 0x000fc60000000000 */
[----:B------:R-:W5:Y:S04]  /*5780*/  LDL R12, [R1+0x3768] ;  /* 0x00376800010c7983 */ /* 0x000f680000100800 */
[----:B------:R2:W-:Y:S01]  /*5790*/  STL [R1+0x338], R0 ;  /* 0x0003380001007387 */ /* 0x0005e20000100800 */
[----:B0-----:R-:W-:-:S03]  /*57a0*/  IABS R7, R10 ;  /* 0x0000000a00077213 */ /* 0x001fc60000000000 */
[----:B------:R-:W5:Y:S01]  /*57b0*/  LDL R10, [R1+0x3764] ;  /* 0x00376400010a7983 */ /* 0x000f620000100800 */
[----:B------:R-:W-:-:S04]  /*57c0*/  IMAD.HI.U32 R4, R28, R2, RZ ;  /* 0x000000021c047227 */ /* 0x000fc800078e00ff */
[----:B------:R-:W-:-:S04]  /*57d0*/  IMAD.HI.U32 R9, R28, R3, RZ ;  /* 0x000000031c097227 */ /* 0x000fc800078e00ff */
[----:B------:R-:W-:Y:S02]  /*57e0*/  IMAD.MOV R4, RZ, RZ, -R4 ;  /* 0x000000ffff047224 */ /* 0x000fe400078e0a04 */
[----:B------:R-:W-:Y:S02]  /*57f0*/  IMAD.MOV R9, RZ, RZ, -R9 ;  /* 0x000000ffff097224 */ /* 0x000fe400078e0a09 */
[C---:B------:R-:W-:Y:S02]  /*5800*/  IMAD R4, R29.reuse, R4, R2 ;  /* 0x000000041d047224 */ /* 0x040fe400078e0202 */
[----:B------:R-:W-:Y:S02]  /*5810*/  IMAD R2, R29, R9, R3 ;  /* 0x000000091d027224 */ /* 0x000fe400078e0203 */
[----:B------:R-:W-:-:S04]  /*5820*/  IMAD.HI.U32 R8, R28, R7, RZ ;  /* 0x000000071c087227 */ /* 0x000fc800078e00ff */
[----:B------:R-:W-:-:S04]  /*5830*/  IMAD.MOV R8, RZ, RZ, -R8 ;  /* 0x000000ffff087224 */ /* 0x000fc800078e0a08 */
[----:B------:R-:W-:Y:S01]  /*5840*/  IMAD R7, R29, R8, R7 ;  /* 0x000000081d077224 */ /* 0x000fe200078e0207 */
[----:B---3--:R-:W-:Y:S02]  /*5850*/  IABS R5, R13 ;  /* 0x0000000d00057213 */ /* 0x008fe40000000000 */
[----:B------:R-:W3:Y:S03]  /*5860*/  LDL R13, [R1+0x3760] ;  /* 0x00376000010d7983 */ /* 0x000ee60000100800 */
[----:B------:R-:W-:-:S04]  /*5870*/  IMAD.HI.U32 R6, R28, R5, RZ ;  /* 0x000000051c067227 */ /* 0x000fc800078e00ff */
[----:B------:R-:W-:Y:S01]  /*5880*/  IMAD.MOV R6, RZ, RZ, -R6 ;  /* 0x000000ffff067224 */ /* 0x000fe200078e0a06 */
[----:B--2---:R-:W-:Y:S02]  /*5890*/  IABS R0, R11 ;  /* 0x0000000b00007213 */ /* 0x004fe40000000000 */
[----:B------:R-:W2:Y:S04]  /*58a0*/  LDL R11, [R1+0x375c] ;  /* 0x00375c00010b7983 */ /* 0x000ea80000100800 */
[----:B------:R0:W-:Y:S04]  /*58b0*/  STL [R1+0x330], R4 ;  /* 0x0003300401007387 */ /* 0x0001e80000100800 */
[----:B------:R4:W-:Y:S01]  /*58c0*/  STL [R1+0x314], R2 ;  /* 0x0003140201007387 */ /* 0x0009e20000100800 */
[----:B------:R-:W-:-:S02]  /*58d0*/  IMAD R5, R29, R6, R5 ;  /* 0x000000061d057224 */ /* 0x000fc400078e0205 */
[----:B0-----:R-:W-:Y:S01]  /*58e0*/  IMAD.HI.U32 R4, R28, R0, RZ ;  /* 0x000000001c047227 */ /* 0x001fe200078e00ff */
[----:B----4-:R-:W-:Y:S02]  /*58f0*/  IABS R2, R14 ;  /* 0x0000000e00027213 */ /* 0x010fe40000000000 */
[----:B------:R-:W4:Y:S01]  /*5900*/  LDL R14, [R1+0x3758] ;  /* 0x00375800010e7983 */ /* 0x000f220000100800 */
[----:B------:R-:W-:-:S03]  /*5910*/  IMAD.MOV R4, RZ, RZ, -R4 ;  /* 0x000000ffff047224 */ /* 0x000fc600078e0a04 */
[----:B------:R0:W-:Y:S01]  /*5920*/  STL [R1+0x31c], R7 ;  /* 0x00031c0701007387 */ /* 0x0001e20000100800 */
[----:B------:R-:W-:-:S03]  /*5930*/  IMAD R0, R29, R4, R0 ;  /* 0x000000041d007224 */ /* 0x000fc600078e0200 */
[----:B------:R1:W-:Y:S01]  /*5940*/  STL [R1+0x324], R5 ;  /* 0x0003240501007387 */ /* 0x0003e20000100800 */
[----:B-----5:R-:W-:-:S03]  /*5950*/  IABS R3, R15 ;  /* 0x0000000f00037213 */ /* 0x020fc60000000000 */
[----:B------:R-:W5:Y:S04]  /*5960*/  LDL R15, [R1+0x3754] ;  /* 0x00375400010f7983 */ /* 0x000f680000100800 */
[----:B------:R3:W-:Y:S01]  /*5970*/  STL [R1+0x328], R0 ;  /* 0x0003280001007387 */ /* 0x0007e20000100800 */
[----:B0-----:R-:W-:-:S03]  /*5980*/  IABS R7, R12 ;  /* 0x0000000c00077213 */ /* 0x001fc60000000000 */
        /* <DEDUP_REMOVED lines=22> */
[----:B------:R-:W-:-:S03]  /*5af0*/  IMAD.MOV R4, RZ, RZ, -R4 ;  /* 0x000000ffff047224 */ /* 0x000fc600078e0a04 */
[----:B------:R5:W-:Y:S04]  /*5b00*/  STL [R1+0x304], R7 ;  /* 0x0003040701007387 */ /* 0x000be80000100800 */
[----:B------:R0:W-:Y:S01]  /*5b10*/  STL [R1+0x30c], R5 ;  /* 0x00030c0501007387 */ /* 0x0001e20000100800 */
[----:B------:R-:W-:Y:S01]  /*5b20*/  IMAD R0, R29, R4, R0 ;  /* 0x000000041d007224 */ /* 0x000fe200078e0200 */
[----:B----4-:R-:W-:Y:S02]  /*5b30*/  IABS R3, R14 ;  /* 0x0000000e00037213 */ /* 0x010fe40000000000 */
[----:B------:R-:W4:Y:S04]  /*5b40*/  LDL R14, [R1+0x3744] ;  /* 0x00374400010e7983 */ /* 0x000f280000100800 */
[----:B------:R1:W-:Y:S01]  /*5b50*/  STL [R1+0x310], R0 ;  /* 0x0003100001007387 */ /* 0x0003e20000100800 */
[----:B-----5:R-:W-:-:S03]  /*5b60*/  IABS R7, R15 ;  /* 0x0000000f00077213 */ /* 0x020fc60000000000 */
        /* <DEDUP_REMOVED lines=30> */
[----:B------:R-:W-:-:S04]  /*5d50*/  IMAD.HI.U32 R9, R28, R3, RZ ;  /* 0x000000031c097227 */ /* 0x000fc800078e00ff */
[----:B------:R-:W-:Y:S01]  /*5d60*/  IMAD.MOV R4, RZ, RZ, -R4 ;  /* 0x000000ffff047224 */ /* 0x000fe200078e0a04 */
[----:B----4-:R-:W-:Y:S02]  /*5d70*/  IABS R7, R14 ;  /* 0x0000000e00077213 */ /* 0x010fe40000000000 */
[----:B------:R-:W4:Y:S01]  /*5d80*/  LDL R14, [R1+0x3728] ;  /* 0x00372800010e7983 */ /* 0x000f220000100800 */
[----:B------:R-:W-:Y:S02]  /*5d90*/  IMAD.MOV R9, RZ, RZ, -R9 ;  /* 0x000000ffff097224 */ /* 0x000fe400078e0a09 */
[C---:B------:R-:W-:Y:S02]  /*5da0*/  IMAD R4, R29.reuse, R4, R2 ;  /* 0x000000041d047224 */ /* 0x040fe400078e0202 */
[----:B------:R-:W-:Y:S01]  /*5db0*/  IMAD R2, R29, R9, R3 ;  /* 0x000000091d027224 */ /* 0x000fe200078e0203 */
[----:B-----5:R-:W-:Y:S02]  /*5dc0*/  IABS R5, R15 ;  /* 0x0000000f00057213 */ /* 0x020fe40000000000 */
        /* <DEDUP_REMOVED lines=28> */
[----:B------:R-:W-:-:S04]  /*5f90*/  IMAD.HI.U32 R8, R28, R7, RZ ;  /* 0x000000071c087227 */ /* 0x000fc800078e00ff */
[----:B------:R-:W-:Y:S02]  /*5fa0*/  IMAD R2, R29, R9, R3 ;  /* 0x000000091d027224 */ /* 0x000fe400078e0203 */
[----:B------:R-:W-:Y:S01]  /*5fb0*/  IMAD.MOV R8, RZ, RZ, -R8 ;  /* 0x000000ffff087224 */ /* 0x000fe200078e0a08 */
[----:B----4-:R-:W-:Y:S02]  /*5fc0*/  IABS R5, R14 ;  /* 0x0000000e00057213 */ /* 0x010fe40000000000 */
[----:B------:R-:W4:Y:S03]  /*5fd0*/  LDL R14, [R1+0x3710] ;  /* 0x00371000010e7983 */ /* 0x000f260000100800 */
[----:B------:R-:W-:-:S04]  /*5fe0*/  IMAD.HI.U32 R6, R28, R5, RZ ;  /* 0x000000051c067227 */ /* 0x000fc800078e00ff */
[----:B------:R-:W-:Y:S02]  /*5ff0*/  IMAD.MOV R6, RZ, RZ, -R6 ;  /* 0x000000ffff067224 */ /* 0x000fe400078e0a06 */
[C---:B------:R-:W-:Y:S01]  /*6000*/  IMAD R7, R29.reuse, R8, R7 ;  /* 0x000000081d077224 */ /* 0x040fe200078e0207 */
[----:B-----5:R-:W-:Y:S02]  /*6010*/  IABS R0, R15 ;  /* 0x0000000f00007213 */ /* 0x020fe40000000000 */
[----:B------:R-:W5:Y:S01]  /*6020*/  LDL R15, [R1+0x370c] ;  /* 0x00370c00010f7983 */ /* 0x000f620000100800 */
[----:B------:R-:W-:-:S03]  /*6030*/  IMAD R5, R29, R6, R5 ;  /* 0x000000061d057224 */ /* 0x000fc600078e0205 */
[----:B------:R-:W-:Y:S04]  /*6040*/  STL [R1+0x2e0], R4 ;  /* 0x0002e00401007387 */ /* 0x000fe80000100800 */
[----:B------:R0:W-:Y:S02]  /*6050*/  STL [R1+0x2c4], R2 ;  /* 0x0002c40201007387 */ /* 0x0001e40000100800 */
[----:B0-----:R-:W-:Y:S02]  /*6060*/  IABS R2, R12 ;  /* 0x0000000c00027213 */ /* 0x001fe40000000000 */
[----:B------:R-:W5:Y:S04]  /*6070*/  LDL R12, [R1+0x3708] ;  /* 0x00370800010c7983 */ /* 0x000f680000100800 */
[----:B------:R3:W-:Y:S04]  /*6080*/  STL [R1+0x2cc], R7 ;  /* 0x0002cc0701007387 */ /* 0x0007e80000100800 */
[----:B------:R2:W-:Y:S01]  /*6090*/  STL [R1+0x2d4], R5 ;  /* 0x0002d40501007387 */ /* 0x0005e20000100800 */
[----:B------:R-:W-:-:S03]  /*60a0*/  IABS R3, R10 ;  /* 0x0000000a00037213 */ /* 0x000fc60000000000 */
        /* <DEDUP_REMOVED lines=17> */
[----:B------:R-:W-:-:S04]  /*61c0*/  IMAD.HI.U32 R6, R28, R5, RZ ;  /* 0x000000051c067227 */ /* 0x000fc800078e00ff */
[----:B------:R-:W-:Y:S02]  /*61d0*/  IMAD.MOV R6, RZ, RZ, -R6 ;  /* 0x000000ffff067224 */ /* 0x000fe400078e0a06 */
[C---:B------:R-:W-:Y:S01]  /*61e0*/  IMAD R7, R29.reuse, R8, R7 ;  /* 0x000000081d077224 */ /* 0x040fe200078e0207 */
[----:B----4-:R-:W-:Y:S02]  /*61f0*/  IABS R0, R14 ;  /* 0x0000000e00007213 */ /* 0x010fe40000000000 */
[----:B------:R-:W4:Y:S04]  /*6200*/  LDL R14, [R1+0x36fc] ;  /* 0x0036fc00010e7983 */ /* 0x000f280000100800 */
[----:B------:R0:W-:Y:S01]  /*6210*/  STL [R1+0x2d0], R4 ;  /* 0x0002d00401007387 */ /* 0x0001e20000100800 */
[----:B------:R-:W-:-:S03]  /*6220*/  IMAD R5, R29, R6, R5 ;  /* 0x000000061d057224 */ /* 0x000fc600078e0205 */
        /* <DEDUP_REMOVED lines=145> */
[C---:B------:R-:W-:Y:S02]  /*6b40*/  IMAD R7, R29.reuse, R8, R7 ;  /* 0x000000081d077224 */ /* 0x040fe400078e0207 */
[----:B------:R-:W-:Y:S01]  /*6b50*/  IMAD R5, R29, R6, R5 ;  /* 0x000000061d057224 */ /* 0x000fe200078e0205 */
[----:B-----5:R-:W-:Y:S02]  /*6b60*/  IABS R0, R15 ;  /* 0x0000000f00007213 */ /* 0x020fe40000000000 */
[----:B------:R-:W5:Y:S04]  /*6b70*/  LDL R15, [R1+0x3694] ;  /* 0x00369400010f7983 */ /* 0x000f680000100800 */
[----:B------:R-:W-:Y:S04]  /*6b80*/  STL [R1+0x268], R4 ;  /* 0x0002680401007387 */ /* 0x000fe80000100800 */
[----:B------:R0:W-:Y:S02]  /*6b90*/  STL [R1+0x24c], R2 ;  /* 0x00024c0201007387 */ /* 0x0001e40000100800 */
[----:B0-----:R-:W-:-:S02]  /*6ba0*/  IABS R2, R12 ;  /* 0x0000000c00027213 */ /* 0x001fc40000000000 */
        /* <DEDUP_REMOVED lines=469> */
[----:B------:R-:W-:-:S04]  /*8900*/  IMAD.HI.U32 R8, R28, R7, RZ ;  /* 0x000000071c087227 */ /* 0x000fc800078e00ff */
[----:B------:R-:W-:Y:S02]  /*8910*/  IMAD.MOV R9, RZ, RZ, -R9 ;  /* 0x000000ffff097224 */ /* 0x000fe400078e0a09 */
[----:B------:R-:W-:Y:S01]  /*8920*/  IMAD.HI.U32 R6, R28, R5, RZ ;  /* 0x000000051c067227 */ /* 0x000fe200078e00ff */
[----:B------:R0:W-:Y:S03]  /*8930*/  STL [R1+0xf8], R4 ;  /* 0x0000f80401007387 */ /* 0x0001e60000100800 */
[----:B------:R-:W-:Y:S02]  /*8940*/  IMAD.MOV R8, RZ, RZ, -R8 ;  /* 0x000000ffff087224 */ /* 0x000fe400078e0a08 */
[----:B------:R-:W-:Y:S02]  /*8950*/  IMAD R2, R29, R9, R3 ;  /* 0x000000091d027224 */ /* 0x000fe400078e0203 */
[----:B------:R-:W-:-:S02]  /*8960*/  IMAD.MOV R6, RZ, RZ, -R6 ;  /* 0x000000ffff067224 */ /* 0x000fc400078e0a06 */
[----:B0-----:R-:W-:Y:S01]  /*8970*/  IMAD.HI.U32 R4, R28, R0, RZ ;  /* 0x000000001c047227 */ /* 0x001fe200078e00ff */
[----:B------:R3:W-:Y:S03]  /*8980*/  STL [R1+0xd4], R2 ;  /* 0x0000d40201007387 */ /* 0x0007e60000100800 */
[C---:B------:R-:W-:Y:S02]  /*8990*/  IMAD R7, R29.reuse, R8, R7 ;  /* 0x000000081d077224 */ /* 0x040fe400078e0207 */
[----:B------:R-:W-:Y:S02]  /*89a0*/  IMAD.MOV R4, RZ, RZ, -R4 ;  /* 0x000000ffff047224 */ /* 0x000fe400078e0a04 */
[C---:B------:R-:W-:Y:S02]  /*89b0*/  IMAD R5, R29.reuse, R6, R5 ;  /* 0x000000061d057224 */ /* 0x040fe400078e0205 */
[----:B------:R-:W-:Y:S01]  /*89c0*/  IMAD R0, R29, R4, R0 ;  /* 0x000000041d007224 */ /* 0x000fe200078e0200 */
[----:B---3--:R-:W-:-:S02]  /*89d0*/  IABS R2, R13 ;  /* 0x0000000d00027213 */ /* 0x008fc40000000000 */
        /* <DEDUP_REMOVED lines=24> */
[----:B------:R-:W-:-:S04]  /*8b60*/  IMAD.HI.U32 R4, R28, R0, RZ ;  /* 0x000000001c047227 */ /* 0x000fc800078e00ff */
[----:B------:R-:W-:Y:S02]  /*8b70*/  IMAD.MOV R8, RZ, RZ, -R8 ;  /* 0x000000ffff087224 */ /* 0x000fe400078e0a08 */
[----:B------:R-:W-:Y:S02]  /*8b80*/  IMAD.MOV R6, RZ, RZ, -R6 ;  /* 0x000000ffff067224 */ /* 0x000fe400078e0a06 */
[----:B------:R-:W-:Y:S02]  /*8b90*/  IMAD.MOV R4, RZ, RZ, -R4 ;  /* 0x000000ffff047224 */ /* 0x000fe400078e0a04 */
[C---:B------:R-:W-:Y:S02]  /*8ba0*/  IMAD R7, R29.reuse, R8, R7 ;  /* 0x000000081d077224 */ /* 0x040fe400078e0207 */
[C---:B------:R-:W-:Y:S02]  /*8bb0*/  IMAD R5, R29.reuse, R6, R5 ;  /* 0x000000061d057224 */ /* 0x040fe400078e0205 */
[----:B------:R-:W-:Y:S01]  /*8bc0*/  IMAD R0, R29, R4, R0 ;  /* 0x000000041d007224 */ /* 0x000fe200078e0200 */
[----:B------:R2:W-:Y:S04]  /*8bd0*/  STL [R1+0xb4], R7 ;  /* 0x0000b40701007387 */ /* 0x0005e80000100800 */
        /* <DEDUP_REMOVED lines=83> */
[----:B0-----:R-:W-:Y:S01]  /*9110*/  IMAD.HI.U32 R4, R28, R0, RZ ;  /* 0x000000001c047227 */ /* 0x001fe200078e00ff */
[----:B----4-:R-:W-:-:S02]  /*9120*/  IABS R2, R14 ;  /* 0x0000000e00027213 */ /* 0x010fc40000000000 */
[----:B------:R-:W4:Y:S01]  /*9130*/  LDL R14, [R1+0x3504] ;  /* 0x00350400010e7983 */ /* 0x000f220000100800 */
[----:B------:R-:W-:Y:S02]  /*9140*/  IMAD.MOV R4, RZ, RZ, -R4 ;  /* 0x000000ffff047224 */ /* 0x000fe400078e0a04 */
[C---:B------:R-:W-:Y:S02]  /*9150*/  IMAD R5, R29.reuse, R6, R5 ;  /* 0x000000061d057224 */ /* 0x040fe400078e0205 */
[----:B------:R-:W-:Y:S01]  /*9160*/  IMAD R0, R29, R4, R0 ;  /* 0x000000041d007224 */ /* 0x000fe200078e0200 */
[----:B------:R0:W-:Y:S04]  /*9170*/  STL [R1+0x28], R7 ;  /* 0x0000280701007387 */ /* 0x0001e80000100800 */
        /* <DEDUP_REMOVED lines=10> */
[----:B------:R-:W-:-:S04]  /*9220*/  IMAD.HI.U32 R8, R28, R7, RZ ;  /* 0x000000071c087227 */ /* 0x000fc800078e00ff */
[----:B------:R-:W-:Y:S02]  /*9230*/  IMAD.MOV R4, RZ, RZ, -R4 ;  /* 0x000000ffff047224 */ /* 0x000fe400078e0a04 */
[----:B------:R-:W-:-:S04]  /*9240*/  IMAD.HI.U32 R6, R28, R5, RZ ;  /* 0x000000051c067227 */ /* 0x000fc800078e00ff */
[----:B------:R-:W-:Y:S02]  /*9250*/  IMAD.MOV R9, RZ, RZ, -R9 ;  /* 0x000000ffff097224 */ /* 0x000fe400078e0a09 */
[----:B------:R-:W-:Y:S02]  /*9260*/  IMAD.MOV R8, RZ, RZ, -R8 ;  /* 0x000000ffff087224 */ /* 0x000fe400078e0a08 */
[C---:B------:R-:W-:Y:S02]  /*9270*/  IMAD R4, R29.reuse, R4, R2 ;  /* 0x000000041d047224 */ /* 0x040fe400078e0202 */
[----:B------:R-:W-:Y:S02]  /*9280*/  IMAD.MOV R6, RZ, RZ, -R6 ;  /* 0x000000ffff067224 */ /* 0x000fe400078e0a06 */
[C---:B------:R-:W-:Y:S02]  /*9290*/  IMAD R2, R29.reuse, R9, R3 ;  /* 0x000000091d027224 */ /* 0x040fe400078e0203 */
[----:B------:R-:W-:-:S02]  /*92a0*/  IMAD R7, R29, R8, R7 ;  /* 0x000000081d077224 */ /* 0x000fc400078e0207 */
[----:B------:R-:W-:Y:S01]  /*92b0*/  IMAD R5, R29, R6, R5 ;  /* 0x000000061d057224 */ /* 0x000fe200078e0205 */
[----:B---3--:R-:W-:Y:S02]  /*92c0*/  IABS R0, R13 ;  /* 0x0000000d00007213 */ /* 0x008fe40000000000 */
[----:B------:R-:W3:Y:S04]  /*92d0*/  LDL R13, [R1+0x34f0] ;  /* 0x0034f000010d7983 */ /* 0x000ee80000100800 */
[----:B------:R2:W-:Y:S01]  /*92e0*/  STL [R1+0x7c], R4 ;  /* 0x00007c0401007387 */ /* 0x0005e20000100800 */
[----:B------:R-:W-:-:S03]  /*92f0*/  IMAD.HI.U32 R3, R28, R0, RZ ;  /* 0x000000001c037227 */ /* 0x000fc600078e00ff */
[----:B------:R4:W-:Y:S01]  /*9300*/  STL [R1+0x24], R2 ;  /* 0x0000240201007387 */ /* 0x0009e20000100800 */
[----:B------:R-:W-:Y:S01]  /*9310*/  IMAD.MOV R3, RZ, RZ, -R3 ;  /* 0x000000ffff037224 */ /* 0x000fe200078e0a03 */
[----:B--2---:R-:W-:Y:S02]  /*9320*/  IABS R4, R11 ;  /* 0x0000000b00047213 */ /* 0x004fe40000000000 */
[----:B------:R-:W2:Y:S04]  /*9330*/  LDL R11, [R1+0x34f4] ;  /* 0x0034f400010b7983 */ /* 0x000ea80000100800 */
[----:B------:R5:W-:Y:S04]  /*9340*/  STL [R1+0x20], R7 ;  /* 0x0000200701007387 */ /* 0x000be80000100800 */
[----:B------:R0:W-:Y:S01]  /*9350*/  STL [R1+0x74], R5 ;  /* 0x0000740501007387 */ /* 0x0001e20000100800 */
[----:B------:R-:W-:Y:S01]  /*9360*/  IMAD R0, R29, R3, R0 ;  /* 0x000000031d007224 */ /* 0x000fe200078e0200 */
[----:B----4-:R-:W-:-:S02]  /*9370*/  IABS R2, R14 ;  /* 0x0000000e00027213 */ /* 0x010fc40000000000 */
        /* <DEDUP_REMOVED lines=12> */
[----:B------:R-:W-:-:S03]  /*9440*/  IMAD.HI.U32 R8, R28, R7, RZ ;  /* 0x000000071c087227 */ /* 0x000fc600078e00ff */
[----:B------:R0:W-:Y:S01]  /*9450*/  STL [R1+0x1c], R4 ;  /* 0x00001c0401007387 */ /* 0x0001e20000100800 */
[----:B------:R-:W-:Y:S02]  /*9460*/  IMAD.MOV R3, RZ, RZ, -R3 ;  /* 0x000000ffff037224 */ /* 0x000fe400078e0a03 */
[----:B------:R-:W-:-:S04]  /*9470*/  IMAD.HI.U32 R6, R28, R5, RZ ;  /* 0x000000051c067227 */ /* 0x000fc800078e00ff */
[----:B------:R-:W-:Y:S02]  /*9480*/  IMAD.MOV R8, RZ, RZ, -R8 ;  /* 0x000000ffff087224 */ /* 0x000fe400078e0a08 */
[----:B0-----:R-:W-:-:S04]  /*9490*/  IMAD.HI.U32 R4, R28, R0, RZ ;  /* 0x000000001c047227 */ /* 0x001fc800078e00ff */
[C---:B------:R-:W-:Y:S02]  /*94a0*/  IMAD R2, R29.reuse, R3, R2 ;  /* 0x000000031d027224 */ /* 0x040fe400078e0202 */
[----:B------:R-:W-:Y:S02]  /*94b0*/  IMAD.MOV R6, RZ, RZ, -R6 ;  /* 0x000000ffff067224 */ /* 0x000fe400078e0a06 */
[----:B------:R-:W-:Y:S02]  /*94c0*/  IMAD.MOV R4, RZ, RZ, -R4 ;  /* 0x000000ffff047224 */ /* 0x000fe400078e0a04 */
[C---:B------:R-:W-:Y:S01]  /*94d0*/  IMAD R7, R29.reuse, R8, R7 ;  /* 0x000000081d077224 */ /* 0x040fe200078e0207 */
[----:B------:R3:W-:Y:S01]  /*94e0*/  STL [R1+0x70], R2 ;  /* 0x0000700201007387 */ /* 0x0007e20000100800 */
        /* <DEDUP_REMOVED lines=42> */
[----:B------:R-:W-:Y:S01]  /*9790*/  IMAD.HI.U32 R9, R28, R3, RZ ;  /* 0x000000031c097227 */ /* 0x000fe200078e00ff */
[----:B--2---:R-:W-:Y:S02]  /*97a0*/  IABS R7, R11 ;  /* 0x0000000b00077213 */ /* 0x004fe40000000000 */
[----:B------:R-:W2:Y:S01]  /*97b0*/  LDL R11, [R1+0x34c0] ;  /* 0x0034c000010b7983 */ /* 0x000ea20000100800 */
[----:B------:R-:W-:-:S04]  /*97c0*/  IMAD.MOV R9, RZ, RZ, -R9 ;  /* 0x000000ffff097224 */ /* 0x000fc800078e0a09 */
[----:B------:R-:W-:Y:S01]  /*97d0*/  IMAD R2, R29, R9, R3 ;  /* 0x000000091d027224 */ /* 0x000fe200078e0203 */
[----:B----4-:R-:W-:Y:S02]  /*97e0*/  IABS R5, R14 ;  /* 0x0000000e00057213 */ /* 0x010fe40000000000 */
[----:B------:R-:W4:Y:S01]  /*97f0*/  LDL R14, [R1+0x34bc] ;  /* 0x0034bc00010e7983 */ /* 0x000f220000100800 */
[----:B-----5:R-:W-:-:S03]  /*9800*/  IABS R0, R15 ;  /* 0x0000000f00007213 */ /* 0x020fc60000000000 */
[----:B------:R-:W5:Y:S04]  /*9810*/  LDL R15, [R1+0x34b8] ;  /* 0x0034b800010f7983 */ /* 0x000f680000100800 */
[----:B------:R0:W-:Y:S04]  /*9820*/  STL [R1+0x144], R4 ;  /* 0x0001440401007387 */ /* 0x0001e80000100800 */
[----:B------:R1:W-:Y:S01]  /*9830*/  STL [R1+0x13c], R2 ;  /* 0x00013c0201007387 */ /* 0x0003e20000100800 */
[----:B------:R-:W-:-:S03]  /*9840*/  IABS R3, R10 ;  /* 0x0000000a00037213 */ /* 0x000fc60000000000 */
[----:B------:R-:W5:Y:S01]  /*9850*/  LDL R10, [R1+0x34b0] ;  /* 0x0034b000010a7983 */ /* 0x000f620000100800 */
[C---:B0-----:R-:W-:Y:S01]  /*9860*/  IMAD.HI.U32 R4, R28.reuse, R0, RZ ;  /* 0x000000001c047227 */ /* 0x041fe200078e00ff */
[----:B-1----:R-:W-:Y:S02]  /*9870*/  IABS R2, R12 ;  /* 0x0000000c00027213 */ /* 0x002fe40000000000 */
[----:B------:R-:W5:Y:S01]  /*9880*/  LDL R12, [R1+0x34b4] ;  /* 0x0034b400010c7983 */ /* 0x000f620000100800 */
[----:B------:R-:W-:-:S04]  /*9890*/  IMAD.HI.U32 R8, R28, R7, RZ ;  /* 0x000000071c087227 */ /* 0x000fc800078e00ff */
[----:B------:R-:W-:-:S04]  /*98a0*/  IMAD.HI.U32 R6, R28, R5, RZ ;  /* 0x000000051c067227 */ /* 0x000fc800078e00ff */
[----:B------:R-:W-:Y:S02]  /*98b0*/  IMAD.MOV R4, RZ, RZ, -R4 ;  /* 0x000000ffff047224 */ /* 0x000fe400078e0a04 */
[----:B------:R-:W-:Y:S02]  /*98c0*/  IMAD.MOV R8, RZ, RZ, -R8 ;  /* 0x000000ffff087224 */ /* 0x000fe400078e0a08 */
[----:B------:R-:W-:Y:S02]  /*98d0*/  IMAD.MOV R6, RZ, RZ, -R6 ;  /* 0x000000ffff067224 */ /* 0x000fe400078e0a06 */
[C---:B------:R-:W-:Y:S02]  /*98e0*/  IMAD R0, R29.reuse, R4, R0 ;  /* 0x000000041d007224 */ /* 0x040fe400078e0200 */
[----:B------:R-:W-:Y:S02]  /*98f0*/  IMAD R7, R29, R8, R7 ;  /* 0x000000081d077224 */ /* 0x000fe400078e0207 */
[----:B------:R-:W-:-:S04]  /*9900*/  IMAD.HI.U32 R4, R28, R2, RZ ;  /* 0x000000021c047227 */ /* 0x000fc800078e00ff */
[----:B------:R-:W-:Y:S01]  /*9910*/  IMAD R5, R29, R6, R5 ;  /* 0x000000061d057224 */ /* 0x000fe200078e0205 */
[----:B------:R3:W-:Y:S01]  /*9920*/  STL [R1+0x104], R7 ;  /* 0x0001040701007387 */ /* 0x0007e20000100800 */
[----:B------:R-:W-:-:S03]  /*9930*/  IMAD.MOV R4, RZ, RZ, -R4 ;  /* 0x000000ffff047224 */ /* 0x000fc600078e0a04 */
[----:B------:R2:W-:Y:S01]  /*9940*/  STL [R1+0x10c], R5 ;  /* 0x00010c0501007387 */ /* 0x0005e20000100800 */
[----:B------:R-:W-:-:S04]  /*9950*/  IMAD.HI.U32 R9, R28, R3, RZ ;  /* 0x000000031c097227 */ /* 0x000fc800078e00ff */
[----:B------:R-:W-:Y:S02]  /*9960*/  IMAD R4, R29, R4, R2 ;  /* 0x000000041d047224 */ /* 0x000fe400078e0202 */
        /* <DEDUP_REMOVED lines=10> */
[----:B------:R-:W-:Y:S01]  /*9a10*/  IMAD.MOV R6, RZ, RZ, -R6 ;  /* 0x000000ffff067224 */ /* 0x000fe200078e0a06 */
[----:B----4-:R-:W-:Y:S02]  /*9a20*/  IABS R0, R14 ;  /* 0x0000000e00007213 */ /* 0x010fe40000000000 */
[----:B------:R-:W4:Y:S04]  /*9a30*/  LDL R14, [R1+0x34a4] ;  /* 0x0034a400010e7983 */ /* 0x000f280000100800 */
[----:B------:R0:W-:Y:S01]  /*9a40*/  STL [R1+0x108], R4 ;  /* 0x0001080401007387 */ /* 0x0001e20000100800 */
[C---:B------:R-:W-:Y:S02]  /*9a50*/  IMAD R7, R29.reuse, R8, R7 ;  /* 0x000000081d077224 */ /* 0x040fe400078e0207 */
[----:B------:R-:W-:-:S02]  /*9a60*/  IMAD R5, R29, R6, R5 ;  /* 0x000000061d057224 */ /* 0x000fc400078e0205 */
[----:B0-----:R-:W-:Y:S01]  /*9a70*/  IMAD.HI.U32 R4, R28, R0, RZ ;  /* 0x000000001c047227 */ /* 0x001fe200078e00ff */
[----:B------:R5:W-:Y:S03]  /*9a80*/  STL [R1+0xc0], R2 ;  /* 0x0000c00201007387 */ /* 0x000be60000100800 */
[----:B------:R-:W-:-:S04]  /*9a90*/  IMAD.MOV R4, RZ, RZ, -R4 ;  /* 0x000000ffff047224 */ /* 0x000fc800078e0a04 */
[----:B------:R-:W-:Y:S01]  /*9aa0*/  IMAD R0, R29, R4, R0 ;  /* 0x000000041d007224 */ /* 0x000fe200078e0200 */
[----:B-----5:R-:W-:Y:S02]  /*9ab0*/  IABS R2, R15 ;  /* 0x0000000f00027213 */ /* 0x020fe40000000000 */
[----:B------:R-:W5:Y:S04]  /*9ac0*/  LDL R15, [R1+0x34a0] ;  /* 0x0034a000010f7983 */ /* 0x000f680000100800 */
[----:B------:R0:W-:Y:S04]  /*9ad0*/  STL [R1+0xc8], R7 ;  /* 0x0000c80701007387 */ /* 0x0001e80000100800 */
[----:B------:R1:W-:Y:S04]  /*9ae0*/  STL [R1+0xe0], R5 ;  /* 0x0000e00501007387 */ /* 0x0003e80000100800 */
[----:B------:R-:W5:Y:S04]  /*9af0*/  LDL R19, [R1+0x349c] ;  /* 0x00349c0001137983 */ /* 0x000f680000100800 */
[----:B------:R2:W-:Y:S01]  /*9b00*/  STL [R1+0xe4], R0 ;  /* 0x0000e40001007387 */ /* 0x0005e20000100800 */
[----:B0-----:R-:W-:-:S03]  /*9b10*/  IABS R7, R10 ;  /* 0x0000000a00077213 */ /* 0x001fc60000000000 */
[----:B------:R-:W5:Y:S01]  /*9b20*/  LDL R10, [R1+0x3498] ;  /* 0x00349800010a7983 */ /* 0x000f620000100800 */
[----:B------:R-:W-:Y:S01]  /*9b30*/  IMAD.HI.U32 R6, R28, R2, RZ ;  /* 0x000000021c067227 */ /* 0x000fe200078e00ff */
[----:B------:R-:W-:-:S03]  /*9b40*/  IABS R3, R12 ;  /* 0x0000000c00037213 */ /* 0x000fc60000000000 */
[----:B------:R-:W-:Y:S02]  /*9b50*/  IMAD.MOV R6, RZ, RZ, -R6 ;  /* 0x000000ffff067224 */ /* 0x000fe400078e0a06 */
[----:B------:R-:W-:-:S04]  /*9b60*/  IMAD.HI.U32 R9, R28, R3, RZ ;  /* 0x000000031c097227 */ /* 0x000fc800078e00ff */
[----:B------:R-:W-:Y:S02]  /*9b70*/  IMAD R2, R29, R6, R2 ;  /* 0x000000061d027224 */ /* 0x000fe400078e0202 */
[----:B------:R-:W-:-:S04]  /*9b80*/  IMAD.HI.U32 R8, R28, R7, RZ ;  /* 0x000000071c087227 */ /* 0x000fc800078e00ff */
[----:B------:R-:W-:Y:S02]  /*9b90*/  IMAD.MOV R9, RZ, RZ, -R9 ;  /* 0x000000ffff097224 */ /* 0x000fe400078e0a09 */
[----:B------:R-:W-:Y:S02]  /*9ba0*/  IMAD.MOV R8, RZ, RZ, -R8 ;  /* 0x000000ffff087224 */ /* 0x000fe400078e0a08 */
[C---:B------:R-:W-:Y:S02]  /*9bb0*/  IMAD R3, R29.reuse, R9, R3 ;  /* 0x000000091d037224 */ /* 0x040fe400078e0203 */
[----:B------:R-:W-:Y:S01]  /*9bc0*/  IMAD R7, R29, R8, R7 ;  /* 0x000000081d077224 */ /* 0x000fe200078e0207 */
[----:B---3--:R-:W-:Y:S02]  /*9bd0*/  IABS R4, R13 ;  /* 0x0000000d00047213 */ /* 0x008fe40000000000 */
[----:B------:R-:W3:Y:S03]  /*9be0*/  LDL R13, [R1+0x3494] ;  /* 0x00349400010d7983 */ /* 0x000ee60000100800 */
[----:B-1----:R-:W-:-:S04]  /*9bf0*/  IMAD.HI.U32 R5, R28, R4, RZ ;  /* 0x000000041c057227 */ /* 0x002fc800078e00ff */
[----:B------:R-:W-:Y:S01]  /*9c00*/  IMAD.MOV R5, RZ, RZ, -R5 ;  /* 0x000000ffff057224 */ /* 0x000fe200078e0a05 */
[----:B--2---:R-:W-:Y:S02]  /*9c10*/  IABS R0, R11 ;  /* 0x0000000b00007213 */ /* 0x004fe40000000000 */
[----:B------:R-:W2:Y:S04]  /*9c20*/  LDL R11, [R1+0x3490] ;  /* 0x00349000010b7983 */ /* 0x000ea80000100800 */
[----:B------:R0:W-:Y:S01]  /*9c30*/  STL [R1+0xcc], R2 ;  /* 0x0000cc0201007387 */ /* 0x0001e20000100800 */
[----:B------:R-:W-:Y:S02]  /*9c40*/  IMAD R4, R29, R5, R4 ;  /* 0x000000051d047224 */ /* 0x000fe400078e0204 */
[----:B0-----:R-:W-:-:S04]  /*9c50*/  IMAD.HI.U32 R2, R28, R0, RZ ;  /* 0x000000001c027227 */ /* 0x001fc800078e00ff */
[----:B------:R-:W-:Y:S01]  /*9c60*/  IMAD.MOV R2, RZ, RZ, -R2 ;  /* 0x000000ffff027224 */ /* 0x000fe200078e0a02 */
[----:B------:R5:W-:Y:S01]  /*9c70*/  STL [R1+0xc4], R3 ;  /* 0x0000c40301007387 */ /* 0x000be20000100800 */
[----:B----4-:R-:W-:Y:S02]  /*9c80*/  IABS R6, R14 ;  /* 0x0000000e00067213 */ /* 0x010fe40000000000 */
[----:B------:R-:W-:Y:S01]  /*9c90*/  IMAD R0, R29, R2, R0 ;  /* 0x000000021d007224 */ /* 0x000fe200078e0200 */
[----:B------:R-:W4:Y:S04]  /*9ca0*/  LDL R12, [R1+0x348c] ;  /* 0x00348c00010c7983 */ /* 0x000f280000100800 */
[----:B------:R-:W4:Y:S04]  /*9cb0*/  LDL R14, [R1+0x3488] ;  /* 0x00348800010e7983 */ /* 0x000f280000100800 */
[----:B------:R0:W-:Y:S01]  /*9cc0*/  STL [R1+0x18], R7 ;  /* 0x0000180701007387 */ /* 0x0001e20000100800 */
[----:B-----5:R-:W-:-:S03]  /*9cd0*/  IABS R3, R15 ;  /* 0x0000000f00037213 */ /* 0x020fc60000000000 */
[----:B------:R-:W5:Y:S04]  /*9ce0*/  LDL R15, [R1+0x3484] ;  /* 0x00348400010f7983 */ /* 0x000f680000100800 */
[----:B------:R1:W-:Y:S04]  /*9cf0*/  STL [R1+0x14], R4 ;  /* 0x0000140401007387 */ /* 0x0003e80000100800 */
[----:B------:R-:W-:Y:S01]  /*9d00*/  STL [R1+0xac], R0 ;  /* 0x0000ac0001007387 */ /* 0x000fe20000100800 */
[----:B------:R-:W-:-:S03]  /*9d10*/  IABS R2, R10 ;  /* 0x0000000a00027213 */ /* 0x000fc60000000000 */
[----:B------:R-:W4:Y:S01]  /*9d20*/  LDL R10, [R1+0x3480] ;  /* 0x00348000010a7983 */ /* 0x000f220000100800 */
[----:B0-----:R-:W-:-:S04]  /*9d30*/  IMAD.HI.U32 R7, R28, R6, RZ ;  /* 0x000000061c077227 */ /* 0x001fc800078e00ff */
[----:B-1----:R-:W-:Y:S01]  /*9d40*/  IMAD.HI.U32 R4, R28, R3, RZ ;  /* 0x000000031c047227 */ /* 0x002fe200078e00ff */
[----:B------:R-:W-:-:S03]  /*9d50*/  IABS R5, R19 ;  /* 0x0000001300057213 */ /* 0x000fc60000000000 */
[----:B------:R-:W-:Y:S02]  /*9d60*/  IMAD.MOV R7, RZ, RZ, -R7 ;  /* 0x000000ffff077224 */ /* 0x000fe400078e0a07 */
[----:B------:R-:W-:Y:S02]  /*9d70*/  IMAD.MOV R4, RZ, RZ, -R4 ;  /* 0x000000ffff047224 */ /* 0x000fe400078e0a04 */
[C---:B------:R-:W-:Y:S02]  /*9d80*/  IMAD R7, R29.reuse, R7, R6 ;  /* 0x000000071d077224 */ /* 0x040fe400078e0206 */
[----:B------:R-:W-:Y:S02]  /*9d90*/  IMAD R6, R29, R4, R3 ;  /* 0x000000041d067224 */ /* 0x000fe400078e0203 */
[C---:B------:R-:W-:Y:S01]  /*9da0*/  IMAD.HI.U32 R8, R28.reuse, R5, RZ ;  /* 0x000000051c087227 */ /* 0x040fe200078e00ff */
[----:B------:R-:W-:Y:S03]  /*9db0*/  STL [R1+0x10], R7 ;  /* 0x0000100701007387 */ /* 0x000fe60000100800 */
[----:B------:R-:W-:Y:S01]  /*9dc0*/  IMAD.HI.U32 R9, R28, R2, RZ ;  /* 0x000000021c097227 */ /* 0x000fe200078e00ff */
[----:B------:R0:W-:Y:S03]  /*9dd0*/  STL [R1+0xc], R6 ;  /* 0x00000c0601007387 */ /* 0x0001e60000100800 */
[----:B------:R-:W-:-:S04]  /*9de0*/  IMAD.MOV R4, RZ, RZ, -R8 ;  /* 0x000000ffff047224 */ /* 0x000fc800078e0a08 */
[----:B------:R-:W-:Y:S02]  /*9df0*/  IMAD R4, R29, R4, R5 ;  /* 0x000000041d047224 */ /* 0x000fe400078e0205 */
[----:B0-----:R-:W-:-:S04]  /*9e00*/  IMAD.MOV R6, RZ, RZ, -R9 ;  /* 0x000000ffff067224 */ /* 0x001fc800078e0a09 */
[----:B------:R-:W-:Y:S01]  /*9e10*/  IMAD R2, R29, R6, R2 ;  /* 0x000000061d027224 */ /* 0x000fe200078e0202 */
[----:B---3--:R-:W-:Y:S02]  /*9e20*/  IABS R0, R13 ;  /* 0x0000000d00007213 */ /* 0x008fe40000000000 */
[----:B------:R-:W3:Y:S03]  /*9e30*/  LDL R13, [R1+0x347c] ;  /* 0x00347c00010d7983 */ /* 0x000ee60000100800 */
[----:B------:R-:W-:-:S04]  /*9e40*/  IMAD.HI.U32 R3, R28, R0, RZ ;  /* 0x000000001c037227 */ /* 0x000fc800078e00ff */
[----:B------:R-:W-:-:S04]  /*9e50*/  IMAD.MOV R3, RZ, RZ, -R3 ;  /* 0x000000ffff037224 */ /* 0x000fc800078e0a03 */
[----:B------:R-:W-:Y:S01]  /*9e60*/  IMAD R0, R29, R3, R0 ;  /* 0x000000031d007224 */ /* 0x000fe200078e0200 */
[----:B--2---:R-:W-:Y:S02]  /*9e70*/  IABS R27, R11 ;  /* 0x0000000b001b7213 */ /* 0x004fe40000000000 */
[----:B------:R-:W2:Y:S04]  /*9e80*/  LDL R11, [R1+0x3478] ;  /* 0x00347800010b7983 */ /* 0x000ea80000100800 */
[----:B------:R-:W-:Y:S04]  /*9e90*/  STL [R1+0x8], R4 ;  /* 0x0000080401007387 */ /* 0x000fe80000100800 */
[----:B------:R-:W-:Y:S04]  /*9ea0*/  STL [R1+0x4], R2 ;  /* 0x0000040201007387 */ /* 0x000fe80000100800 */
[----:B------:R0:W-:Y:S01]  /*9eb0*/  STL [R1], R0 ;  /* 0x0000000001007387 */ /* 0x0001e20000100800 */
[----:B----4-:R-:W-:-:S03]  /*9ec0*/  IABS R23, R10 ;  /* 0x0000000a00177213 */ /* 0x010fc60000000000 */
[----:B------:R-:W4:Y:S01]  /*9ed0*/  LDL R10, [R1+0x346c] ;  /* 0x00346c00010a7983 */ /* 0x000f220000100800 */
[----:B------:R-:W-:Y:S01]  /*9ee0*/  IABS R26, R12 ;  /* 0x0000000c001a7213 */ /* 0x000fe20000000000 */
[C---:B0-----:R-:W-:Y:S01]  /*9ef0*/  IMAD.HI.U32 R0, R28.reuse, R27, RZ ;  /* 0x0000001b1c007227 */ /* 0x041fe200078e00ff */
[----:B------:R-:W-:Y:S02]  /*9f00*/  IABS R25, R14 ;  /* 0x0000000e00197213 */ /* 0x000fe40000000000 */
[----:B-----5:R-:W-:Y:S01]  /*9f10*/  IABS R24, R15 ;  /* 0x0000000f00187213 */ /* 0x020fe20000000000 */
[----:B------:R-:W-:Y:S01]  /*9f20*/  IMAD.HI.U32 R2, R28, R26, RZ ;  /* 0x0000001a1c027227 */ /* 0x000fe200078e00ff */
[----:B------:R-:W5:Y:S03]  /*9f30*/  LDL R14, [R1+0x3474] ;  /* 0x00347400010e7983 */ /* 0x000f660000100800 */
[----:B------:R-:W-:Y:S01]  /*9f40*/  IMAD.MOV R2, RZ, RZ, -R2 ;  /* 0x000000ffff027224 */ /* 0x000fe200078e0a02 */
[----:B------:R-:W5:Y:S01]  /*9f50*/  LDL R15, [R1+0x3470] ;  /* 0x00347000010f7983 */ /* 0x000f620000100800 */
[----:B------:R-:W-:-:S02]  /*9f60*/  IMAD.MOV R0, RZ, RZ, -R0 ;  /* 0x000000ffff007224 */ /* 0x000fc400078e0a00 */
[----:B------:R-:W-:-:S04]  /*9f70*/  IMAD.HI.U32 R3, R28, R25, RZ ;  /* 0x000000191c037227 */ /* 0x000fc800078e00ff */
[----:B------:R-:W-:-:S04]  /*9f80*/  IMAD.HI.U32 R4, R28, R24, RZ ;  /* 0x000000181c047227 */ /* 0x000fc800078e00ff */
[C---:B------:R-:W-:Y:S02]  /*9f90*/  IMAD R26, R29.reuse, R2, R26 ;  /* 0x000000021d1a7224 */ /* 0x040fe400078e021a */
[----:B------:R-:W-:Y:S02]  /*9fa0*/  IMAD R27, R29, R0, R27 ;  /* 0x000000001d1b7224 */ /* 0x000fe400078e021b */
[----:B------:R-:W-:-:S04]  /*9fb0*/  IMAD.HI.U32 R2, R28, R23, RZ ;  /* 0x000000171c027227 */ /* 0x000fc800078e00ff */
[----:B------:R-:W-:Y:S02]  /*9fc0*/  IMAD.MOV R0, RZ, RZ, -R3 ;  /* 0x000000ffff007224 */ /* 0x000fe400078e0a03 */
[----:B------:R-:W-:Y:S01]  /*9fd0*/  IMAD.MOV R3, RZ, RZ, -R4 ;  /* 0x000000ffff037224 */ /* 0x000fe200078e0a04 */
[----:B------:R-:W-:Y:S01]  /*9fe0*/  STL [R1+0x39e8], R27 ;  /* 0x0039e81b01007387 */ /* 0x000fe20000100800 */
[----:B------:R-:W-:Y:S02]  /*9ff0*/  IMAD.MOV R2, RZ, RZ, -R2 ;  /* 0x000000ffff027224 */ /* 0x000fe400078e0a02 */
[C---:B------:R-:W-:Y:S01]  /*a000*/  IMAD R25, R29.reuse, R0, R25 ;  /* 0x000000001d197224 */ /* 0x040fe200078e0219 */
[----:B------:R-:W-:Y:S01]  /*a010*/  STL [R1+0x39ec], R26 ;  /* 0x0039ec1a01007387 */ /* 0x000fe20000100800 */
[C---:B------:R-:W-:Y:S02]  /*a020*/  IMAD R24, R29.reuse, R3, R24 ;  /* 0x000000031d187224 */ /* 0x040fe400078e0218 */
[----:B------:R-:W-:Y:S01]  /*a030*/  IMAD R23, R29, R2, R23 ;  /* 0x000000021d177224 */ /* 0x000fe200078e0217 */
[----:B---3--:R-:W-:-:S02]  /*a040*/  IABS R22, R13 ;  /* 0x0000000d00167213 */ /* 0x008fc40000000000 */
[----:B------:R-:W3:Y:S01]  /*a050*/  LDL R13, [R1+0x3468] ;  /* 0x00346800010d7983 */ /* 0x000ee20000100800 */
[----:B--2---:R-:W-:-:S03]  /*a060*/  IABS R21, R11 ;  /* 0x0000000b00157213 */ /* 0x004fc60000000000 */
[----:B------:R-:W2:Y:S04]  /*a070*/  LDL R11, [R1+0x3464] ;  /* 0x00346400010b7983 */ /* 0x000ea80000100800 */
[----:B------:R-:W-:Y:S04]  /*a080*/  STL [R1+0x39c8], R25 ;  /* 0x0039c81901007387 */ /* 0x000fe80000100800 */
[----:B------:R-:W-:Y:S04]  /*a090*/  STL [R1+0x39c4], R24 ;  /* 0x0039c41801007387 */ /* 0x000fe80000100800 */
[----:B------:R-:W-:Y:S01]  /*a0a0*/  STL [R1+0x39c0], R23 ;  /* 0x0039c01701007387 */ /* 0x000fe20000100800 */
[----:B----4-:R-:W-:-:S03]  /*a0b0*/  IABS R18, R10 ;  /* 0x0000000a00127213 */ /* 0x010fc60000000000 */
[----:B------:R-:W4:Y:S01]  /*a0c0*/  LDL R10, [R1+0x3458] ;  /* 0x00345800010a7983 */ /* 0x000f220000100800 */
[----:B------:R-:W-:-:S04]  /*a0d0*/  IMAD.HI.U32 R0, R28, R22, RZ ;  /* 0x000000161c007227 */ /* 0x000fc800078e00ff */
[C---:B------:R-:W-:Y:S01]  /*a0e0*/  IMAD.HI.U32 R2, R28.reuse, R21, RZ ;  /* 0x000000151c027227 */ /* 0x040fe200078e00ff */
[----:B-----5:R-:W-:Y:S02]  /*a0f0*/  IABS R20, R14 ;  /* 0x0000000e00147213 */ /* 0x020fe40000000000 */
[----:B------:R-:W5:Y:S01]  /*a100*/  LDL R14, [R1+0x345c] ;  /* 0x00345c00010e7983 */ /* 0x000f620000100800 */
[----:B------:R-:W-:Y:S01]  /*a110*/  IMAD.MOV R0, RZ, RZ, -R0 ;  /* 0x000000ffff007224 */ /* 0x000fe200078e0a00 */
[----:B------:R-:W-:Y:S01]  /*a120*/  IABS R19, R15 ;  /* 0x0000000f00137213 */ /* 0x000fe20000000000 */
[----:B------:R-:W-:Y:S01]  /*a130*/  IMAD.MOV R2, RZ, RZ, -R2 ;  /* 0x000000ffff027224 */ /* 0x000fe200078e0a02 */
[----:B------:R-:W5:Y:S01]  /*a140*/  LDL R15, [R1+0x3460] ;  /* 0x00346000010f7983 */ /* 0x000f620000100800 */
[----:B------:R-:W-:Y:S02]  /*a150*/  IMAD R22, R29, R0, R22 ;  /* 0x000000001d167224 */ /* 0x000fe400078e0216 */
[----:B------:R-:W-:-:S04]  /*a160*/  IMAD.HI.U32 R3, R28, R20, RZ ;  /* 0x000000141c037227 */ /* 0x000fc800078e00ff */
[----:B------:R-:W-:Y:S02]  /*a170*/  IMAD R21, R29, R2, R21 ;  /* 0x000000021d157224 */ /* 0x000fe400078e0215 */
[C---:B------:R-:W-:Y:S01]  /*a180*/  IMAD.HI.U32 R4, R28.reuse, R19, RZ ;  /* 0x000000131c047227 */ /* 0x040fe200078e00ff */
[----:B------:R0:W-:Y:S03]  /*a190*/  STL [R1+0x39bc], R22 ;  /* 0x0039bc1601007387 */ /* 0x0001e60000100800 */
[----:B------:R-:W-:Y:S01]  /*a1a0*/  IMAD.HI.U32 R2, R28, R18, RZ ;  /* 0x000000121c027227 */ /* 0x000fe200078e00ff */
[----:B------:R-:W-:Y:S03]  /*a1b0*/  STL [R1+0x39b8], R21 ;  /* 0x0039b81501007387 */ /* 0x000fe60000100800 */
[----:B------:R-:W-:Y:S01]  /*a1c0*/  IMAD.MOV R0, RZ, RZ, -R3 ;  /* 0x000000ffff007224 */ /* 0x000fe200078e0a03 */
[----:B------:R-:W5:Y:S01]  /*a1d0*/  LDL R12, [R1+0x3454] ;  /* 0x00345400010c7983 */ /* 0x000f620000100800 */
[----:B------:R-:W-:-:S02]  /*a1e0*/  IMAD.MOV R3, RZ, RZ, -R4 ;  /* 0x000000ffff037224 */ /* 0x000fc400078e0a04 */
[----:B------:R-:W-:Y:S02]  /*a1f0*/  IMAD.MOV R2, RZ, RZ, -R2 ;  /* 0x000000ffff027224 */ /* 0x000fe400078e0a02 */
[C---:B------:R-:W-:Y:S02]  /*a200*/  IMAD R20, R29.reuse, R0, R20 ;  /* 0x000000001d147224 */ /* 0x040fe400078e0214 */
[C---:B------:R-:W-:Y:S02]  /*a210*/  IMAD R19, R29.reuse, R3, R19 ;  /* 0x000000031d137224 */ /* 0x040fe400078e0213 */
[----:B------:R-:W-:Y:S01]  /*a220*/  IMAD R18, R29, R2, R18 ;  /* 0x000000021d127224 */ /* 0x000fe200078e0212 */
[----:B---3--:R-:W-:Y:S02]  /*a230*/  IABS R17, R13 ;  /* 0x0000000d00117213 */ /* 0x008fe40000000000 */
[----:B--2---:R-:W-:Y:S02]  /*a240*/  IABS R16, R11 ;  /* 0x0000000b00107213 */ /* 0x004fe40000000000 */
[----:B------:R-:W2:Y:S04]  /*a250*/  LDL R11, [R1+0x3450] ;  /* 0x00345000010b7983 */ /* 0x000ea80000100800 */
[----:B------:R-:W-:Y:S04]  /*a260*/  STL [R1+0x39cc], R20 ;  /* 0x0039cc1401007387 */ /* 0x000fe80000100800 */
[----:B------:R-:W-:Y:S04]  /*a270*/  STL [R1+0x39d0], R19 ;  /* 0x0039d01301007387 */ /* 0x000fe80000100800 */
[----:B------:R-:W-:Y:S04]  /*a280*/  STL [R1+0x39d4], R18 ;  /* 0x0039d41201007387 */ /* 0x000fe80000100800 */
[----:B------:R-:W3:Y:S04]  /*a290*/  LDL R9, [R1+0x3448] ;  /* 0x0034480001097983 */ /* 0x000ee80000100800 */
[----:B------:R-:W3:Y:S01]  /*a2a0*/  LDL R8, [R1+0x3444] ;  /* 0x0034440001087983 */ /* 0x000ee20000100800 */
[----:B------:R-:W-:-:S04]  /*a2b0*/  IMAD.HI.U32 R0, R28, R17, RZ ;  /* 0x000000111c007227 */ /* 0x000fc800078e00ff */
[----:B------:R-:W-:-:S04]  /*a2c0*/  IMAD.HI.U32 R2, R28, R16, RZ ;  /* 0x000000101c027227 */ /* 0x000fc800078e00ff */
[----:B------:R-:W-:Y:S02]  /*a2d0*/  IMAD.MOV R0, RZ, RZ, -R0 ;  /* 0x000000ffff007224 */ /* 0x000fe400078e0a00 */
[----:B------:R-:W-:Y:S02]  /*a2e0*/  IMAD.MOV R2, RZ, RZ, -R2 ;  /* 0x000000ffff027224 */ /* 0x000fe400078e0a02 */
[C---:B------:R-:W-:Y:S02]  /*a2f0*/  IMAD R17, R29.reuse, R0, R17 ;  /* 0x000000001d117224 */ /* 0x040fe400078e0211 */
[----:B------:R-:W-:Y:S01]  /*a300*/  IMAD R16, R29, R2, R16 ;  /* 0x000000021d107224 */ /* 0x000fe200078e0210 */
[----:B----4-:R-:W-:Y:S02]  /*a310*/  IABS R13, R10 ;  /* 0x0000000a000d7213 */ /* 0x010fe40000000000 */
[----:B------:R-:W4:Y:S04]  /*a320*/  LDL R10, [R1+0x344c] ;  /* 0x00344c00010a7983 */ /* 0x000f280000100800 */
[----:B0-----:R-:W4:Y:S04]  /*a330*/  LDL.LU R22, [R1+0x60] ;  /* 0x0000600001167983 */ /* 0x001f280000300800 */
[----:B------:R-:W4:Y:S04]  /*a340*/  LDL.LU R23, [R1+0x5c] ;  /* 0x00005c0001177983 */ /* 0x000f280000300800 */
[----:B------:R-:W4:Y:S04]  /*a350*/  LDL.LU R24, [R1+0x58] ;  /* 0x0000580001187983 */ /* 0x000f280000300800 */
[----:B------:R-:W4:Y:S04]  /*a360*/  LDL.LU R5, [R1+0x54] ;  /* 0x0000540001057983 */ /* 0x000f280000300800 */
[----:B------:R0:W-:Y:S04]  /*a370*/  STL [R1+0x39d8], R17 ;  /* 0x0039d81101007387 */ /* 0x0001e80000100800 */
[----:B------:R-:W-:Y:S04]  /*a380*/  STL [R1+0x39dc], R16 ;  /* 0x0039dc1001007387 */ /* 0x000fe80000100800 */
[----:B------:R-:W4:Y:S01]  /*a390*/  LDL R7, [R1+0x343c] ;  /* 0x00343c0001077983 */ /* 0x000f220000100800 */
[----:B-----5:R-:W-:-:S02]  /*a3a0*/  IABS R15, R15 ;  /* 0x0000000f000f7213 */ /* 0x020fc40000000000 */
[----:B------:R-:W-:-:S03]  /*a3b0*/  IABS R14, R14 ;  /* 0x0000000e000e7213 */ /* 0x000fc60000000000 */
[----:B------:R-:W-:Y:S01]  /*a3c0*/  IMAD.HI.U32 R3, R28, R15, RZ ;  /* 0x0000000f1c037227 */ /* 0x000fe200078e00ff */
[----:B------:R-:W-:-:S03]  /*a3d0*/  IABS R12, R12 ;  /* 0x0000000c000c7213 */ /* 0x000fc60000000000 */
[----:B------:R-:W-:-:S04]  /*a3e0*/  IMAD.HI.U32 R2, R28, R13, RZ ;  /* 0x0000000d1c027227 */ /* 0x000fc800078e00ff */
[----:B------:R-:W-:-:S04]  /*a3f0*/  IMAD.HI.U32 R4, R28, R14, RZ ;  /* 0x0000000e1c047227 */ /* 0x000fc800078e00ff */
[----:B------:R-:W-:Y:S02]  /*a400*/  IMAD.MOV R0, RZ, RZ, -R3 ;  /* 0x000000ffff007224 */ /* 0x000fe400078e0a03 */
[----:B------:R-:W-:Y:S02]  /*a410*/  IMAD.MOV R2, RZ, RZ, -R2 ;  /* 0x000000ffff027224 */ /* 0x000fe400078e0a02 */
[----:B------:R-:W-:Y:S02]  /*a420*/  IMAD.MOV R3, RZ, RZ, -R4 ;  /* 0x000000ffff037224 */ /* 0x000fe400078e0a04 */
[----:B------:R-:W-:Y:S02]  /*a430*/  IMAD R15, R29, R0, R15 ;  /* 0x000000001d0f7224 */ /* 0x000fe400078e020f */
[----:B------:R-:W-:Y:S01]  /*a440*/  IMAD.HI.U32 R0, R28, R12, RZ ;  /* 0x0000000c1c007227 */ /* 0x000fe200078e00ff */
[----:B------:R-:W-:-:S03]  /*a450*/  IABS R6, c[0x0][0x178] ;  /* 0x00005e0000067a13 */ /* 0x000fc60000000000 */
[C---:B------:R-:W-:Y:S02]  /*a460*/  IMAD R13, R29.reuse, R2, R13 ;  /* 0x000000021d0d7224 */ /* 0x040fe400078e020d */
[C---:B------:R-:W-:Y:S02]  /*a470*/  IMAD R14, R29.reuse, R3, R14 ;  /* 0x000000031d0e7224 */ /* 0x040fe400078e020e */
[----:B------:R-:W-:Y:S01]  /*a480*/  IMAD.MOV R0, RZ, RZ, -R0 ;  /* 0x000000ffff007224 */ /* 0x000fe200078e0a00 */
[----:B------:R-:W-:Y:S03]  /*a490*/  STL [R1+0x39e0], R15 ;  /* 0x0039e00f01007387 */ /* 0x000fe60000100800 */
[----:B------:R-:W-:Y:S01]  /*a4a0*/  IMAD R12, R29, R0, R12 ;  /* 0x000000001d0c7224 */ /* 0x000fe200078e020c */
[----:B------:R-:W-:Y:S04]  /*a4b0*/  STL [R1+0x39e4], R14 ;  /* 0x0039e40e01007387 */ /* 0x000fe80000100800 */
[----:B------:R1:W-:Y:S04]  /*a4c0*/  STL [R1+0x39f0], R13 ;  /* 0x0039f00d01007387 */ /* 0x0003e80000100800 */
[----:B0-----:R-:W5:Y:S04]  /*a4d0*/  LDL.LU R17, [R1+0x50] ;  /* 0x0000500001117983 */ /* 0x001f680000300800 */
[----:B------:R-:W5:Y:S04]  /*a4e0*/  LDL.LU R25, [R1+0x4c] ;  /* 0x00004c0001197983 */ /* 0x000f680000300800 */
[----:B-1----:R-:W5:Y:S04]  /*a4f0*/  LDL.LU R13, [R1+0x44] ;  /* 0x00004400010d7983 */ /* 0x002f680000300800 */
[----:B------:R0:W-:Y:S04]  /*a500*/  STL [R1+0x39f4], R12 ;  /* 0x0039f40c01007387 */ /* 0x0001e80000100800 */
[----:B0-----:R-:W5:Y:S01]  /*a510*/  LDL.LU R12, [R1+0x48] ;  /* 0x00004800010c7983 */ /* 0x001f620000300800 */
[----:B--2---:R-:W-:-:S05]  /*a520*/  IABS R11, R11 ;  /* 0x0000000b000b7213 */ /* 0x004fca0000000000 */
[----:B------:R-:W-:-:S04]  /*a530*/  IMAD.HI.U32 R2, R28, R11, RZ ;  /* 0x0000000b1c027227 */ /* 0x000fc800078e00ff */
[----:B------:R-:W-:-:S04]  /*a540*/  IMAD.MOV R2, RZ, RZ, -R2 ;  /* 0x000000ffff027224 */ /* 0x000fc800078e0a02 */
[----:B------:R-:W-:-:S05]  /*a550*/  IMAD R11, R29, R2, R11 ;  /* 0x000000021d0b7224 */ /* 0x000fca00078e020b */
[----:B------:R-:W-:Y:S04]  /*a560*/  STL [R1+0x39f8], R11 ;  /* 0x0039f80b01007387 */ /* 0x000fe80000100800 */
[----:B------:R-:W2:Y:S04]  /*a570*/  LDL.LU R18, [R1+0x40] ;  /* 0x0000400001127983 */ /* 0x000ea80000300800 */
[----:B------:R-:W2:Y:S01]  /*a580*/  LDL.LU R19, [R1+0x3c] ;  /* 0x00003c0001137983 */ /* 0x000ea20000300800 */
[----:B---3--:R-:W-:-:S03]  /*a590*/  IABS R9, R9 ;  /* 0x0000000900097213 */ /* 0x008fc60000000000 */
[----:B------:R-:W3:Y:S01]  /*a5a0*/  LDL.LU R20, [R1+0x38] ;  /* 0x0000380001147983 */ /* 0x000ee20000300800 */
[----:B------:R-:W-:-:S03]  /*a5b0*/  IABS R8, R8 ;  /* 0x0000000800087213 */ /* 0x000fc60000000000 */
[----:B------:R-:W3:Y:S01]  /*a5c0*/  LDL.LU R26, [R1+0x34] ;  /* 0x00003400011a7983 */ /* 0x000ee20000300800 */
[----:B------:R-:W-:-:S03]  /*a5d0*/  IMAD.HI.U32 R4, R28, R9, RZ ;  /* 0x000000091c047227 */ /* 0x000fc600078e00ff */
[----:B------:R-:W3:Y:S01]  /*a5e0*/  LDL.LU R27, [R1+0x30] ;  /* 0x00003000011b7983 */ /* 0x000ee20000300800 */
[----:B------:R-:W-:-:S04]  /*a5f0*/  IMAD.HI.U32 R0, R28, R8, RZ ;  /* 0x000000081c007227 */ /* 0x000fc800078e00ff */
[----:B------:R-:W-:-:S04]  /*a600*/  IMAD.MOV R0, RZ, RZ, -R0 ;  /* 0x000000ffff007224 */ /* 0x000fc800078e0a00 */
[----:B------:R-:W-:Y:S01]  /*a610*/  IMAD R8, R29, R0, R8 ;  /* 0x000000001d087224 */ /* 0x000fe200078e0208 */
[C---:B----4-:R-:W-:Y:S02]  /*a620*/  ISETP.GT.U32.AND P0, PT, R6.reuse, R22, PT ;  /* 0x000000160600720c */ /* 0x050fe40003f04070 */
[C---:B------:R-:W-:Y:S02]  /*a630*/  ISETP.GT.U32.AND P1, PT, R6.reuse, R23, PT ;  /* 0x000000170600720c */ /* 0x040fe40003f24070 */
[C---:B------:R-:W-:Y:S02]  /*a640*/  ISETP.GT.U32.AND P2, PT, R6.reuse, R24, PT ;  /* 0x000000180600720c */ /* 0x040fe40003f44070 */
[----:B------:R-:W-:-:S07]  /*a650*/  ISETP.GT.U32.AND P3, PT, R6, R5, PT ;  /* 0x000000050600720c */ /* 0x000fce0003f64070 */
[--C-:B------:R-:W-:Y:S01]  /*a660*/  @!P0 IMAD.IADD R22, R22, 0x1, -R6.reuse ;  /* 0x0000000116168824 */ /* 0x100fe200078e0a06 */
[----:B------:R-:W-:Y:S01]  /*a670*/  IABS R10, R10 ;  /* 0x0000000a000a7213 */ /* 0x000fe20000000000 */
[----:B------:R-:W-:-:S03]  /*a680*/  @!P1 IMAD.IADD R23, R23, 0x1, -R6 ;  /* 0x0000000117179824 */ /* 0x000fc600078e0a06 */
[----:B------:R-:W-:Y:S01]  /*a690*/  ISETP.GT.U32.AND P1, PT, R6, R22, PT ;  /* 0x000000160600720c */ /* 0x000fe20003f24070 */
[----:B------:R-:W-:Y:S02]  /*a6a0*/  @!P2 IMAD.IADD R24, R24, 0x1, -R6 ;  /* 0x000000011818a824 */ /* 0x000fe400078e0a06 */
[----:B------:R-:W-:-:S04]  /*a6b0*/  IMAD.HI.U32 R3, R28, R10, RZ ;  /* 0x0000000a1c037227 */ /* 0x000fc800078e00ff */
[----:B------:R-:W-:Y:S01]  /*a6c0*/  @!P3 IMAD.IADD R5, R5, 0x1, -R6 ;  /* 0x000000010505b824 */ /* 0x000fe200078e0a06 */
[C---:B------:R-:W-:Y:S02]  /*a6d0*/  ISETP.GT.U32.AND P3, PT, R6.reuse, R23, PT ;  /* 0x000000170600720c */ /* 0x040fe40003f64070 */
[C---:B------:R-:W-:Y:S01]  /*a6e0*/  ISETP.GT.U32.AND P4, PT, R6.reuse, R24, PT ;  /* 0x000000180600720c */ /* 0x040fe20003f84070 */
[----:B------:R-:W-:Y:S01]  /*a6f0*/  IMAD.MOV R2, RZ, RZ, -R3 ;  /* 0x000000ffff027224 */ /* 0x000fe200078e0a03 */
[----:B------:R-:W-:Y:S01]  /*a700*/  ISETP.GT.U32.AND P6, PT, R6, R5, PT ;  /* 0x000000050600720c */ /* 0x000fe20003fc4070 */
[----:B------:R-:W-:Y:S02]  /*a710*/  IMAD.MOV R3, RZ, RZ, -R4 ;  /* 0x000000ffff037224 */ /* 0x000fe400078e0a04 */
[C---:B------:R-:W-:Y:S02]  /*a720*/  IMAD R10, R29.reuse, R2, R10 ;  /* 0x000000021d0a7224 */ /* 0x040fe400078e020a */
[----:B------:R-:W-:-:S02]  /*a730*/  IMAD R9, R29, R3, R9 ;  /* 0x000000031d097224 */ /* 0x000fc400078e0209 */
[--C-:B------:R-:W-:Y:S01]  /*a740*/  @!P1 IMAD.IADD R22, R22, 0x1, -R6.reuse ;  /* 0x0000000116169824 */ /* 0x100fe200078e0a06 */
[----:B------:R-:W-:Y:S01]  /*a750*/  STL [R1+0x39fc], R10 ;  /* 0x0039fc0a01007387 */ /* 0x000fe20000100800 */
[--C-:B------:R-:W-:Y:S02]  /*a760*/  @!P3 IMAD.IADD R23, R23, 0x1, -R6.reuse ;  /* 0x000000011717b824 */ /* 0x100fe400078e0a06 */
[--C-:B------:R-:W-:Y:S01]  /*a770*/  @!P4 IMAD.IADD R24, R24, 0x1, -R6.reuse ;  /* 0x000000011818c824 */ /* 0x100fe200078e0a06 */
[----:B------:R-:W-:Y:S01]  /*a780*/  STL [R1+0x3a00], R9 ;  /* 0x003a000901007387 */ /* 0x000fe20000100800 */
[----:B------:R-:W-:Y:S01]  /*a790*/  IABS R7, R7 ;  /* 0x0000000700077213 */ /* 0x000fe20000000000 */
[----:B------:R-:W-:Y:S02]  /*a7a0*/  @!P6 IMAD.IADD R5, R5, 0x1, -R6 ;  /* 0x000000010505e824 */ /* 0x000fe400078e0a06 */
[----:B------:R-:W-:Y:S04]  /*a7b0*/  STL [R1+0x3a04], R8 ;  /* 0x003a040801007387 */ /* 0x000fe80000100800 */
[----:B------:R-:W-:Y:S04]  /*a7c0*/  STL [R1+0x60], R22 ;  /* 0x0000601601007387 */ /* 0x000fe80000100800 */
[----:B------:R-:W4:Y:S01]  /*a7d0*/  LDL R6, [R1+0x3438] ;  /* 0x0034380001067983 */ /* 0x000f220000100800 */
[----:B------:R-:W-:-:S03]  /*a7e0*/  IMAD.HI.U32 R0, R28, R7, RZ ;  /* 0x000000071c007227 */ /* 0x000fc600078e00ff */
[----:B------:R-:W-:Y:S04]  /*a7f0*/  STL [R1+0x5c], R23 ;  /* 0x00005c1701007387 */ /* 0x000fe80000100800 */
[----:B------:R0:W-:Y:S01]  /*a800*/  STL [R1+0x58], R24 ;  /* 0x0000581801007387 */ /* 0x0001e20000100800 */
[----:B------:R-:W-:-:S03]  /*a810*/  IMAD.MOV R0, RZ, RZ, -R0 ;  /* 0x000000ffff007224 */ /* 0x000fc600078e0a00 */
[----:B0-----:R-:W4:Y:S04]  /*a820*/  LDL.LU R24, [R1+0x38c] ;  /* 0x00038c0001187983 */ /* 0x001f280000300800 */
[----:B------:R-:W4:Y:S01]  /*a830*/  LDL.LU R14, [R1+0x394] ;  /* 0x00039400010e7983 */ /* 0x000f220000300800 */
[----:B------:R-:W-:-:S03]  /*a840*/  IMAD R7, R29, R0, R7 ;  /* 0x000000001d077224 */ /* 0x000fc600078e0207 */
[----:B------:R0:W-:Y:S04]  /*a850*/  STL [R1+0x54], R5 ;  /* 0x0000540501007387 */ /* 0x0001e80000100800 */
[----:B------:R-:W4:Y:S04]  /*a860*/  LDL.LU R21, [R1+0x39c] ;  /* 0x00039c0001157983 */ /* 0x000f280000300800 */
[----:B------:R-:W4:Y:S04]  /*a870*/  LDL.LU R22, [R1+0x3a0] ;  /* 0x0003a00001167983 */ /* 0x000f280000300800 */
[----:B0-----:R-:W4:Y:S04]  /*a880*/  LDL.LU R5, [R1+0x398] ;  /* 0x0003980001057983 */ /* 0x001f280000300800 */
[----:B------:R-:W4:Y:S04]  /*a890*/  LDL.LU R23, [R1+0x390] ;  /* 0x0003900001177983 */ /* 0x000f280000300800 */
[----:B------:R-:W4:Y:S04]  /*a8a0*/  LDL.LU R2, [R1+0x37c] ;  /* 0x00037c0001027983 */ /* 0x000f280000300800 */
[----:B------:R-:W4:Y:S04]  /*a8b0*/  LDL.LU R4, [R1+0x384] ;  /* 0x0003840001047983 */ /* 0x000f280000300800 */
[----:B------:R-:W-:Y:S04]  /*a8c0*/  STL [R1+0x3a08], R7 ;  /* 0x003a080701007387 */ /* 0x000fe80000100800 */
[----:B------:R-:W4:Y:S04]  /*a8d0*/  LDL.LU R11, [R1+0x388] ;  /* 0x00038800010b7983 */ /* 0x000f280000300800 */
[----:B------:R-:W4:Y:S01]  /*a8e0*/  LDL.LU R15, [R1+0x380] ;  /* 0x00038000010f7983 */ /* 0x000f220000300800 */
[----:B-----5:R-:W-:-:S02]  /*a8f0*/  ISETP.GT.U32.AND P2, PT, R29, R25, PT ;  /* 0x000000191d00720c */ /* 0x020fc40003f44070 */
[C---:B------:R-:W-:Y:S02]  /*a900*/  ISETP.GT.U32.AND P5, PT, R29.reuse, R17, PT ;  /* 0x000000111d00720c */ /* 0x040fe40003fa4070 */
[C---:B------:R-:W-:Y:S02]  /*a910*/  ISETP.GT.U32.AND P0, PT, R29.reuse, R12, PT ;  /* 0x0000000c1d00720c */ /* 0x040fe40003f04070 */
[----:B------:R-:W-:-:S07]  /*a920*/  ISETP.GT.U32.AND P1, PT, R29, R13, PT ;  /* 0x0000000d1d00720c */ /* 0x000fce0003f24070 */
[--C-:B------:R-:W-:Y:S02]  /*a930*/  @!P2 IMAD.IADD R25, R25, 0x1, -R29.reuse ;  /* 0x000000011919a824 */ /* 0x100fe400078e0a1d */
[--C-:B------:R-:W-:Y:S02]  /*a940*/  @!P5 IMAD.IADD R17, R17, 0x1, -R29.reuse ;  /* 0x000000011111d824 */ /* 0x100fe400078e0a1d */
[--C-:B------:R-:W-:Y:S02]  /*a950*/  @!P0 IMAD.IADD R12, R12, 0x1, -R29.reuse ;  /* 0x000000010c0c8824 */ /* 0x100fe400078e0a1d */
[----:B------:R-:W-:Y:S01]  /*a960*/  @!P1 IMAD.IADD R13, R13, 0x1, -R29 ;  /* 0x000000010d0d9824 */ /* 0x000fe200078e0a1d */
[C---:B------:R-:W-:Y:S02]  /*a970*/  ISETP.GT.U32.AND P0, PT, R29.reuse, R17, PT ;  /* 0x000000111d00720c */ /* 0x040fe40003f04070 */
[----:B------:R-:W-:-:S11]  /*a980*/  ISETP.GT.U32.AND P1, PT, R29, R25, PT ;  /* 0x000000191d00720c */ /* 0x000fd60003f24070 */
[--C-:B------:R-:W-:Y:S02]  /*a990*/  @!P0 IMAD.IADD R17, R17, 0x1, -R29.reuse ;  /* 0x0000000111118824 */ /* 0x100fe400078e0a1d */
[----:B------:R-:W-:-:S03]  /*a9a0*/  @!P1 IMAD.IADD R25, R25, 0x1, -R29 ;  /* 0x0000000119199824 */ /* 0x000fc600078e0a1d */
[----:B------:R0:W-:Y:S04]  /*a9b0*/  STL [R1+0x50], R17 ;  /* 0x0000501101007387 */ /* 0x0001e80000100800 */
[----:B------:R-:W5:Y:S04]  /*a9c0*/  LDL.LU R16, [R1+0x364] ;  /* 0x0003640001107983 */ /* 0x000f680000300800 */
[----:B0-----:R-:W5:Y:S04]  /*a9d0*/  LDL.LU R17, [R1+0x36c] ;  /* 0x00036c0001117983 */ /* 0x001f680000300800 */
[----:B------:R0:W-:Y:S04]  /*a9e0*/  STL [R1+0x4c], R25 ;  /* 0x00004c1901007387 */ /* 0x0001e80000100800 */
[----:B0-----:R-:W5:Y:S01]  /*a9f0*/  LDL.LU R25, [R1+0x374] ;  /* 0x0003740001197983 */ /* 0x001f620000300800 */
[----:B--2---:R-:W-:-:S02]  /*aa00*/  ISETP.GT.U32.AND P3, PT, R29, R18, PT ;  /* 0x000000121d00720c */ /* 0x004fc40003f64070 */
[C---:B---3--:R-:W-:Y:S02]  /*aa10*/  ISETP.GT.U32.AND P4, PT, R29.reuse, R20, PT ;  /* 0x000000141d00720c */ /* 0x048fe40003f84070 */
[C---:B------:R-:W-:Y:S02]  /*aa20*/  ISETP.GT.U32.AND P5, PT, R29.reuse, R26, PT ;  /* 0x0000001a1d00720c */ /* 0x040fe40003fa4070 */
[C---:B------:R-:W-:Y:S02]  /*aa30*/  ISETP.GT.U32.AND P2, PT, R29.reuse, R27, PT ;  /* 0x0000001b1d00720c */ /* 0x040fe40003f44070 */
[----:B------:R-:W-:-:S05]  /*aa40*/  ISETP.GT.U32.AND P6, PT, R29, R19, PT ;  /* 0x000000131d00720c */ /* 0x000fca0003fc4070 */
[--C-:B------:R-:W-:Y:S01]  /*aa50*/  @!P3 IMAD.IADD R18, R18, 0x1, -R29.reuse ;  /* 0x000000011212b824 */ /* 0x100fe200078e0a1d */
[C---:B------:R-:W-:Y:S01]  /*aa60*/  ISETP.GT.U32.AND P3, PT, R29.reuse, R12, PT ;  /* 0x0000000c1d00720c */ /* 0x040fe20003f64070 */
[--C-:B------:R-:W-:Y:S01]  /*aa70*/  @!P4 IMAD.IADD R20, R20, 0x1, -R29.reuse ;  /* 0x000000011414c824 */ /* 0x100fe200078e0a1d */
[C---:B------:R-:W-:Y:S01]  /*aa80*/  ISETP.GT.U32.AND P4, PT, R29.reuse, R13, PT ;  /* 0x0000000d1d00720c */ /* 0x040fe20003f84070 */
[--C-:B------:R-:W-:Y:S01]  /*aa90*/  @!P5 IMAD.IADD R26, R26, 0x1, -R29.reuse ;  /* 0x000000011a1ad824 */ /* 0x100fe200078e0a1d */
[----:B------:R-:W-:Y:S01]  /*aaa0*/  ISETP.GT.U32.AND P5, PT, R29, R18, PT ;  /* 0x000000121d00720c */ /* 0x000fe20003fa4070 */
[--C-:B------:R-:W-:Y:S02]  /*aab0*/  @!P2 IMAD.IADD R27, R27, 0x1, -R29.reuse ;  /* 0x000000011b1ba824 */ /* 0x100fe400078e0a1d */
[----:B------:R-:W-:-:S03]  /*aac0*/  @!P6 IMAD.IADD R19, R19, 0x1, -R29 ;  /* 0x000000011313e824 */ /* 0x000fc600078e0a1d */
[----:B------:R-:W-:-:S03]  /*aad0*/  ISETP.GT.U32.AND P6, PT, R29, R27, PT ;  /* 0x0000001b1d00720c */ /* 0x000fc60003fc4070 */
[--C-:B------:R-:W-:Y:S02]  /*aae0*/  @!P3 IMAD.IADD R12, R12, 0x1, -R29.reuse ;  /* 0x000000010c0cb824 */ /* 0x100fe400078e0a1d */
[--C-:B------:R-:W-:Y:S01]  /*aaf0*/  @!P4 IMAD.IADD R13, R13, 0x1, -R29.reuse ;  /* 0x000000010d0dc824 */ /* 0x100fe200078e0a1d */
[C---:B------:R-:W-:Y:S01]  /*ab00*/  ISETP.GT.U32.AND P2, PT, R29.reuse, R19, PT ;  /* 0x000000131d00720c */ /* 0x040fe20003f44070 */
[----:B------:R-:W-:Y:S01]  /*ab10*/  @!P5 IMAD.IADD R18, R18, 0x1, -R29 ;  /* 0x000000011212d824 */ /* 0x000fe200078e0a1d */
[C---:B------:R-:W-:Y:S02]  /*ab20*/  ISETP.GT.U32.AND P0, PT, R29.reuse, R20, PT ;  /* 0x000000141d00720c */ /* 0x040fe40003f04070 */
[----:B------:R-:W-:-:S03]  /*ab30*/  ISETP.GT.U32.AND P1, PT, R29, R26, PT ;  /* 0x0000001a1d00720c */ /* 0x000fc60003f24070 */
[----:B------:R-:W-:-:S06]  /*ab40*/  @!P6 IMAD.IADD R27, R27, 0x1, -R29 ;  /* 0x000000011b1be824 */ /* 0x000fcc00078e0a1d */
[--C-:B------:R-:W-:Y:S01]  /*ab50*/  @!P2 IMAD.IADD R19, R19, 0x1, -R29.reuse ;  /* 0x000000011313a824 */ /* 0x100fe200078e0a1d */
[----:B------:R-:W-:Y:S01]  /*ab60*/  STL [R1+0x48], R12 ;  /* 0x0000480c01007387 */ /* 0x000fe20000100800 */
[--C-:B------:R-:W-:Y:S02]  /*ab70*/  @!P0 IMAD.IADD R20, R20, 0x1, -R29.reuse ;  /* 0x0000000114148824 */ /* 0x100fe400078e0a1d */
[----:B------:R-:W-:Y:S01]  /*ab80*/  @!P1 IMAD.IADD R26, R26, 0x1, -R29 ;  /* 0x000000011a1a9824 */ /* 0x000fe200078e0a1d */
[----:B------:R-:W-:Y:S04]  /*ab90*/  STL [R1+0x44], R13 ;  /* 0x0000440d01007387 */ /* 0x000fe80000100800 */
[----:B------:R-:W-:Y:S04]  /*aba0*/  STL [R1+0x40], R18 ;  /* 0x0000401201007387 */ /* 0x000fe80000100800 */
[----:B------:R-:W-:Y:S04]  /*abb0*/  STL [R1+0x3c], R19 ;  /* 0x00003c1301007387 */ /* 0x000fe80000100800 */
[----:B------:R-:W-:Y:S04]  /*abc0*/  STL [R1+0x38], R20 ;  /* 0x0000381401007387 */ /* 0x000fe80000100800 */
[----:B------:R0:W-:Y:S04]  /*abd0*/  STL [R1+0x34], R26 ;  /* 0x0000341a01007387 */ /* 0x0001e80000100800 */
[----:B0-----:R-:W2:Y:S04]  /*abe0*/  LDL.LU R26, [R1+0x378] ;  /* 0x00037800011a7983 */ /* 0x001ea80000300800 */
[----:B------:R0:W-:Y:S04]  /*abf0*/  STL [R1+0x30], R27 ;  /* 0x0000301b01007387 */ /* 0x0001e80000100800 */
[----:B0-----:R-:W3:Y:S04]  /*ac00*/  LDL.LU R27, [R1+0x370] ;  /* 0x00037000011b7983 */ /* 0x001ee80000300800 */
[----:B------:R-:W3:Y:S04]  /*ac10*/  LDL.LU R18, [R1+0x368] ;  /* 0x0003680001127983 */ /* 0x000ee80000300800 */
[----:B------:R-:W3:Y:S04]  /*ac20*/  LDL.LU R19, [R1+0x354] ;  /* 0x0003540001137983 */ /* 0x000ee80000300800 */
[----:B------:R-:W3:Y:S01]  /*ac30*/  LDL.LU R20, [R1+0x35c] ;  /* 0x00035c0001147983 */ /* 0x000ee20000300800 */
[----:B----4-:R-:W-:-:S02]  /*ac40*/  ISETP.GT.U32.AND P3, PT, R29, R24, PT ;  /* 0x000000181d00720c */ /* 0x010fc40003f64070 */
[C---:B------:R-:W-:Y:S02]  /*ac50*/  ISETP.GT.U32.AND P4, PT, R29.reuse, R14, PT ;  /* 0x0000000e1d00720c */ /* 0x040fe40003f84070 */
[----:B------:R-:W-:-:S09]  /*ac60*/  ISETP.GT.U32.AND P5, PT, R29, R21, PT ;  /* 0x000000151d00720c */ /* 0x000fd20003fa4070 */
[--C-:B------:R-:W-:Y:S02]  /*ac70*/  @!P3 IMAD.IADD R24, R24, 0x1, -R29.reuse ;  /* 0x000000011818b824 */ /* 0x100fe400078e0a1d */
[--C-:B------:R-:W-:Y:S01]  /*ac80*/  @!P4 IMAD.IADD R14, R14, 0x1, -R29.reuse ;  /* 0x000000010e0ec824 */ /* 0x100fe200078e0a1d */
[C---:B------:R-:W-:Y:S02]  /*ac90*/  ISETP.GT.U32.AND P2, PT, R29.reuse, R22, PT ;  /* 0x000000161d00720c */ /* 0x040fe40003f44070 */
[C---:B------:R-:W-:Y:S02]  /*aca0*/  ISETP.GT.U32.AND P6, PT, R29.reuse, R2, PT ;  /* 0x000000021d00720c */ /* 0x040fe40003fc4070 */
[----:B------:R-:W-:Y:S01]  /*acb0*/  ISETP.GT.U32.AND P3, PT, R29, R4, PT ;  /* 0x000000041d00720c */ /* 0x000fe20003f64070 */
[----:B------:R-:W-:Y:S01]  /*acc0*/  @!P5 IMAD.IADD R21, R21, 0x1, -R29 ;  /* 0x000000011515d824 */ /* 0x000fe200078e0a1d */
[----:B------:R-:W-:-:S09]  /*acd0*/  ISETP.GT.U32.AND P4, PT, R29, R11, PT ;  /* 0x0000000b1d00720c */ /* 0x000fd20003f84070 */
[--C-:B------:R-:W-:Y:S01]  /*ace0*/  @!P6 IMAD.IADD R2, R2, 0x1, -R29.reuse ;  /* 0x000000010202e824 */ /* 0x100fe200078e0a1d */
[C---:B------:R-:W-:Y:S02]  /*acf0*/  ISETP.GT.U32.AND P5, PT, R29.reuse, R15, PT ;  /* 0x0000000f1d00720c */ /* 0x040fe40003fa4070 */
[C---:B------:R-:W-:Y:S01]  /*ad00*/  ISETP.GT.U32.AND P6, PT, R29.reuse, R24, PT ;  /* 0x000000181d00720c */ /* 0x040fe20003fc4070 */
[--C-:B------:R-:W-:Y:S01]  /*ad10*/  @!P3 IMAD.IADD R4, R4, 0x1, -R29.reuse ;  /* 0x000000010404b824 */ /* 0x100fe200078e0a1d */
[----:B------:R-:W-:Y:S01]  /*ad20*/  ISETP.GT.U32.AND P3, PT, R29, R14, PT ;  /* 0x0000000e1d00720c */ /* 0x000fe20003f64070 */
[--C-:B------:R-:W-:Y:S02]  /*ad30*/  @!P2 IMAD.IADD R22, R22, 0x1, -R29.reuse ;  /* 0x000000011616a824 */ /* 0x100fe400078e0a1d */
[----:B------:R-:W-:Y:S01]  /*ad40*/  @!P4 IMAD.IADD R11, R11, 0x1, -R29 ;  /* 0x000000010b0bc824 */ /* 0x000fe200078e0a1d */
[----:B------:R-:W-:-:S05]  /*ad50*/  ISETP.GT.U32.AND P4, PT, R29, R21, PT ;  /* 0x000000151d00720c */ /* 0x000fca0003f84070 */
[--C-:B------:R-:W-:Y:S01]  /*ad60*/  @!P5 IMAD.IADD R15, R15, 0x1, -R29.reuse ;  /* 0x000000010f0fd824 */ /* 0x100fe200078e0a1d */
[----:B------:R-:W-:Y:S01]  /*ad70*/  ISETP.GT.U32.AND P5, PT, R29, R22, PT ;  /* 0x000000161d00720c */ /* 0x000fe20003fa4070 */
[--C-:B------:R-:W-:Y:S02]  /*ad80*/  @!P6 IMAD.IADD R24, R24, 0x1, -R29.reuse ;  /* 0x000000011818e824 */ /* 0x100fe400078e0a1d */
[----:B------:R-:W-:-:S03]  /*ad90*/  @!P3 IMAD.IADD R14, R14, 0x1, -R29 ;  /* 0x000000010e0eb824 */ /* 0x000fc600078e0a1d */
[----:B------:R0:W-:Y:S01]  /*ada0*/  STL [R1+0x38c], R24 ;  /* 0x00038c1801007387 */ /* 0x0001e20000100800 */
[----:B------:R-:W-:-:S03]  /*adb0*/  @!P4 IMAD.IADD R21, R21, 0x1, -R29 ;  /* 0x000000011515c824 */ /* 0x000fc600078e0a1d */
[----:B0-----:R-:W4:Y:S04]  /*adc0*/  LDL.LU R24, [R1+0x360] ;  /* 0x0003600001187983 */ /* 0x001f280000300800 */
[----:B------:R-:W4:Y:S01]  /*add0*/  LDL.LU R12, [R1+0x358] ;  /* 0x00035800010c7983 */ /* 0x000f220000300800 */
[----:B------:R-:W-:-:S03]  /*ade0*/  @!P5 IMAD.IADD R22, R22, 0x1, -R29 ;  /* 0x000000011616d824 */ /* 0x000fc600078e0a1d */
[----:B------:R0:W-:Y:S04]  /*adf0*/  STL [R1+0x394], R14 ;  /* 0x0003940e01007387 */ /* 0x0001e80000100800 */
[----:B------:R1:W-:Y:S04]  /*ae00*/  STL [R1+0x39c], R21 ;  /* 0x00039c1501007387 */ /* 0x0003e80000100800 */
[----:B------:R-:W4:Y:S04]  /*ae10*/  LDL.LU R13, [R1+0x33c] ;  /* 0x00033c00010d7983 */ /* 0x000f280000300800 */
[----:B0-----:R-:W4:Y:S04]  /*ae20*/  LDL.LU R14, [R1+0x344] ;  /* 0x00034400010e7983 */ /* 0x001f280000300800 */
[----:B------:R-:W-:Y:S04]  /*ae30*/  STL [R1+0x3a0], R22 ;  /* 0x0003a01601007387 */ /* 0x000fe80000100800 */
[----:B-1----:R-:W4:Y:S01]  /*ae40*/  LDL.LU R21, [R1+0x34c] ;  /* 0x00034c0001157983 */ /* 0x002f220000300800 */
[----:B------:R-:W-:-:S02]  /*ae50*/  ISETP.GT.U32.AND P1, PT, R29, R23, PT ;  /* 0x000000171d00720c */ /* 0x000fc40003f24070 */
[C---:B------:R-:W-:Y:S02]  /*ae60*/  ISETP.GT.U32.AND P0, PT, R29.reuse, R5, PT ;  /* 0x000000051d00720c */ /* 0x040fe40003f04070 */
[----:B-----5:R-:W-:-:S09]  /*ae70*/  ISETP.GT.U32.AND P2, PT, R29, R16, PT ;  /* 0x000000101d00720c */ /* 0x020fd20003f44070 */
[--C-:B------:R-:W-:Y:S01]  /*ae80*/  @!P1 IMAD.IADD R23, R23, 0x1, -R29.reuse ;  /* 0x0000000117179824 */ /* 0x100fe200078e0a1d */
[----:B------:R-:W-:Y:S01]  /*ae90*/  ISETP.GT.U32.AND P1, PT, R29, R25, PT ;  /* 0x000000191d00720c */ /* 0x000fe20003f24070 */
[--C-:B------:R-:W-:Y:S01]  /*aea0*/  @!P0 IMAD.IADD R5, R5, 0x1, -R29.reuse ;  /* 0x0000000105058824 */ /* 0x100fe200078e0a1d */
[----:B------:R-:W-:Y:S01]  /*aeb0*/  ISETP.GT.U32.AND P0, PT, R29, R17, PT ;  /* 0x000000111d00720c */ /* 0x000fe20003f04070 */
[----:B------:R-:W-:-:S03]  /*aec0*/  @!P2 IMAD.IADD R16, R16, 0x1, -R29 ;  /* 0x000000011010a824 */ /* 0x000fc600078e0a1d */
[C---:B------:R-:W-:Y:S02]  /*aed0*/  ISETP.GT.U32.AND P2, PT, R29.reuse, R5, PT ;  /* 0x000000051d00720c */ /* 0x040fe40003f44070 */
[----:B------:R-:W-:-:S05]  /*aee0*/  ISETP.GT.U32.AND P3, PT, R29, R4, PT ;  /* 0x000000041d00720c */ /* 0x000fca0003f64070 */
[--C-:B------:R-:W-:Y:S01]  /*aef0*/  @!P1 IMAD.IADD R25, R25, 0x1, -R29.reuse ;  /* 0x0000000119199824 */ /* 0x100fe200078e0a1d */
[----:B------:R-:W-:Y:S01]  /*af00*/  ISETP.GT.U32.AND P1, PT, R29, R2, PT ;  /* 0x000000021d00720c */ /* 0x000fe20003f24070 */
[--C-:B------:R-:W-:Y:S01]  /*af10*/  @!P0 IMAD.IADD R17, R17, 0x1, -R29.reuse ;  /* 0x0000000111118824 */ /* 0x100fe200078e0a1d */
[C---:B------:R-:W-:Y:S02]  /*af20*/  ISETP.GT.U32.AND P0, PT, R29.reuse, R23, PT ;  /* 0x000000171d00720c */ /* 0x040fe40003f04070 */
[----:B------:R-:W-:Y:S01]  /*af30*/  ISETP.GT.U32.AND P4, PT, R29, R11, PT ;  /* 0x0000000b1d00720c */ /* 0x000fe20003f84070 */
[--C-:B------:R-:W-:Y:S01]  /*af40*/  @!P2 IMAD.IADD R5, R5, 0x1, -R29.reuse ;  /* 0x000000010505a824 */ /* 0x100fe200078e0a1d */
[C---:B------:R-:W-:Y:S01]  /*af50*/  ISETP.GT.U32.AND P6, PT, R29.reuse, R25, PT ;  /* 0x000000191d00720c */ /* 0x040fe20003fc4070 */
[----:B------:R-:W-:Y:S01]  /*af60*/  @!P3 IMAD.IADD R4, R4, 0x1, -R29 ;  /* 0x000000010404b824 */ /* 0x000fe200078e0a1d */
[----:B------:R-:W-:-:S05]  /*af70*/  ISETP.GT.U32.AND P5, PT, R29, R15, PT ;  /* 0x0000000f1d00720c */ /* 0x000fca0003fa4070 */
[--C-:B------:R-:W-:Y:S02]  /*af80*/  @!P1 IMAD.IADD R2, R2, 0x1, -R29.reuse ;  /* 0x0000000102029824 */ /* 0x100fe400078e0a1d */
[--C-:B------:R-:W-:Y:S01]  /*af90*/  @!P0 IMAD.IADD R23, R23, 0x1, -R29.reuse ;  /* 0x0000000117178824 */ /* 0x100fe200078e0a1d */
[----:B------:R0:W-:Y:S01]  /*afa0*/  STL [R1+0x398], R5 ;  /* 0x0003980501007387 */ /* 0x0001e20000100800 */
[--C-:B------:R-:W-:Y:S02]  /*afb0*/  @!P4 IMAD.IADD R11, R11, 0x1, -R29.reuse ;  /* 0x000000010b0bc824 */ /* 0x100fe400078e0a1d */
[--C-:B------:R-:W-:Y:S01]  /*afc0*/  @!P6 IMAD.IADD R25, R25, 0x1, -R29.reuse ;  /* 0x000000011919e824 */ /* 0x100fe200078e0a1d */
[----:B0-----:R-:W5:Y:S04]  /*afd0*/  LDL.LU R5, [R1+0x350] ;  /* 0x0003500001057983 */ /* 0x001f680000300800 */
[----:B------:R-:W5:Y:S04]  /*afe0*/  LDL.LU R22, [R1+0x348] ;  /* 0x0003480001167983 */ /* 0x000f680000300800 */
[----:B------:R0:W-:Y:S01]  /*aff0*/  STL [R1+0x390], R23 ;  /* 0x0003901701007387 */ /* 0x0001e20000100800 */
[----:B------:R-:W-:Y:S01]  /*b000*/  ISETP.GT.U32.AND P2, PT, R29, R16, PT ;  /* 0x000000101d00720c */ /* 0x000fe20003f44070 */
[----:B------:R-:W-:-:S02]  /*b010*/  @!P5 IMAD.IADD R15, R15, 0x1, -R29 ;  /* 0x000000010f0fd824 */ /* 0x000fc400078e0a1d */
[----:B0-----:R-:W5:Y:S01]  /*b020*/  LDL.LU R23, [R1+0x340] ;  /* 0x0003400001177983 */ /* 0x001f620000300800 */
[----:B------:R-:W-:-:S09]  /*b030*/  ISETP.GT.U32.AND P0, PT, R29, R17, PT ;  /* 0x000000111d00720c */ /* 0x000fd20003f04070 */
[--C-:B------:R-:W-:Y:S01]  /*b040*/  @!P2 IMAD.IADD R16, R16, 0x1, -R29.reuse ;  /* 0x000000011010a824 */ /* 0x100fe200078e0a1d */
[----:B------:R-:W-:Y:S04]  /*b050*/  STL [R1+0x37c], R2 ;  /* 0x00037c0201007387 */ /* 0x000fe80000100800 */
[----:B------:R-:W-:Y:S04]  /*b060*/  STL [R1+0x384], R4 ;  /* 0x0003840401007387 */ /* 0x000fe80000100800 */
[----:B------:R-:W-:Y:S01]  /*b070*/  STL [R1+0x388], R11 ;  /* 0x0003880b01007387 */ /* 0x000fe20000100800 */
[----:B------:R-:W-:-:S03]  /*b080*/  @!P0 IMAD.IADD R17, R17, 0x1, -R29 ;  /* 0x0000000111118824 */ /* 0x000fc600078e0a1d */
[----:B------:R-:W-:Y:S04]  /*b090*/  STL [R1+0x380], R15 ;  /* 0x0003800f01007387 */ /* 0x000fe80000100800 */
[----:B------:R-:W-:Y:S04]  /*b0a0*/  STL [R1+0x364], R16 ;  /* 0x0003641001007387 */ /* 0x000fe80000100800 */
[----:B------:R0:W-:Y:S04]  /*b0b0*/  STL [R1+0x374], R25 ;  /* 0x0003741901007387 */ /* 0x0001e80000100800 */
[----:B------:R1:W-:Y:S04]  /*b0c0*/  STL [R1+0x36c], R17 ;  /* 0x00036c1101007387 */ /* 0x0003e80000100800 */
[----:B0-----:R-:W5:Y:S04]  /*b0d0*/  LDL.LU R25, [R1+0x32c] ;  /* 0x00032c0001197983 */ /* 0x001f680000300800 */
[----:B------:R-:W5:Y:S04]  /*b0e0*/  LDL.LU R15, [R1+0x334] ;  /* 0x00033400010f7983 */ /* 0x000f680000300800 */
[----:B------:R-:W5:Y:S04]  /*b0f0*/  LDL.LU R16, [R1+0x338] ;  /* 0x0003380001107983 */ /* 0x000f680000300800 */
[----:B-1----:R-:W5:Y:S01]  /*b100*/  LDL.LU R17, [R1+0x330] ;  /* 0x0003300001117983 */ /* 0x002f620000300800 */
[----:B--2---:R-:W-:-:S02]  /*b110*/  ISETP.GT.U32.AND P1, PT, R29, R26, PT ;  /* 0x0000001a1d00720c */ /* 0x004fc40003f24070 */
[C---:B---3--:R-:W-:Y:S02]  /*b120*/  ISETP.GT.U32.AND P3, PT, R29.reuse, R27, PT ;  /* 0x0000001b1d00720c */ /* 0x048fe40003f64070 */
[----:B------:R-:W-:-:S09]  /*b130*/  ISETP.GT.U32.AND P4, PT, R29, R18, PT ;  /* 0x000000121d00720c */ /* 0x000fd20003f84070 */
[--C-:B------:R-:W-:Y:S01]  /*b140*/  @!P1 IMAD.IADD R26, R26, 0x1, -R29.reuse ;  /* 0x000000011a1a9824 */ /* 0x100fe200078e0a1d */
[----:B------:R-:W-:Y:S01]  /*b150*/  ISETP.GT.U32.AND P5, PT, R29, R19, PT ;  /* 0x000000131d00720c */ /* 0x000fe20003fa4070 */
[--C-:B------:R-:W-:Y:S02]  /*b160*/  @!P3 IMAD.IADD R27, R27, 0x1, -R29.reuse ;  /* 0x000000011b1bb824 */ /* 0x100fe400078e0a1d */
[----:B------:R-:W-:-:S10]  /*b170*/  @!P4 IMAD.IADD R18, R18, 0x1, -R29 ;  /* 0x000000011212c824 */ /* 0x000fd400078e0a1d */
[----:B------:R-:W-:Y:S01]  /*b180*/  @!P5 IMAD.IADD R19, R19, 0x1, -R29 ;  /* 0x000000011313d824 */ /* 0x000fe200078e0a1d */
[C---:B----4-:R-:W-:Y:S02]  /*b190*/  ISETP.GT.U32.AND P6, PT, R29.reuse, R12, PT ;  /* 0x0000000c1d00720c */ /* 0x050fe40003fc4070 */
[C---:B------:R-:W-:Y:S02]  /*b1a0*/  ISETP.GT.U32.AND P1, PT, R29.reuse, R13, PT ;  /* 0x0000000d1d00720c */ /* 0x040fe40003f24070 */
[----:B------:R-:W-:-:S09]  /*b1b0*/  ISETP.GT.U32.AND P3, PT, R29, R14, PT ;  /* 0x0000000e1d00720c */ /* 0x000fd20003f64070 */
[--C-:B------:R-:W-:Y:S01]  /*b1c0*/  @!P6 IMAD.IADD R12, R12, 0x1, -R29.reuse ;  /* 0x000000010c0ce824 */ /* 0x100fe200078e0a1d */
[C---:B------:R-:W-:Y:S02]  /*b1d0*/  ISETP.GT.U32.AND P6, PT, R29.reuse, R26, PT ;  /* 0x0000001a1d00720c */ /* 0x040fe40003fc4070 */
[----:B------:R-:W-:Y:S01]  /*b1e0*/  ISETP.GT.U32.AND P4, PT, R29, R21, PT ;  /* 0x000000151d00720c */ /* 0x000fe20003f84070 */
[--C-:B------:R-:W-:Y:S01]  /*b1f0*/  @!P1 IMAD.IADD R13, R13, 0x1, -R29.reuse ;  /* 0x000000010d0d9824 */ /* 0x100fe200078e0a1d */
[C---:B------:R-:W-:Y:S01]  /*b200*/  ISETP.GT.U32.AND P1, PT, R29.reuse, R27, PT ;  /* 0x0000001b1d00720c */ /* 0x040fe20003f24070 */
[----:B------:R-:W-:Y:S01]  /*b210*/  @!P3 IMAD.IADD R14, R14, 0x1, -R29 ;  /* 0x000000010e0eb824 */ /* 0x000fe200078e0a1d */
[----:B------:R-:W-:-:S07]  /*b220*/  ISETP.GT.U32.AND P3, PT, R29, R18, PT ;  /* 0x000000121d00720c */ /* 0x000fce0003f64070 */
[--C-:B------:R-:W-:Y:S02]  /*b230*/  @!P6 IMAD.IADD R26, R26, 0x1, -R29.reuse ;  /* 0x000000011a1ae824 */ /* 0x100fe400078e0a1d */
[--C-:B------:R-:W-:Y:S01]  /*b240*/  @!P4 IMAD.IADD R21, R21, 0x1, -R29.reuse ;  /* 0x000000011515c824 */ /* 0x100fe200078e0a1d */
[----:B------:R-:W-:Y:S01]  /*b250*/  ISETP.GT.U32.AND P4, PT, R29, R19, PT ;  /* 0x000000131d00720c */ /* 0x000fe20003f84070 */
[--C-:B------:R-:W-:Y:S01]  /*b260*/  @!P1 IMAD.IADD R27, R27, 0x1, -R29.reuse ;  /* 0x000000011b1b9824 */ /* 0x100fe200078e0a1d */
[----:B------:R0:W-:Y:S01]  /*b270*/  STL [R1+0x378], R26 ;  /* 0x0003781a01007387 */ /* 0x0001e20000100800 */
[----:B------:R-:W-:-:S03]  /*b280*/  @!P3 IMAD.IADD R18, R18, 0x1, -R29 ;  /* 0x000000011212b824 */ /* 0x000fc600078e0a1d */
[----:B0-----:R-:W2:Y:S07]  /*b290*/  LDL.LU R26, [R1+0x314] ;  /* 0x00031400011a7983 */ /* 0x001eae0000300800 */
[----:B------:R-:W-:Y:S01]  /*b2a0*/  @!P4 IMAD.IADD R19, R19, 0x1, -R29 ;  /* 0x000000011313c824 */ /* 0x000fe200078e0a1d */
[----:B------:R0:W-:Y:S04]  /*b2b0*/  STL [R1+0x370], R27 ;  /* 0x0003701b01007387 */ /* 0x0001e80000100800 */
[----:B0-----:R-:W3:Y:S04]  /*b2c0*/  LDL.LU R27, [R1+0x31c] ;  /* 0x00031c00011b7983 */ /* 0x001ee80000300800 */
[----:B------:R-:W4:Y:S04]  /*b2d0*/  LDL.LU R2, [R1+0x324] ;  /* 0x0003240001027983 */ /* 0x000f280000300800 */
[----:B------:R0:W-:Y:S04]  /*b2e0*/  STL [R1+0x368], R18 ;  /* 0x0003681201007387 */ /* 0x0001e80000100800 */
[----:B------:R-:W2:Y:S04]  /*b2f0*/  LDL.LU R4, [R1+0x328] ;  /* 0x0003280001047983 */ /* 0x000ea80000300800 */
[----:B------:R-:W3:Y:S04]  /*b300*/  LDL.LU R11, [R1+0x320] ;  /* 0x00032000010b7983 */ /* 0x000ee80000300800 */
[----:B------:R1:W-:Y:S04]  /*b310*/  STL [R1+0x354], R19 ;  /* 0x0003541301007387 */ /* 0x0003e80000100800 */
[----:B0-----:R-:W3:Y:S04]  /*b320*/  LDL.LU R18, [R1+0x318] ;  /* 0x0003180001127983 */ /* 0x001ee80000300800 */
[----:B-1----:R-:W3:Y:S01]  /*b330*/  LDL.LU R19, [R1+0x304] ;  /* 0x0003040001137983 */ /* 0x002ee20000300800 */
[----:B------:R-:W-:-:S02]  /*b340*/  ISETP.GT.U32.AND P0, PT, R29, R24, PT ;  /* 0x000000181d00720c */ /* 0x000fc40003f04070 */
[C---:B------:R-:W-:Y:S02]  /*b350*/  ISETP.GT.U32.AND P2, PT, R29.reuse, R20, PT ;  /* 0x000000141d00720c */ /* 0x040fe40003f44070 */
[----:B-----5:R-:W-:-:S09]  /*b360*/  ISETP.GT.U32.AND P5, PT, R29, R5, PT ;  /* 0x000000051d00720c */ /* 0x020fd20003fa4070 */
[--C-:B------:R-:W-:Y:S01]  /*b370*/  @!P0 IMAD.IADD R24, R24, 0x1, -R29.reuse ;  /* 0x0000000118188824 */ /* 0x100fe200078e0a1d */
[C---:B------:R-:W-:Y:S01]  /*b380*/  ISETP.GT.U32.AND P0, PT, R29.reuse, R23, PT ;  /* 0x000000171d00720c */ /* 0x040fe20003f04070 */
[--C-:B------:R-:W-:Y:S01]  /*b390*/  @!P2 IMAD.IADD R20, R20, 0x1, -R29.reuse ;  /* 0x000000011414a824 */ /* 0x100fe200078e0a1d */
[----:B------:R-:W-:Y:S01]  /*b3a0*/  ISETP.GT.U32.AND P2, PT, R29, R22, PT ;  /* 0x000000161d00720c */ /* 0x000fe20003f44070 */
[----:B------:R-:W-:Y:S01]  /*b3b0*/  @!P5 IMAD.IADD R5, R5, 0x1, -R29 ;  /* 0x000000010505d824 */ /* 0x000fe200078e0a1d */
[C---:B------:R-:W-:Y:S02]  /*b3c0*/  ISETP.GT.U32.AND P1, PT, R29.reuse, R13, PT ;  /* 0x0000000d1d00720c */ /* 0x040fe40003f24070 */
[C---:B------:R-:W-:Y:S02]  /*b3d0*/  ISETP.GT.U32.AND P5, PT, R29.reuse, R20, PT ;  /* 0x000000141d00720c */ /* 0x040fe40003fa4070 */
[----:B------:R-:W-:-:S05]  /*b3e0*/  ISETP.GT.U32.AND P3, PT, R29, R14, PT ;  /* 0x0000000e1d00720c */ /* 0x000fca0003f64070 */
[--C-:B------:R-:W-:Y:S01]  /*b3f0*/  @!P0 IMAD.IADD R23, R23, 0x1, -R29.reuse ;  /* 0x0000000117178824 */ /* 0x100fe200078e0a1d */
[C---:B------:R-:W-:Y:S01]  /*b400*/  ISETP.GT.U32.AND P0, PT, R29.reuse, R12, PT ;  /* 0x0000000c1d00720c */ /* 0x040fe20003f04070 */
[--C-:B------:R-:W-:Y:S01]  /*b410*/  @!P2 IMAD.IADD R22, R22, 0x1, -R29.reuse ;  /* 0x000000011616a824 */ /* 0x100fe200078e0a1d */
[C---:B------:R-:W-:Y:S02]  /*b420*/  ISETP.GT.U32.AND P2, PT, R29.reuse, R24, PT ;  /* 0x000000181d00720c */ /* 0x040fe40003f44070 */
[C---:B------:R-:W-:Y:S01]  /*b430*/  ISETP.GT.U32.AND P6, PT, R29.reuse, R23, PT ;  /* 0x000000171d00720c */ /* 0x040fe20003fc4070 */
[--C-:B------:R-:W-:Y:S01]  /*b440*/  @!P5 IMAD.IADD R20, R20, 0x1, -R29.reuse ;  /* 0x000000011414d824 */ /* 0x100fe200078e0a1d */
[----:B------:R-:W-:Y:S01]  /*b450*/  ISETP.GT.U32.AND P4, PT, R29, R21, PT ;  /* 0x000000151d00720c */ /* 0x000fe20003f84070 */
[--C-:B------:R-:W-:Y:S02]  /*b460*/  @!P1 IMAD.IADD R13, R13, 0x1, -R29.reuse ;  /* 0x000000010d0d9824 */ /* 0x100fe400078e0a1d */
[----:B------:R-:W-:-:S04]  /*b470*/  @!P3 IMAD.IADD R14, R14, 0x1, -R29 ;  /* 0x000000010e0eb824 */ /* 0x000fc800078e0a1d */
[--C-:B------:R-:W-:Y:S01]  /*b480*/  @!P0 IMAD.IADD R12, R12, 0x1, -R29.reuse ;  /* 0x000000010c0c8824 */ /* 0x100fe200078e0a1d */
[C---:B------:R-:W-:Y:S01]  /*b490*/  ISETP.GT.U32.AND P0, PT, R29.reuse, R25, PT ;  /* 0x000000191d00720c */ /* 0x040fe20003f04070 */
[--C-:B------:R-:W-:Y:S01]  /*b4a0*/  @!P2 IMAD.IADD R24, R24, 0x1, -R29.reuse ;  /* 0x000000011818a824 */ /* 0x100fe200078e0a1d */
[C---:B------:R-:W-:Y:S01]  /*b4b0*/  ISETP.GT.U32.AND P1, PT, R29.reuse, R15, PT ;  /* 0x0000000f1d00720c */ /* 0x040fe20003f24070 */
[----:B------:R0:W-:Y:S01]  /*b4c0*/  STL [R1+0x35c], R20 ;  /* 0x00035c1401007387 */ /* 0x0001e20000100800 */
[----:B------:R-:W-:Y:S02]  /*b4d0*/  ISETP.GT.U32.AND P3, PT, R29, R16, PT ;  /* 0x000000101d00720c */ /* 0x000fe40003f64070 */
[----:B------:R-:W-:Y:S01]  /*b4e0*/  IABS R6, R6 ;  /* 0x0000000600067213 */ /* 0x000fe20000000000 */
[--C-:B------:R-:W-:Y:S01]  /*b4f0*/  @!P6 IMAD.IADD R23, R23, 0x1, -R29.reuse ;  /* 0x000000011717e824 */ /* 0x100fe200078e0a1d */
[----:B0-----:R-:W5:Y:S04]  /*b500*/  LDL.LU R20, [R1+0x30c] ;  /* 0x00030c0001147983 */ /* 0x001f680000300800 */
[----:B------:R0:W-:Y:S01]  /*b510*/  STL [R1+0x360], R24 ;  /* 0x0003601801007387 */ /* 0x0001e20000100800 */
[----:B------:R-:W-:Y:S01]  /*b520*/  ISETP.GT.U32.AND P5, PT, R29, R5, PT ;  /* 0x000000051d00720c */ /* 0x000fe20003fa4070 */
[--C-:B------:R-:W-:Y:S01]  /*b530*/  @!P4 IMAD.IADD R21, R21, 0x1, -R29.reuse ;  /* 0x000000011515c824 */ /* 0x100fe200078e0a1d */
[----:B------:R-:W-:Y:S01]  /*b540*/  ISETP.GT.U32.AND P4, PT, R29, R17, PT ;  /* 0x000000111d00720c */ /* 0x000fe20003f84070 */
[----:B------:R-:W-:Y:S01]  /*b550*/  @!P0 IMAD.IADD R25, R25, 0x1, -R29 ;  /* 0x0000000119198824 */ /* 0x000fe200078e0a1d */
[----:B0-----:R-:W5:Y:S01]  /*b560*/  LDL.LU R24, [R1+0x310] ;  /* 0x0003100001187983 */ /* 0x001f620000300800 */
[----:B------:R-:W-:Y:S01]  /*b570*/  IMAD.HI.U32 R0, R28, R6, RZ ;  /* 0x000000061c007227 */ /* 0x000fe200078e00ff */
[----:B------:R-:W-:-:S03]  /*b580*/  ISETP.GT.U32.AND P2, PT, R29, R22, PT ;  /* 0x000000161d00720c */ /* 0x000fc60003f44070 */
[--C-:B------:R-:W-:Y:S02]  /*b590*/  @!P1 IMAD.IADD R15, R15, 0x1, -R29.reuse ;  /* 0x000000010f0f9824 */ /* 0x100fe400078e0a1d */
[----:B------:R-:W-:Y:S02]  /*b5a0*/  @!P3 IMAD.IADD R16, R16, 0x1, -R29 ;  /* 0x000000011010b824 */ /* 0x000fe400078e0a1d */
[----:B------:R-:W-:-:S04]  /*b5b0*/  IMAD.MOV R0, RZ, RZ, -R0 ;  /* 0x000000ffff007224 */ /* 0x000fc800078e0a00 */
[----:B------:R-:W-:Y:S02]  /*b5c0*/  IMAD R6, R29, R0, R6 ;  /* 0x000000001d067224 */ /* 0x000fe400078e0206 */
[--C-:B------:R-:W-:Y:S02]  /*b5d0*/  @!P5 IMAD.IADD R5, R5, 0x1, -R29.reuse ;  /* 0x000000010505d824 */ /* 0x100fe400078e0a1d */
[--C-:B------:R-:W-:Y:S01]  /*b5e0*/  @!P4 IMAD.IADD R17, R17, 0x1, -R29.reuse ;  /* 0x000000011111c824 */ /* 0x100fe200078e0a1d */
[----:B------:R-:W-:Y:S01]  /*b5f0*/  STL [R1+0x3a0c], R6 ;  /* 0x003a0c0601007387 */ /* 0x000fe20000100800 */
[----:B------:R-:W-:-:S03]  /*b600*/  @!P2 IMAD.IADD R22, R22, 0x1, -R29 ;  /* 0x000000011616a824 */ /* 0x000fc600078e0a1d */
[----:B------:R-:W-:Y:S04]  /*b610*/  STL [R1+0x358], R12 ;  /* 0x0003580c01007387 */ /* 0x000fe80000100800 */
[----:B------:R-:W-:Y:S04]  /*b620*/  STL [R1+0x33c], R13 ;  /* 0x00033c0d01007387 */ /* 0x000fe80000100800 */
[----:B------:R-:W-:Y:S04]  /*b630*/  STL [R1+0x344], R14 ;  /* 0x0003440e01007387 */ /* 0x000fe80000100800 */
[----:B------:R0:W-:Y:S04]  /*b640*/  STL [R1+0x350], R5 ;  /* 0x0003500501007387 */ /* 0x0001e80000100800 */
[----:B------:R-:W-:Y:S04]  /*b650*/  STL [R1+0x34c], R21 ;  /* 0x00034c1501007387 */ /* 0x000fe80000100800 */
[----:B0-----:R-:W5:Y:S04]  /*b660*/  LDL R5, [R1+0x1c08] ;  /* 0x001c080001057983 */ /* 0x001f680000100800 */
[----:B------:R0:W-:Y:S04]  /*b670*/  STL [R1+0x348], R22 ;  /* 0x0003481601007387 */ /* 0x0001e80000100800 */
[----:B0-----:R-:W5:Y:S04]  /*b680*/  LDL.LU R22, [R1+0x308] ;  /* 0x0003080001167983 */ /* 0x001f680000300800 */
[----:B------:R-:W5:Y:S04]  /*b690*/  LDL.LU R12, [R1+0x2ec] ;  /* 0x0002ec00010c7983 */ /* 0x000f680000300800 */
[----:B------:R0:W-:Y:S04]  /*b6a0*/  STL [R1+0x340], R23 ;  /* 0x0003401701007387 */ /* 0x0001e80000100800 */
[----:B------:R-:W5:Y:S04]  /*b6b0*/  LDL.LU R13, [R1+0x2f4] ;  /* 0x0002f400010d7983 */ /* 0x000f680000300800 */
[----:B------:R-:W5:Y:S04]  /*b6c0*/  LDL.LU R21, [R1+0x2fc] ;  /* 0x0002fc0001157983 */ /* 0x000f680000300800 */
[----:B0-----:R-:W5:Y:S01]  /*b6d0*/  LDL.LU R23, [R1+0x300] ;  /* 0x0003000001177983 */ /* 0x001f620000300800 */
[----:B----4-:R-:W-:-:S02]  /*b6e0*/  ISETP.GT.U32.AND P6, PT, R29, R2, PT ;  /* 0x000000021d00720c */ /* 0x010fc40003fc4070 */
[C---:B--2---:R-:W-:Y:S02]  /*b6f0*/  ISETP.GT.U32.AND P0, PT, R29.reuse, R4, PT ;  /* 0x000000041d00720c */ /* 0x044fe40003f04070 */
[----:B---3--:R-:W-:-:S09]  /*b700*/  ISETP.GT.U32.AND P1, PT, R29, R11, PT ;  /* 0x0000000b1d00720c */ /* 0x008fd20003f24070 */
[--C-:B------:R-:W-:Y:S01]  /*b710*/  @!P6 IMAD.IADD R2, R2, 0x1, -R29.reuse ;  /* 0x000000010202e824 */ /* 0x100fe200078e0a1d */
[C---:B------:R-:W-:Y:S01]  /*b720*/  ISETP.GT.U32.AND P3, PT, R29.reuse, R18, PT ;  /* 0x000000121d00720c */ /* 0x040fe20003f64070 */
[--C-:B------:R-:W-:Y:S01]  /*b730*/  @!P0 IMAD.IADD R4, R4, 0x1, -R29.reuse ;  /* 0x0000000104048824 */ /* 0x100fe200078e0a1d */
[C---:B------:R-:W-:Y:S02]  /*b740*/  ISETP.GT.U32.AND P6, PT, R29.reuse, R25, PT ;  /* 0x000000191d00720c */ /* 0x040fe40003fc4070 */
[----:B------:R-:W-:Y:S01]  /*b750*/  ISETP.GT.U32.AND P0, PT, R29, R15, PT ;  /* 0x0000000f1d00720c */ /* 0x000fe20003f04070 */
[----:B------:R-:W-:Y:S01]  /*b760*/  @!P1 IMAD.IADD R11, R11, 0x1, -R29 ;  /* 0x000000010b0b9824 */ /* 0x000fe200078e0a1d */
[----:B------:R-:W-:-:S07]  /*b770*/  ISETP.GT.U32.AND P1, PT, R29, R16, PT ;  /* 0x000000101d00720c */ /* 0x000fce0003f24070 */
[--C-:B------:R-:W-:Y:S01]  /*b780*/  @!P3 IMAD.IADD R18, R18, 0x1, -R29.reuse ;  /* 0x000000011212b824 */ /* 0x100fe200078e0a1d */
[----:B------:R-:W-:Y:S01]  /*b790*/  ISETP.GT.U32.AND P3, PT, R29, R17, PT ;  /* 0x000000111d00720c */ /* 0x000fe20003f64070 */
[--C-:B------:R-:W-:Y:S01]  /*b7a0*/  @!P6 IMAD.IADD R25, R25, 0x1, -R29.reuse ;  /* 0x000000011919e824 */ /* 0x100fe200078e0a1d */
[----:B------:R-:W-:Y:S01]  /*b7b0*/  ISETP.GT.U32.AND P5, PT, R29, R26, PT ;  /* 0x0000001a1d00720c */ /* 0x000fe20003fa4070 */
[--C-:B------:R-:W-:Y:S01]  /*b7c0*/  @!P0 IMAD.IADD R15, R15, 0x1, -R29.reuse ;  /* 0x000000010f0f8824 */ /* 0x100fe200078e0a1d */
[----:B------:R-:W-:Y:S01]  /*b7d0*/  ISETP.GT.U32.AND P4, PT, R29, R19, PT ;  /* 0x000000131d00720c */ /* 0x000fe20003f84070 */
[--C-:B------:R-:W-:Y:S01]  /*b7e0*/  @!P1 IMAD.IADD R16, R16, 0x1, -R29.reuse ;  /* 0x0000000110109824 */ /* 0x100fe200078e0a1d */
[----:B------:R0:W-:Y:S07]  /*b7f0*/  STL [R1+0x32c], R25 ;  /* 0x00032c1901007387 */ /* 0x0001ee0000100800 */
[--C-:B------:R-:W-:Y:S01]  /*b800*/  @!P3 IMAD.IADD R17, R17, 0x1, -R29.reuse ;  /* 0x000000011111b824 */ /* 0x100fe200078e0a1d */
[----:B0-----:R-:W2:Y:S04]  /*b810*/  LDL.LU R25, [R1+0x2f8] ;  /* 0x0002f80001197983 */ /* 0x001ea80000300800 */
[----:B------:R0:W-:Y:S04]  /*b820*/  STL [R1+0x334], R15 ;  /* 0x0003340f01007387 */ /* 0x0001e80000100800 */
[----:B------:R-:W3:Y:S01]  /*b830*/  LDL.LU R10, [R1+0x2f0] ;  /* 0x0002f000010a7983 */ /* 0x000ee20000300800 */
[----:B------:R-:W-:-:S03]  /*b840*/  @!P5 IMAD.IADD R26, R26, 0x1, -R29 ;  /* 0x000000011a1ad824 */ /* 0x000fc600078e0a1d */
[----:B------:R1:W-:Y:S04]  /*b850*/  STL [R1+0x338], R16 ;  /* 0x0003381001007387 */ /* 0x0003e80000100800 */
[----:B------:R-:W4:Y:S04]  /*b860*/  LDL.LU R14, [R1+0x2dc] ;  /* 0x0002dc00010e7983 */ /* 0x000f280000300800 */
[----:B------:R1:W-:Y:S04]  /*b870*/  STL [R1+0x330], R17 ;  /* 0x0003301101007387 */ /* 0x0003e80000100800 */
[----:B0-----:R-:W2:Y:S01]  /*b880*/  LDL.LU R15, [R1+0x2e4] ;  /* 0x0002e400010f7983 */ /* 0x001ea20000300800 */
[----:B------:R-:W-:-:S03]  /*b890*/  @!P4 IMAD.IADD R19, R19, 0x1, -R29 ;  /* 0x000000011313c824 */ /* 0x000fc600078e0a1d */
[----:B-1----:R-:W2:Y:S01]  /*b8a0*/  LDL.LU R16, [R1+0x2e8] ;  /* 0x0002e80001107983 */ /* 0x002ea20000300800 */
[----:B------:R-:W-:-:S13]  /*b8b0*/  ISETP.GT.U32.AND P4, PT, R29, R26, PT ;  /* 0x0000001a1d00720c */ /* 0x000fda0003f84070 */
[----:B------:R-:W-:-:S05]  /*b8c0*/  @!P4 IMAD.IADD R26, R26, 0x1, -R29 ;  /* 0x000000011a1ac824 */ /* 0x000fca00078e0a1d */
[----:B------:R0:W-:Y:S04]  /*b8d0*/  STL [R1+0x314], R26 ;  /* 0x0003141a01007387 */ /* 0x0001e80000100800 */
[----:B------:R-:W2:Y:S01]  /*b8e0*/  LDL.LU R17, [R1+0x2e0] ;  /* 0x0002e00001117983 */ /* 0x000ea20000300800 */
[C---:B------:R-:W-:Y:S02]  /*b8f0*/  ISETP.GT.U32.AND P2, PT, R29.reuse, R27, PT ;  /* 0x0000001b1d00720c */ /* 0x040fe40003f44070 */
[C---:B-----5:R-:W-:Y:S02]  /*b900*/  ISETP.GT.U32.AND P5, PT, R29.reuse, R20, PT ;  /* 0x000000141d00720c */ /* 0x060fe40003fa4070 */
[----:B------:R-:W-:Y:S01]  /*b910*/  ISETP.GT.U32.AND P0, PT, R29, R4, PT ;  /* 0x000000041d00720c */ /* 0x000fe20003f04070 */
[----:B0-----:R-:W5:Y:S08]  /*b920*/  LDL.LU R26, [R1+0x2c4] ;  /* 0x0002c400011a7983 */ /* 0x001f700000300800 */
[--C-:B------:R-:W-:Y:S01]  /*b930*/  @!P2 IMAD.IADD R27, R27, 0x1, -R29.reuse ;  /* 0x000000011b1ba824 */ /* 0x100fe200078e0a1d */
[C---:B------:R-:W-:Y:S01]  /*b940*/  ISETP.GT.U32.AND P2, PT, R29.reuse, R24, PT ;  /* 0x000000181d00720c */ /* 0x040fe20003f44070 */
[----:B------:R-:W-:Y:S01]  /*b950*/  @!P5 IMAD.IADD R20, R20, 0x1, -R29 ;  /* 0x000000011414d824 */ /* 0x000fe200078e0a1d */
[----:B------:R-:W-:-:S02]  /*b960*/  ISETP.GT.U32.AND P1, PT, R29, R11, PT ;  /* 0x0000000b1d00720c */ /* 0x000fc40003f24070 */
[----:B------:R-:W-:-:S09]  /*b970*/  ISETP.GT.U32.AND P5, PT, R29, R27, PT ;  /* 0x0000001b1d00720c */ /* 0x000fd20003fa4070 */
[--C-:B------:R-:W-:Y:S01]  /*b980*/  @!P2 IMAD.IADD R24, R24, 0x1, -R29.reuse ;  /* 0x000000011818a824 */ /* 0x100fe200078e0a1d */
[C---:B------:R-:W-:Y:S01]  /*b990*/  ISETP.GT.U32.AND P2, PT, R29.reuse, R2, PT ;  /* 0x000000021d00720c */ /* 0x040fe20003f44070 */
[--C-:B------:R-:W-:Y:S01]  /*b9a0*/  @!P0 IMAD.IADD R4, R4, 0x1, -R29.reuse ;  /* 0x0000000104048824 */ /* 0x100fe200078e0a1d */
[C---:B------:R-:W-:Y:S02]  /*b9b0*/  ISETP.GT.U32.AND P3, PT, R29.reuse, R18, PT ;  /* 0x000000121d00720c */ /* 0x040fe40003f64070 */
[----:B------:R-:W-:Y:S01]  /*b9c0*/  ISETP.GT.U32.AND P6, PT, R29, R24, PT ;  /* 0x000000181d00720c */ /* 0x000fe20003fc4070 */
[--C-:B------:R-:W-:Y:S02]  /*b9d0*/  @!P5 IMAD.IADD R27, R27, 0x1, -R29.reuse ;  /* 0x000000011b1bd824 */ /* 0x100fe400078e0a1d */
[----:B------:R-:W-:-:S06]  /*b9e0*/  @!P1 IMAD.IADD R11, R11, 0x1, -R29 ;  /* 0x000000010b0b9824 */ /* 0x000fcc00078e0a1d */
[----:B------:R-:W-:Y:S01]  /*b9f0*/  @!P2 IMAD.IADD R2, R2, 0x1, -R29 ;  /* 0x000000010202a824 */ /* 0x000fe200078e0a1d */
[----:B------:R0:W-:Y:S01]  /*ba00*/  STL [R1+0x31c], R27 ;  /* 0x00031c1b01007387 */ /* 0x0001e20000100800 */
[----:B------:R-:W-:-:S03]  /*ba10*/  ISETP.GT.U32.AND P2, PT, R29, R22, PT ;  /* 0x000000161d00720c */ /* 0x000fc60003f44070 */
[----:B0-----:R-:W5:Y:S01]  /*ba20*/  LDL.LU R27, [R1+0x2cc] ;  /* 0x0002cc00011b7983 */ /* 0x001f620000300800 */
[C---:B------:R-:W-:Y:S01]  /*ba30*/  ISETP.GT.U32.AND P0, PT, R29.reuse, R12, PT ;  /* 0x0000000c1d00720c */ /* 0x040fe20003f04070 */
[--C-:B------:R-:W-:Y:S01]  /*ba40*/  @!P6 IMAD.IADD R24, R24, 0x1, -R29.reuse ;  /* 0x000000011818e824 */ /* 0x100fe200078e0a1d */
[C---:B------:R-:W-:Y:S01]  /*ba50*/  ISETP.GT.U32.AND P1, PT, R29.reuse, R13, PT ;  /* 0x0000000d1d00720c */ /* 0x040fe20003f24070 */
[----:B------:R-:W-:Y:S01]  /*ba60*/  @!P3 IMAD.IADD R18, R18, 0x1, -R29 ;  /* 0x000000011212b824 */ /* 0x000fe200078e0a1d */
[----:B------:R-:W-:-:S05]  /*ba70*/  ISETP.GT.U32.AND P4, PT, R29, R19, PT ;  /* 0x000000131d00720c */ /* 0x000fca0003f84070 */
[----:B------:R-:W-:Y:S01]  /*ba80*/  @!P2 IMAD.IADD R22, R22, 0x1, -R29 ;  /* 0x000000011616a824 */ /* 0x000fe200078e0a1d */
[----:B------:R-:W-:-:S03]  /*ba90*/  ISETP.GT.U32.AND P3, PT, R29, R21, PT ;  /* 0x000000151d00720c */ /* 0x000fc60003f64070 */
[--C-:B------:R-:W-:Y:S01]  /*baa0*/  @!P0 IMAD.IADD R12, R12, 0x1, -R29.reuse ;  /* 0x000000010c0c8824 */ /* 0x100fe200078e0a1d */
[----:B------:R-:W-:Y:S01]  /*bab0*/  ISETP.GT.U32.AND P5, PT, R29, R20, PT ;  /* 0x000000141d00720c */ /* 0x000fe20003fa4070 */
[--C-:B------:R-:W-:Y:S01]  /*bac0*/  @!P1 IMAD.IADD R13, R13, 0x1, -R29.reuse ;  /* 0x000000010d0d9824 */ /* 0x100fe200078e0a1d */
[----:B------:R-:W-:Y:S01]  /*bad0*/  STL [R1+0x324], R2 ;  /* 0x0003240201007387 */ /* 0x000fe20000100800 */
[----:B------:R-:W-:-:S06]  /*bae0*/  @!P4 IMAD.IADD R19, R19, 0x1, -R29 ;  /* 0x000000011313c824 */ /* 0x000fcc00078e0a1d */
[--C-:B------:R-:W-:Y:S01]  /*baf0*/  @!P3 IMAD.IADD R21, R21, 0x1, -R29.reuse ;  /* 0x000000011515b824 */ /* 0x100fe200078e0a1d */
[----:B------:R-:W-:Y:S03]  /*bb00*/  STL [R1+0x328], R4 ;  /* 0x0003280401007387 */ /* 0x000fe60000100800 */
[----:B------:R-:W-:Y:S01]  /*bb10*/  @!P5 IMAD.IADD R20, R20, 0x1, -R29 ;  /* 0x000000011414d824 */ /* 0x000fe200078e0a1d */
[----:B------:R-:W-:Y:S04]  /*bb20*/  STL [R1+0x320], R11 ;  /* 0x0003200b01007387 */ /* 0x000fe80000100800 */
[----:B------:R-:W-:Y:S04]  /*bb30*/  STL [R1+0x318], R18 ;  /* 0x0003181201007387 */ /* 0x000fe80000100800 */
[----:B------:R-:W-:Y:S01]  /*bb40*/  STL [R1+0x304], R19 ;  /* 0x0003041301007387 */ /* 0x000fe20000100800 */
[----:B------:R-:W-:-:S03]  /*bb50*/  ISETP.GT.U32.AND P4, PT, R29, R23, PT ;  /* 0x000000171d00720c */ /* 0x000fc60003f84070 */
[----:B------:R0:W-:Y:S04]  /*bb60*/  STL [R1+0x310], R24 ;  /* 0x0003101801007387 */ /* 0x0001e80000100800 */
[----:B------:R1:W-:Y:S04]  /*bb70*/  STL [R1+0x30c], R20 ;  /* 0x00030c1401007387 */ /* 0x0003e80000100800 */
[----:B0-----:R-:W5:Y:S04]  /*bb80*/  LDL.LU R24, [R1+0x2d4] ;  /* 0x0002d40001187983 */ /* 0x001f680000300800 */
[----:B------:R-:W5:Y:S04]  /*bb90*/  LDL.LU R4, [R1+0x2d8] ;  /* 0x0002d80001047983 */ /* 0x000f680000300800 */
[----:B------:R-:W5:Y:S04]  /*bba0*/  LDL.LU R18, [R1+0x2d0] ;  /* 0x0002d00001127983 */ /* 0x000f680000300800 */
[----:B------:R-:W5:Y:S04]  /*bbb0*/  LDL.LU R19, [R1+0x2c8] ;  /* 0x0002c80001137983 */ /* 0x000f680000300800 */
[----:B-1----:R-:W5:Y:S01]  /*bbc0*/  LDL.LU R20, [R1+0x2b4] ;  /* 0x0002b40001147983 */ /* 0x002f620000300800 */
[----:B------:R-:W-:Y:S01]  /*bbd0*/  @!P4 IMAD.IADD R23, R23, 0x1, -R29 ;  /* 0x000000011717c824 */ /* 0x000fe200078e0a1d */
[----:B---3--:R-:W-:-:S02]  /*bbe0*/  ISETP.GT.U32.AND P6, PT, R29, R10, PT ;  /* 0x0000000a1d00720c */ /* 0x008fc40003fc4070 */
[C---:B----4-:R-:W-:Y:S02]  /*bbf0*/  ISETP.GT.U32.AND P2, PT, R29.reuse, R14, PT ;  /* 0x0000000e1d00720c */ /* 0x050fe40003f44070 */
[C---:B--2---:R-:W-:Y:S02]  /*bc00*/  ISETP.GT.U32.AND P0, PT, R29.reuse, R15, PT ;  /* 0x0000000f1d00720c */ /* 0x044fe40003f04070 */
[----:B------:R-:W-:-:S07]  /*bc10*/  ISETP.GT.U32.AND P1, PT, R29, R16, PT ;  /* 0x000000101d00720c */ /* 0x000fce0003f24070 */
[--C-:B------:R-:W-:Y:S01]  /*bc20*/  @!P6 IMAD.IADD R10, R10, 0x1, -R29.reuse ;  /* 0x000000010a0ae824 */ /* 0x100fe200078e0a1d */
[C---:B------:R-:W-:Y:S01]  /*bc30*/  ISETP.GT.U32.AND P6, PT, R29.reuse, R22, PT ;  /* 0x000000161d00720c */ /* 0x040fe20003fc4070 */
[--C-:B------:R-:W-:Y:S01]  /*bc40*/  @!P2 IMAD.IADD R14, R14, 0x1, -R29.reuse ;  /* 0x000000010e0ea824 */ /* 0x100fe200078e0a1d */
        /* <DEDUP_REMOVED lines=11> */
[----:B0-----:R-:W2:Y:S04]  /*bd00*/  LDL.LU R22, [R1+0x2bc] ;  /* 0x0002bc0001167983 */ /* 0x001ea80000300800 */
[----:B------:R0:W-:Y:S04]  /*bd10*/  STL [R1+0x2ec], R12 ;  /* 0x0002ec0c01007387 */ /* 0x0001e80000100800 */
[----:B------:R-:W3:Y:S04]  /*bd20*/  LDL.LU R2, [R1+0x2c0] ;  /* 0x0002c00001027983 */ /* 0x000ee80000300800 */
[----:B------:R1:W-:Y:S04]  /*bd30*/  STL [R1+0x2f4], R13 ;  /* 0x0002f40d01007387 */ /* 0x0003e80000100800 */
[----:B------:R-:W4:Y:S01]  /*bd40*/  LDL.LU R11, [R1+0x2b8] ;  /* 0x0002b800010b7983 */ /* 0x000f220000300800 */
[----:B------:R-:W-:-:S03]  /*bd50*/  @!P3 IMAD.IADD R17, R17, 0x1, -R29 ;  /* 0x000000011111b824 */ /* 0x000fc600078e0a1d */
[----:B------:R1:W-:Y:S01]  /*bd60*/  STL [R1+0x2fc], R21 ;  /* 0x0002fc1501007387 */ /* 0x0003e20000100800 */
[----:B------:R-:W-:-:S03]  /*bd70*/  ISETP.GT.U32.AND P3, PT, R29, R23, PT ;  /* 0x000000171d00720c */ /* 0x000fc60003f64070 */
[----:B0-----:R-:W2:Y:S04]  /*bd80*/  LDL.LU R12, [R1+0x29c] ;  /* 0x00029c00010c7983 */ /* 0x001ea80000300800 */
[----:B-1----:R-:W2:Y:S06]  /*bd90*/  LDL.LU R13, [R1+0x2a4] ;  /* 0x0002a400010d7983 */ /* 0x002eac0000300800 */
[----:B------:R-:W-:-:S05]  /*bda0*/  @!P3 IMAD.IADD R23, R23, 0x1, -R29 ;  /* 0x000000011717b824 */ /* 0x000fca00078e0a1d */
[----:B------:R0:W-:Y:S04]  /*bdb0*/  STL [R1+0x300], R23 ;  /* 0x0003001701007387 */ /* 0x0001e80000100800 */
[----:B------:R-:W2:Y:S04]  /*bdc0*/  LDL.LU R21, [R1+0x2ac] ;  /* 0x0002ac0001157983 */ /* 0x000ea80000300800 */
[----:B0-----:R-:W2:Y:S01]  /*bdd0*/  LDL.LU R23, [R1+0x2b0] ;  /* 0x0002b00001177983 */ /* 0x001ea20000300800 */
[C---:B------:R-:W-:Y:S02]  /*bde0*/  ISETP.GT.U32.AND P5, PT, R29.reuse, R25, PT ;  /* 0x000000191d00720c */ /* 0x040fe40003fa4070 */
[----:B-----5:R-:W-:-:S11]  /*bdf0*/  ISETP.GT.U32.AND P4, PT, R29, R26, PT ;  /* 0x0000001a1d00720c */ /* 0x020fd60003f84070 */
[--C-:B------:R-:W-:Y:S01]  /*be00*/  @!P5 IMAD.IADD R25, R25, 0x1, -R29.reuse ;  /* 0x000000011919d824 */ /* 0x100fe200078e0a1d */
[C---:B------:R-:W-:Y:S01]  /*be10*/  ISETP.GT.U32.AND P5, PT, R29.reuse, R27, PT ;  /* 0x0000001b1d00720c */ /* 0x040fe20003fa4070 */
[----:B------:R-:W-:Y:S01]  /*be20*/  @!P4 IMAD.IADD R26, R26, 0x1, -R29 ;  /* 0x000000011a1ac824 */ /* 0x000fe200078e0a1d */
[C---:B------:R-:W-:Y:S02]  /*be30*/  ISETP.GT.U32.AND P2, PT, R29.reuse, R14, PT ;  /* 0x0000000e1d00720c */ /* 0x040fe40003f44070 */
[C---:B------:R-:W-:Y:S02]  /*be40*/  ISETP.GT.U32.AND P4, PT, R29.reuse, R25, PT ;  /* 0x000000191d00720c */ /* 0x040fe40003f84070 */
[----:B------:R-:W-:-:S07]  /*be50*/  ISETP.GT.U32.AND P0, PT, R29, R15, PT ;  /* 0x0000000f1d00720c */ /* 0x000fce0003f04070 */
[--C-:B------:R-:W-:Y:S01]  /*be60*/  @!P5 IMAD.IADD R27, R27, 0x1, -R29.reuse ;  /* 0x000000011b1bd824 */ /* 0x100fe200078e0a1d */
[----:B------:R-:W-:Y:S01]  /*be70*/  ISETP.GT.U32.AND P5, PT, R29, R10, PT ;  /* 0x0000000a1d00720c */ /* 0x000fe20003fa4070 */
[----:B------:R-:W-:-:S03]  /*be80*/  @!P2 IMAD.IADD R14, R14, 0x1, -R29 ;  /* 0x000000010e0ea824 */ /* 0x000fc600078e0a1d */
[----:B------:R-:W-:Y:S01]  /*be90*/  ISETP.GT.U32.AND P6, PT, R29, R27, PT ;  /* 0x0000001b1d00720c */ /* 0x000fe20003fc4070 */
[--C-:B------:R-:W-:Y:S01]  /*bea0*/  @!P4 IMAD.IADD R25, R25, 0x1, -R29.reuse ;  /* 0x000000011919c824 */ /* 0x100fe200078e0a1d */
[----:B------:R-:W-:Y:S01]  /*beb0*/  ISETP.GT.U32.AND P1, PT, R29, R16, PT ;  /* 0x000000101d00720c */ /* 0x000fe20003f24070 */
[----:B------:R-:W-:-:S06]  /*bec0*/  @!P0 IMAD.IADD R15, R15, 0x1, -R29 ;  /* 0x000000010f0f8824 */ /* 0x000fcc00078e0a1d */
[--C-:B------:R-:W-:Y:S01]  /*bed0*/  @!P5 IMAD.IADD R10, R10, 0x1, -R29.reuse ;  /* 0x000000010a0ad824 */ /* 0x100fe200078e0a1d */
[C---:B------:R-:W-:Y:S02]  /*bee0*/  ISETP.GT.U32.AND P5, PT, R29.reuse, R24, PT ;  /* 0x000000181d00720c */ /* 0x040fe40003fa4070 */
[C---:B------:R-:W-:Y:S01]  /*bef0*/  ISETP.GT.U32.AND P2, PT, R29.reuse, R4, PT ;  /* 0x000000041d00720c */ /* 0x040fe20003f44070 */
[----:B------:R0:W-:Y:S01]  /*bf00*/  STL [R1+0x2f8], R25 ;  /* 0x0002f81901007387 */ /* 0x0001e20000100800 */
[----:B------:R-:W-:Y:S01]  /*bf10*/  ISETP.GT.U32.AND P0, PT, R29, R18, PT ;  /* 0x000000121d00720c */ /* 0x000fe20003f04070 */
[----:B------:R-:W-:Y:S02]  /*bf20*/  @!P6 IMAD.IADD R27, R27, 0x1, -R29 ;  /* 0x000000011b1be824 */ /* 0x000fe400078e0a1d */
[----:B0-----:R-:W5:Y:S01]  /*bf30*/  LDL.LU R25, [R1+0x2a8] ;  /* 0x0002a80001197983 */ /* 0x001f620000300800 */
[----:B------:R-:W-:-:S05]  /*bf40*/  ISETP.GT.U32.AND P3, PT, R29, R17, PT ;  /* 0x000000111d00720c */ /* 0x000fca0003f64070 */
[--C-:B------:R-:W-:Y:S01]  /*bf50*/  @!P5 IMAD.IADD R24, R24, 0x1, -R29.reuse ;  /* 0x000000011818d824 */ /* 0x100fe200078e0a1d */
[C---:B------:R-:W-:Y:S01]  /*bf60*/  ISETP.GT.U32.AND P4, PT, R29.reuse, R26, PT ;  /* 0x0000001a1d00720c */ /* 0x040fe20003f84070 */
[--C-:B------:R-:W-:Y:S01]  /*bf70*/  @!P1 IMAD.IADD R16, R16, 0x1, -R29.reuse ;  /* 0x0000000110109824 */ /* 0x100fe200078e0a1d */
[----:B------:R-:W-:Y:S01]  /*bf80*/  ISETP.GT.U32.AND P1, PT, R29, R19, PT ;  /* 0x000000131d00720c */ /* 0x000fe20003f24070 */
[--C-:B------:R-:W-:Y:S02]  /*bf90*/  @!P2 IMAD.IADD R4, R4, 0x1, -R29.reuse ;  /* 0x000000010404a824 */ /* 0x100fe400078e0a1d */
[--C-:B------:R-:W-:Y:S01]  /*bfa0*/  @!P0 IMAD.IADD R18, R18, 0x1, -R29.reuse ;  /* 0x0000000112128824 */ /* 0x100fe200078e0a1d */
[----:B------:R-:W-:Y:S01]  /*bfb0*/  STL [R1+0x2f0], R10 ;  /* 0x0002f00a01007387 */ /* 0x000fe20000100800 */
[----:B------:R-:W-:-:S03]  /*bfc0*/  @!P3 IMAD.IADD R17, R17, 0x1, -R29 ;  /* 0x000000011111b824 */ /* 0x000fc600078e0a1d */
[----:B------:R-:W-:Y:S03]  /*bfd0*/  STL [R1+0x2dc], R14 ;  /* 0x0002dc0e01007387 */ /* 0x000fe60000100800 */
[--C-:B------:R-:W-:Y:S02]  /*bfe0*/  @!P4 IMAD.IADD R26, R26, 0x1, -R29.reuse ;  /* 0x000000011a1ac824 */ /* 0x100fe400078e0a1d */
[----:B------:R-:W-:Y:S01]  /*bff0*/  @!P1 IMAD.IADD R19, R19, 0x1, -R29 ;  /* 0x0000000113139824 */ /* 0x000fe200078e0a1d */
[----:B------:R-:W-:Y:S04]  /*c000*/  STL [R1+0x2e4], R15 ;  /* 0x0002e40f01007387 */ /* 0x000fe80000100800 */
[----:B------:R-:W-:Y:S01]  /*c010*/  STL [R1+0x2e8], R16 ;  /* 0x0002e81001007387 */ /* 0x000fe20000100800 */
[----:B------:R-:W-:-:S03]  /*c020*/  ISETP.GT.U32.AND P3, PT, R29, R20, PT ;  /* 0x000000141d00720c */ /* 0x000fc60003f64070 */
[----:B------:R-:W-:Y:S04]  /*c030*/  STL [R1+0x2e0], R17 ;  /* 0x0002e01101007387 */ /* 0x000fe80000100800 */
[----:B------:R0:W-:Y:S04]  /*c040*/  STL [R1+0x2cc], R27 ;  /* 0x0002cc1b01007387 */ /* 0x0001e80000100800 */
[----:B------:R1:W-:Y:S04]  /*c050*/  STL [R1+0x2c4], R26 ;  /* 0x0002c41a01007387 */ /* 0x0003e80000100800 */
[----:B0-----:R-:W5:Y:S04]  /*c060*/  LDL R27, [R1+0x3434] ;  /* 0x00343400011b7983 */ /* 0x001f680000100800 */
[----:B-1----:R-:W5:Y:S04]  /*c070*/  LDL.LU R26, [R1+0x2a0] ;  /* 0x0002a000011a7983 */ /* 0x002f680000300800 */
[----:B------:R-:W5:Y:S04]  /*c080*/  LDL.LU R14, [R1+0x28c] ;  /* 0x00028c00010e7983 */ /* 0x000f680000300800 */
[----:B------:R-:W5:Y:S04]  /*c090*/  LDL.LU R15, [R1+0x294] ;  /* 0x00029400010f7983 */ /* 0x000f680000300800 */
[----:B------:R-:W5:Y:S04]  /*c0a0*/  LDL.LU R16, [R1+0x298] ;  /* 0x0002980001107983 */ /* 0x000f680000300800 */
[----:B------:R-:W5:Y:S01]  /*c0b0*/  LDL.LU R17, [R1+0x290] ;  /* 0x0002900001117983 */ /* 0x000f620000300800 */
[----:B------:R-:W-:Y:S01]  /*c0c0*/  @!P3 IMAD.IADD R20, R20, 0x1, -R29 ;  /* 0x000000011414b824 */ /* 0x000fe200078e0a1d */
[----:B---3--:R-:W-:-:S02]  /*c0d0*/  ISETP.GT.U32.AND P6, PT, R29, R2, PT ;  /* 0x000000021d00720c */ /* 0x008fc40003fc4070 */
[C---:B----4-:R-:W-:Y:S02]  /*c0e0*/  ISETP.GT.U32.AND P5, PT, R29.reuse, R11, PT ;  /* 0x0000000b1d00720c */ /* 0x050fe40003fa4070 */
[C---:B--2---:R-:W-:Y:S02]  /*c0f0*/  ISETP.GT.U32.AND P2, PT, R29.reuse, R12, PT ;  /* 0x0000000c1d00720c */ /* 0x044fe40003f44070 */
[----:B------:R-:W-:-:S07]  /*c100*/  ISETP.GT.U32.AND P0, PT, R29, R13, PT ;  /* 0x0000000d1d00720c */ /* 0x000fce0003f04070 */
[--C-:B------:R-:W-:Y:S01]  /*c110*/  @!P6 IMAD.IADD R2, R2, 0x1, -R29.reuse ;  /* 0x000000010202e824 */ /* 0x100fe200078e0a1d */
[----:B------:R-:W-:Y:S01]  /*c120*/  ISETP.GT.U32.AND P6, PT, R29, R24, PT ;  /* 0x000000181d00720c */ /* 0x000fe20003fc4070 */
[--C-:B------:R-:W-:Y:S01]  /*c130*/  @!P5 IMAD.IADD R11, R11, 0x1, -R29.reuse ;  /* 0x000000010b0bd824 */ /* 0x100fe200078e0a1d */
[C---:B------:R-:W-:Y:S01]  /*c140*/  ISETP.GT.U32.AND P5, PT, R29.reuse, R4, PT ;  /* 0x000000041d00720c */ /* 0x040fe20003fa4070 */
[--C-:B------:R-:W-:Y:S01]  /*c150*/  @!P2 IMAD.IADD R12, R12, 0x1, -R29.reuse ;  /* 0x000000010c0ca824 */ /* 0x100fe200078e0a1d */
[----:B------:R-:W-:Y:S01]  /*c160*/  ISETP.GT.U32.AND P2, PT, R29, R18, PT ;  /* 0x000000121d00720c */ /* 0x000fe20003f44070 */
[----:B------:R-:W-:Y:S01]  /*c170*/  @!P0 IMAD.IADD R13, R13, 0x1, -R29 ;  /* 0x000000010d0d8824 */ /* 0x000fe200078e0a1d */
[----:B------:R-:W-:-:S07]  /*c180*/  ISETP.GT.U32.AND P0, PT, R29, R19, PT ;  /* 0x000000131d00720c */ /* 0x000fce0003f04070 */
[--C-:B------:R-:W-:Y:S01]  /*c190*/  @!P6 IMAD.IADD R24, R24, 0x1, -R29.reuse ;  /* 0x000000011818e824 */ /* 0x100fe200078e0a1d */
[C---:B------:R-:W-:Y:S01]  /*c1a0*/  ISETP.GT.U32.AND P1, PT, R29.reuse, R21, PT ;  /* 0x000000151d00720c */ /* 0x040fe20003f24070 */
[--C-:B------:R-:W-:Y:S01]  /*c1b0*/  @!P5 IMAD.IADD R4, R4, 0x1, -R29.reuse ;  /* 0x000000010404d824 */ /* 0x100fe200078e0a1d */
[C---:B------:R-:W-:Y:S02]  /*c1c0*/  ISETP.GT.U32.AND P4, PT, R29.reuse, R22, PT ;  /* 0x000000161d00720c */ /* 0x040fe40003f84070 */
[----:B------:R0:W-:Y:S01]  /*c1d0*/  STL [R1+0x2d4], R24 ;  /* 0x0002d41801007387 */ /* 0x0001e20000100800 */
[--C-:B------:R-:W-:Y:S01]  /*c1e0*/  @!P2 IMAD.IADD R18, R18, 0x1, -R29.reuse ;  /* 0x000000011212a824 */ /* 0x100fe200078e0a1d */
[----:B------:R-:W-:Y:S01]  /*c1f0*/  ISETP.GT.U32.AND P3, PT, R29, R23, PT ;  /* 0x000000171d00720c */ /* 0x000fe20003f64070 */
[--C-:B------:R-:W-:Y:S01]  /*c200*/  @!P0 IMAD.IADD R19, R19, 0x1, -R29.reuse ;  /* 0x0000000113138824 */ /* 0x100fe200078e0a1d */
[----:B0-----:R-:W2:Y:S04]  /*c210*/  LDL.LU R24, [R1+0x274] ;  /* 0x0002740001187983 */ /* 0x001ea80000300800 */
[----:B------:R-:W-:Y:S04]  /*c220*/  STL [R1+0x2d8], R4 ;  /* 0x0002d80401007387 */ /* 0x000fe80000100800 */
[----:B------:R-:W3:Y:S01]  /*c230*/  LDL.LU R3, [R1+0x27c] ;  /* 0x00027c0001037983 */ /* 0x000ee20000300800 */
[----:B------:R-:W-:-:S03]  /*c240*/  @!P1 IMAD.IADD R21, R21, 0x1, -R29 ;  /* 0x0000000115159824 */ /* 0x000fc600078e0a1d */
[----:B------:R0:W-:Y:S01]  /*c250*/  STL [R1+0x2d0], R18 ;  /* 0x0002d01201007387 */ /* 0x0001e20000100800 */
[----:B------:R-:W-:-:S03]  /*c260*/  ISETP.GT.U32.AND P1, PT, R29, R20, PT ;  /* 0x000000141d00720c */ /* 0x000fc60003f24070 */
[----:B------:R-:W4:Y:S04]  /*c270*/  LDL.LU R10, [R1+0x284] ;  /* 0x00028400010a7983 */ /* 0x000f280000300800 */
[----:B------:R1:W-:Y:S04]  /*c280*/  STL [R1+0x2c8], R19 ;  /* 0x0002c81301007387 */ /* 0x0003e80000100800 */
[----:B0-----:R-:W2:Y:S01]  /*c290*/  LDL.LU R18, [R1+0x288] ;  /* 0x0002880001127983 */ /* 0x001ea20000300800 */
[----:B------:R-:W-:-:S03]  /*c2a0*/  @!P4 IMAD.IADD R22, R22, 0x1, -R29 ;  /* 0x000000011616c824 */ /* 0x000fc600078e0a1d */
[----:B-1----:R-:W2:Y:S01]  /*c2b0*/  LDL.LU R19, [R1+0x280] ;  /* 0x0002800001137983 */ /* 0x002ea20000300800 */
[--C-:B------:R-:W-:Y:S01]  /*c2c0*/  @!P3 IMAD.IADD R23, R23, 0x1, -R29.reuse ;  /* 0x000000011717b824 */ /* 0x100fe200078e0a1d */
[----:B------:R-:W-:Y:S01]  /*c2d0*/  ISETP.GT.U32.AND P3, PT, R29, R22, PT ;  /* 0x000000161d00720c */ /* 0x000fe20003f64070 */
[----:B------:R-:W-:-:S05]  /*c2e0*/  @!P1 IMAD.IADD R20, R20, 0x1, -R29 ;  /* 0x0000000114149824 */ /* 0x000fca00078e0a1d */
[----:B------:R0:W-:Y:S04]  /*c2f0*/  STL [R1+0x2b4], R20 ;  /* 0x0002b41401007387 */ /* 0x0001e80000100800 */
[----:B0-----:R-:W2:Y:S03]  /*c300*/  LDL.LU R20, [R1+0x278] ;  /* 0x0002780001147983 */ /* 0x001ea60000300800 */
[----:B------:R-:W-:-:S05]  /*c310*/  @!P3 IMAD.IADD R22, R22, 0x1, -R29 ;  /* 0x000000011616b824 */ /* 0x000fca00078e0a1d */
[----:B------:R0:W-:Y:S04]  /*c320*/  STL [R1+0x2bc], R22 ;  /* 0x0002bc1601007387 */ /* 0x0001e80000100800 */
[----:B0-----:R-:W2:Y:S01]  /*c330*/  LDL.LU R22, [R1+0x264] ;  /* 0x0002640001167983 */ /* 0x001ea20000300800 */
[C---:B-----5:R-:W-:Y:S02]  /*c340*/  ISETP.GT.U32.AND P4, PT, R29.reuse, R25, PT ;  /* 0x000000191d00720c */ /* 0x060fe40003f84070 */
[C---:B------:R-:W-:Y:S02]  /*c350*/  ISETP.GT.U32.AND P5, PT, R29.reuse, R11, PT ;  /* 0x0000000b1d00720c */ /* 0x040fe40003fa4070 */
[----:B------:R-:W-:-:S09]  /*c360*/  ISETP.GT.U32.AND P2, PT, R29, R12, PT ;  /* 0x0000000c1d00720c */ /* 0x000fd20003f44070 */
[----:B------:R-:W-:Y:S01]  /*c370*/  @!P4 IMAD.IADD R25, R25, 0x1, -R29 ;  /* 0x000000011919c824 */ /* 0x000fe200078e0a1d */
[----:B------:R-:W-:-:S04]  /*c380*/  ISETP.GT.U32.AND P4, PT, R29, R2, PT ;  /* 0x000000021d00720c */ /* 0x000fc80003f84070 */
[----:B------:R-:W-:Y:S01]  /*c390*/  ISETP.GT.U32.AND P6, PT, R29, R25, PT ;  /* 0x000000191d00720c */ /* 0x000fe20003fc4070 */
[--C-:B------:R-:W-:Y:S01]  /*c3a0*/  @!P5 IMAD.IADD R11, R11, 0x1, -R29.reuse ;  /* 0x000000010b0bd824 */ /* 0x100fe200078e0a1d */
[----:B------:R-:W-:Y:S01]  /*c3b0*/  ISETP.GT.U32.AND P0, PT, R29, R13, PT ;  /* 0x0000000d1d00720c */ /* 0x000fe20003f04070 */
[----:B------:R-:W-:-:S06]  /*c3c0*/  @!P2 IMAD.IADD R12, R12, 0x1, -R29 ;  /* 0x000000010c0ca824 */ /* 0x000fcc00078e0a1d */
[--C-:B------:R-:W-:Y:S01]  /*c3d0*/  @!P4 IMAD.IADD R2, R2, 0x1, -R29.reuse ;  /* 0x000000010202c824 */ /* 0x100fe200078e0a1d */
[C---:B------:R-:W-:Y:S02]  /*c3e0*/  ISETP.GT.U32.AND P4, PT, R29.reuse, R26, PT ;  /* 0x0000001a1d00720c */ /* 0x040fe40003f84070 */
[C---:B------:R-:W-:Y:S02]  /*c3f0*/  ISETP.GT.U32.AND P5, PT, R29.reuse, R14, PT ;  /* 0x0000000e1d00720c */ /* 0x040fe40003fa4070 */
[----:B------:R-:W-:Y:S02]  /*c400*/  IABS R4, R27 ;  /* 0x0000001b00047213 */ /* 0x000fe40000000000 */
[----:B------:R-:W-:Y:S01]  /*c410*/  ISETP.GT.U32.AND P2, PT, R29, R15, PT ;  /* 0x0000000f1d00720c */ /* 0x000fe20003f44070 */
[----:B------:R-:W5:Y:S01]  /*c420*/  LDL.LU R27, [R1+0x26c] ;  /* 0x00026c00011b7983 */ /* 0x000f620000300800 */
[--C-:B------:R-:W-:Y:S01]  /*c430*/  @!P6 IMAD.IADD R25, R25, 0x1, -R29.reuse ;  /* 0x000000011919e824 */ /* 0x100fe200078e0a1d */
[----:B------:R-:W-:Y:S01]  /*c440*/  ISETP.GT.U32.AND P1, PT, R29, R21, PT ;  /* 0x000000151d00720c */ /* 0x000fe20003f24070 */
[----:B------:R-:W-:-:S03]  /*c450*/  @!P0 IMAD.IADD R13, R13, 0x1, -R29 ;  /* 0x000000010d0d8824 */ /* 0x000fc600078e0a1d */
[--C-:B------:R-:W-:Y:S01]  /*c460*/  @!P4 IMAD.IADD R26, R26, 0x1, -R29.reuse ;  /* 0x000000011a1ac824 */ /* 0x100fe200078e0a1d */
[C---:B------:R-:W-:Y:S01]  /*c470*/  ISETP.GT.U32.AND P0, PT, R29.reuse, R16, PT ;  /* 0x000000101d00720c */ /* 0x040fe20003f04070 */
[----:B------:R-:W-:Y:S01]  /*c480*/  @!P5 IMAD.IADD R14, R14, 0x1, -R29 ;  /* 0x000000010e0ed824 */ /* 0x000fe200078e0a1d */
[----:B------:R-:W-:-:S03]  /*c490*/  ISETP.GT.U32.AND P3, PT, R29, R23, PT ;  /* 0x000000171d00720c */ /* 0x000fc60003f64070 */
[--C-:B------:R-:W-:Y:S01]  /*c4a0*/  @!P2 IMAD.IADD R15, R15, 0x1, -R29.reuse ;  /* 0x000000010f0fa824 */ /* 0x100fe200078e0a1d */
[----:B------:R-:W-:Y:S02]  /*c4b0*/  STL [R1+0x2c0], R2 ;  /* 0x0002c00201007387 */ /* 0x000fe40000100800 */
[--C-:B------:R-:W-:Y:S02]  /*c4c0*/  @!P1 IMAD.IADD R21, R21, 0x1, -R29.reuse ;  /* 0x0000000115159824 */ /* 0x100fe400078e0a1d */
[----:B------:R-:W-:Y:S03]  /*c4d0*/  STL [R1+0x2b8], R11 ;  /* 0x0002b80b01007387 */ /* 0x000fe60000100800 */
[--C-:B------:R-:W-:Y:S01]  /*c4e0*/  @!P0 IMAD.IADD R16, R16, 0x1, -R29.reuse ;  /* 0x0000000110108824 */ /* 0x100fe200078e0a1d */
[----:B------:R-:W-:Y:S01]  /*c4f0*/  ISETP.GT.U32.AND P1, PT, R29, R17, PT ;  /* 0x000000111d00720c */ /* 0x000fe20003f24070 */
        /* <DEDUP_REMOVED lines=8> */
[----:B------:R-:W5:Y:S01]  /*c580*/  LDL.LU R12, [R1+0x24c] ;  /* 0x00024c00010c7983 */ /* 0x000f620000300800 */
[----:B------:R-:W-:-:S03]  /*c590*/  @!P1 IMAD.IADD R17, R17, 0x1, -R29 ;  /* 0x0000000111119824 */ /* 0x000fc600078e0a1d */
[----:B------:R-:W5:Y:S04]  /*c5a0*/  LDL.LU R21, [R1+0x254] ;  /* 0x0002540001157983 */ /* 0x000f680000300800 */
[----:B-1----:R-:W5:Y:S01]  /*c5b0*/  LDL.LU R23, [R1+0x25c] ;  /* 0x00025c0001177983 */ /* 0x002f620000300800 */
[C---:B---3--:R-:W-:Y:S02]  /*c5c0*/  ISETP.GT.U32.AND P6, PT, R29.reuse, R3, PT ;  /* 0x000000031d00720c */ /* 0x048fe40003fc4070 */
[C---:B----4-:R-:W-:Y:S02]  /*c5d0*/  ISETP.GT.U32.AND P4, PT, R29.reuse, R10, PT ;  /* 0x0000000a1d00720c */ /* 0x050fe40003f84070 */
[C---:B--2---:R-:W-:Y:S02]  /*c5e0*/  ISETP.GT.U32.AND P5, PT, R29.reuse, R18, PT ;  /* 0x000000121d00720c */ /* 0x044fe40003fa4070 */
[----:B------:R-:W-:-:S07]  /*c5f0*/  ISETP.GT.U32.AND P2, PT, R29, R19, PT ;  /* 0x000000131d00720c */ /* 0x000fce0003f44070 */
[--C-:B------:R-:W-:Y:S01]  /*c600*/  @!P6 IMAD.IADD R3, R3, 0x1, -R29.reuse ;  /* 0x000000010303e824 */ /* 0x100fe200078e0a1d */
[C---:B------:R-:W-:Y:S01]  /*c610*/  ISETP.GT.U32.AND P6, PT, R29.reuse, R26, PT ;  /* 0x0000001a1d00720c */ /* 0x040fe20003fc4070 */
        /* <DEDUP_REMOVED lines=9> */
[----:B------:R-:W-:Y:S02]  /*c6b0*/  ISETP.GT.U32.AND P3, PT, R29, R24, PT ;  /* 0x000000181d00720c */ /* 0x000fe40003f64070 */
[----:B------:R0:W-:Y:S01]  /*c6c0*/  STL [R1+0x2a0], R26 ;  /* 0x0002a01a01007387 */ /* 0x0001e20000100800 */
[--C-:B------:R-:W-:Y:S02]  /*c6d0*/  @!P5 IMAD.IADD R15, R15, 0x1, -R29.reuse ;  /* 0x000000010f0fd824 */ /* 0x100fe400078e0a1d */
[--C-:B------:R-:W-:Y:S01]  /*c6e0*/  @!P2 IMAD.IADD R16, R16, 0x1, -R29.reuse ;  /* 0x000000011010a824 */ /* 0x100fe200078e0a1d */
[----:B0-----:R-:W2:Y:S05]  /*c6f0*/  LDL.LU R26, [R1+0x260] ;  /* 0x00026000011a7983 */ /* 0x001eaa0000300800 */
[----:B------:R-:W-:Y:S01]  /*c700*/  @!P0 IMAD.IADD R20, R20, 0x1, -R29 ;  /* 0x0000000114148824 */ /* 0x000fe200078e0a1d */
[C---:B------:R-:W-:Y:S01]  /*c710*/  ISETP.GT.U32.AND P1, PT, R29.reuse, R22, PT ;  /* 0x000000161d00720c */ /* 0x040fe20003f24070 */
[----:B------:R0:W-:Y:S01]  /*c720*/  STL [R1+0x28c], R14 ;  /* 0x00028c0e01007387 */ /* 0x0001e20000100800 */
[----:B------:R-:W-:-:S03]  /*c730*/  ISETP.GT.U32.AND P0, PT, R29, R17, PT ;  /* 0x000000111d00720c */ /* 0x000fc60003f04070 */
[----:B------:R-:W3:Y:S04]  /*c740*/  LDL.LU R2, [R1+0x258] ;  /* 0x0002580001027983 */ /* 0x000ee80000300800 */
[----:B------:R1:W-:Y:S04]  /*c750*/  STL [R1+0x294], R15 ;  /* 0x0002940f01007387 */ /* 0x0003e80000100800 */
[----:B------:R-:W4:Y:S04]  /*c760*/  LDL.LU R13, [R1+0x250] ;  /* 0x00025000010d7983 */ /* 0x000f280000300800 */
[----:B------:R-:W-:Y:S04]  /*c770*/  STL [R1+0x298], R16 ;  /* 0x0002981001007387 */ /* 0x000fe80000100800 */
[----:B0-----:R-:W2:Y:S01]  /*c780*/  LDL.LU R14, [R1+0x23c] ;  /* 0x00023c00010e7983 */ /* 0x001ea20000300800 */
[----:B------:R-:W-:-:S02]  /*c790*/  @!P3 IMAD.IADD R24, R24, 0x1, -R29 ;  /* 0x000000011818b824 */ /* 0x000fc400078e0a1d */
[--C-:B------:R-:W-:Y:S01]  /*c7a0*/  @!P1 IMAD.IADD R22, R22, 0x1, -R29.reuse ;  /* 0x0000000116169824 */ /* 0x100fe200078e0a1d */
[----:B-1----:R-:W2:Y:S02]  /*c7b0*/  LDL.LU R15, [R1+0x244] ;  /* 0x00024400010f7983 */ /* 0x002ea40000300800 */
[----:B------:R-:W-:Y:S01]  /*c7c0*/  ISETP.GT.U32.AND P1, PT, R29, R24, PT ;  /* 0x000000181d00720c */ /* 0x000fe20003f24070 */
[----:B------:R-:W-:-:S05]  /*c7d0*/  @!P0 IMAD.IADD R17, R17, 0x1, -R29 ;  /* 0x0000000111118824 */ /* 0x000fca00078e0a1d */
[----:B------:R0:W-:Y:S04]  /*c7e0*/  STL [R1+0x290], R17 ;  /* 0x0002901101007387 */ /* 0x0001e80000100800 */
[----:B0-----:R-:W2:Y:S03]  /*c7f0*/  LDL.LU R17, [R1+0x248] ;  /* 0x0002480001117983 */ /* 0x001ea60000300800 */
[----:B------:R-:W-:Y:S01]  /*c800*/  @!P1 IMAD.IADD R24, R24, 0x1, -R29 ;  /* 0x0000000118189824 */ /* 0x000fe200078e0a1d */
[----:B------:R-:W2:Y:S04]  /*c810*/  LDL.LU R16, [R1+0x240] ;  /* 0x0002400001107983 */ /* 0x000ea80000300800 */
[----:B------:R0:W-:Y:S04]  /*c820*/  STL [R1+0x274], R24 ;  /* 0x0002741801007387 */ /* 0x0001e80000100800 */
[----:B0-----:R-:W2:Y:S01]  /*c830*/  LDL.LU R24, [R1+0x224] ;  /* 0x0002240001187983 */ /* 0x001ea20000300800 */
[----:B-----5:R-:W-:-:S02]  /*c840*/  ISETP.GT.U32.AND P3, PT, R29, R27, PT ;  /* 0x0000001b1d00720c */ /* 0x020fc40003f64070 */
[----:B------:R-:W-:-:S11]  /*c850*/  ISETP.GT.U32.AND P4, PT, R29, R10, PT ;  /* 0x0000000a1d00720c */ /* 0x000fd60003f84070 */
[--C-:B------:R-:W-:Y:S01]  /*c860*/  @!P3 IMAD.IADD R27, R27, 0x1, -R29.reuse ;  /* 0x000000011b1bb824 */ /* 0x100fe200078e0a1d */
[C---:B------:R-:W-:Y:S02]  /*c870*/  ISETP.GT.U32.AND P3, PT, R29.reuse, R3, PT ;  /* 0x000000031d00720c */ /* 0x040fe40003f64070 */
[C---:B------:R-:W-:Y:S02]  /*c880*/  ISETP.GT.U32.AND P5, PT, R29.reuse, R18, PT ;  /* 0x000000121d00720c */ /* 0x040fe40003fa4070 */
[C---:B------:R-:W-:Y:S01]  /*c890*/  ISETP.GT.U32.AND P6, PT, R29.reuse, R27, PT ;  /* 0x0000001b1d00720c */ /* 0x040fe20003fc4070 */
[----:B------:R-:W-:Y:S01]  /*c8a0*/  @!P4 IMAD.IADD R10, R10, 0x1, -R29 ;  /* 0x000000010a0ac824 */ /* 0x000fe200078e0a1d */
[----:B------:R-:W-:-:S07]  /*c8b0*/  ISETP.GT.U32.AND P2, PT, R29, R19, PT ;  /* 0x000000131d00720c */ /* 0x000fce0003f44070 */
[--C-:B------:R-:W-:Y:S01]  /*c8c0*/  @!P3 IMAD.IADD R3, R3, 0x1, -R29.reuse ;  /* 0x000000010303b824 */ /* 0x100fe200078e0a1d */
[C---:B------:R-:W-:Y:S02]  /*c8d0*/  ISETP.GT.U32.AND P3, PT, R29.reuse, R25, PT ;  /* 0x000000191d00720c */ /* 0x040fe40003f64070 */
[----:B------:R-:W-:Y:S01]  /*c8e0*/  ISETP.GT.U32.AND P4, PT, R29, R11, PT ;  /* 0x0000000b1d00720c */ /* 0x000fe20003f84070 */
[--C-:B------:R-:W-:Y:S01]  /*c8f0*/  @!P6 IMAD.IADD R27, R27, 0x1, -R29.reuse ;  /* 0x000000011b1be824 */ /* 0x100fe200078e0a1d */
[C---:B------:R-:W-:Y:S01]  /*c900*/  ISETP.GT.U32.AND P0, PT, R29.reuse, R20, PT ;  /* 0x000000141d00720c */ /* 0x040fe20003f04070 */
[----:B------:R-:W-:Y:S01]  /*c910*/  @!P5 IMAD.IADD R18, R18, 0x1, -R29 ;  /* 0x000000011212d824 */ /* 0x000fe200078e0a1d */
[C---:B------:R-:W-:Y:S02]  /*c920*/  ISETP.GT.U32.AND P5, PT, R29.reuse, R12, PT ;  /* 0x0000000c1d00720c */ /* 0x040fe40003fa4070 */
[----:B------:R-:W-:-:S05]  /*c930*/  ISETP.GT.U32.AND P1, PT, R29, R22, PT ;  /* 0x000000161d00720c */ /* 0x000fca0003f24070 */
[--C-:B------:R-:W-:Y:S02]  /*c940*/  @!P3 IMAD.IADD R25, R25, 0x1, -R29.reuse ;  /* 0x000000011919b824 */ /* 0x100fe400078e0a1d */
[--C-:B------:R-:W-:Y:S02]  /*c950*/  @!P4 IMAD.IADD R11, R11, 0x1, -R29.reuse ;  /* 0x000000010b0bc824 */ /* 0x100fe400078e0a1d */
[--C-:B------:R-:W-:Y:S01]  /*c960*/  @!P2 IMAD.IADD R19, R19, 0x1, -R29.reuse ;  /* 0x000000011313a824 */ /* 0x100fe200078e0a1d */
[C---:B------:R-:W-:Y:S01]  /*c970*/  ISETP.GT.U32.AND P2, PT, R29.reuse, R21, PT ;  /* 0x000000151d00720c */ /* 0x040fe20003f44070 */
[--C-:B------:R-:W-:Y:S01]  /*c980*/  @!P0 IMAD.IADD R20, R20, 0x1, -R29.reuse ;  /* 0x0000000114148824 */ /* 0x100fe200078e0a1d */
[----:B------:R-:W-:Y:S01]  /*c990*/  STL [R1+0x27c], R3 ;  /* 0x00027c0301007387 */ /* 0x000fe20000100800 */
[--C-:B------:R-:W-:Y:S01]  /*c9a0*/  @!P5 IMAD.IADD R12, R12, 0x1, -R29.reuse ;  /* 0x000000010c0cd824 */ /* 0x100fe200078e0a1d */
[----:B------:R-:W-:Y:S01]  /*c9b0*/  ISETP.GT.U32.AND P0, PT, R29, R23, PT ;  /* 0x000000171d00720c */ /* 0x000fe20003f04070 */
[--C-:B------:R-:W-:Y:S01]  /*c9c0*/  @!P1 IMAD.IADD R22, R22, 0x1, -R29.reuse ;  /* 0x0000000116169824 */ /* 0x100fe200078e0a1d */
[----:B------:R-:W-:Y:S04]  /*c9d0*/  STL [R1+0x284], R10 ;  /* 0x0002840a01007387 */ /* 0x000fe80000100800 */
[----:B------:R-:W-:Y:S04]  /*c9e0*/  STL [R1+0x288], R18 ;  /* 0x0002881201007387 */ /* 0x000fe80000100800 */
[----:B------:R-:W-:Y:S01]  /*c9f0*/  STL [R1+0x280], R19 ;  /* 0x0002801301007387 */ /* 0x000fe20000100800 */
[----:B------:R-:W-:-:S03]  /*ca00*/  @!P2 IMAD.IADD R21, R21, 0x1, -R29 ;  /* 0x000000011515a824 */ /* 0x000fc600078e0a1d */
        /* <DEDUP_REMOVED lines=11> */
[----:B--2---:R-:W-:-:S09]  /*cac0*/  ISETP.GT.U32.AND P4, PT, R29, R14, PT ;  /* 0x0000000e1d00720c */ /* 0x004fd20003f84070 */
[--C-:B------:R-:W-:Y:S01]  /*cad0*/  @!P6 IMAD.IADD R2, R2, 0x1, -R29.reuse ;  /* 0x000000010202e824 */ /* 0x100fe200078e0a1d */
[----:B------:R-:W-:Y:S01]  /*cae0*/  ISETP.GT.U32.AND P6, PT, R29, R25, PT ;  /* 0x000000191d00720c */ /* 0x000fe20003fc4070 */
[--C-:B------:R-:W-:Y:S01]  /*caf0*/  @!P3 IMAD.IADD R13, R13, 0x1, -R29.reuse ;  /* 0x000000010d0db824 */ /* 0x100fe200078e0a1d */
[C---:B------:R-:W-:Y:S02]  /*cb00*/  ISETP.GT.U32.AND P3, PT, R29.reuse, R11, PT ;  /* 0x0000000b1d00720c */ /* 0x040fe40003f64070 */
[C---:B------:R-:W-:Y:S01]  /*cb10*/  ISETP.GT.U32.AND P1, PT, R29.reuse, R26, PT ;  /* 0x0000001a1d00720c */ /* 0x040fe20003f24070 */
[----:B------:R-:W-:Y:S01]  /*cb20*/  @!P4 IMAD.IADD R14, R14, 0x1, -R29 ;  /* 0x000000010e0ec824 */ /* 0x000fe200078e0a1d */
[C---:B------:R-:W-:Y:S02]  /*cb30*/  ISETP.GT.U32.AND P4, PT, R29.reuse, R12, PT ;  /* 0x0000000c1d00720c */ /* 0x040fe40003f84070 */
[----:B------:R-:W-:-:S05]  /*cb40*/  ISETP.GT.U32.AND P5, PT, R29, R15, PT ;  /* 0x0000000f1d00720c */ /* 0x000fca0003fa4070 */
[--C-:B------:R-:W-:Y:S01]  /*cb50*/  @!P6 IMAD.IADD R25, R25, 0x1, -R29.reuse ;  /* 0x000000011919e824 */ /* 0x100fe200078e0a1d */
[----:B------:R-:W-:Y:S01]  /*cb60*/  ISETP.GT.U32.AND P2, PT, R29, R17, PT ;  /* 0x000000111d00720c */ /* 0x000fe20003f44070 */
[----:B------:R-:W-:-:S03]  /*cb70*/  @!P3 IMAD.IADD R11, R11, 0x1, -R29 ;  /* 0x000000010b0bb824 */ /* 0x000fc600078e0a1d */
[----:B------:R0:W-:Y:S01]  /*cb80*/  STL [R1+0x270], R25 ;  /* 0x0002701901007387 */ /* 0x0001e20000100800 */
[--C-:B------:R-:W-:Y:S01]  /*cb90*/  @!P1 IMAD.IADD R26, R26, 0x1, -R29.reuse ;  /* 0x000000011a1a9824 */ /* 0x100fe200078e0a1d */
[----:B------:R-:W-:Y:S01]  /*cba0*/  ISETP.GT.U32.AND P0, PT, R29, R16, PT ;  /* 0x000000101d00720c */ /* 0x000fe20003f04070 */
[--C-:B------:R-:W-:Y:S02]  /*cbb0*/  @!P4 IMAD.IADD R12, R12, 0x1, -R29.reuse ;  /* 0x000000010c0cc824 */ /* 0x100fe400078e0a1d */
[--C-:B------:R-:W-:Y:S01]  /*cbc0*/  @!P5 IMAD.IADD R15, R15, 0x1, -R29.reuse ;  /* 0x000000010f0fd824 */ /* 0x100fe200078e0a1d */
[----:B------:R-:W-:Y:S01]  /*cbd0*/  ISETP.GT.U32.AND P5, PT, R29, R21, PT ;  /* 0x000000151d00720c */ /* 0x000fe20003fa4070 */
[----:B0-----:R-:W2:Y:S02]  /*cbe0*/  LDL.LU R25, [R1+0x214] ;  /* 0x0002140001197983 */ /* 0x001ea40000300800 */
[----:B------:R-:W-:Y:S01]  /*cbf0*/  @!P2 IMAD.IADD R17, R17, 0x1, -R29 ;  /* 0x000000011111a824 */ /* 0x000fe200078e0a1d */
[C---:B------:R-:W-:Y:S01]  /*cc00*/  ISETP.GT.U32.AND P2, PT, R29.reuse, R23, PT ;  /* 0x000000171d00720c */ /* 0x040fe20003f44070 */
[----:B------:R-:W3:Y:S01]  /*cc10*/  LDL.LU R9, [R1+0x21c] ;  /* 0x00021c0001097983 */ /* 0x000ee20000300800 */
[----:B------:R-:W-:-:S03]  /*cc20*/  ISETP.GT.U32.AND P1, PT, R29, R24, PT ;  /* 0x000000181d00720c */ /* 0x000fc60003f24070 */
[----:B------:R0:W-:Y:S04]  /*cc30*/  STL [R1+0x268], R11 ;  /* 0x0002680b01007387 */ /* 0x0001e80000100800 */
[----:B------:R-:W4:Y:S04]  /*cc40*/  LDL.LU R10, [R1+0x220] ;  /* 0x00022000010a7983 */ /* 0x000f280000300800 */
[----:B------:R1:W-:Y:S04]  /*cc50*/  STL [R1+0x24c], R12 ;  /* 0x00024c0c01007387 */ /* 0x0003e80000100800 */
[----:B0-----:R-:W2:Y:S01]  /*cc60*/  LDL.LU R11, [R1+0x218] ;  /* 0x00021800010b7983 */ /* 0x001ea20000300800 */
[----:B------:R-:W-:-:S03]  /*cc70*/  @!P0 IMAD.IADD R16, R16, 0x1, -R29 ;  /* 0x0000000110108824 */ /* 0x000fc600078e0a1d */
[----:B-1----:R-:W2:Y:S01]  /*cc80*/  LDL.LU R12, [R1+0x1fc] ;  /* 0x0001fc00010c7983 */ /* 0x002ea20000300800 */
[C---:B------:R-:W-:Y:S01]  /*cc90*/  ISETP.GT.U32.AND P0, PT, R29.reuse, R26, PT ;  /* 0x0000001a1d00720c */ /* 0x040fe20003f04070 */
[--C-:B------:R-:W-:Y:S01]  /*cca0*/  @!P1 IMAD.IADD R24, R24, 0x1, -R29.reuse ;  /* 0x0000000118189824 */ /* 0x100fe200078e0a1d */
[----:B------:R-:W-:Y:S01]  /*ccb0*/  ISETP.GT.U32.AND P1, PT, R29, R2, PT ;  /* 0x000000021d00720c */ /* 0x000fe20003f24070 */
[--C-:B------:R-:W-:Y:S01]  /*ccc0*/  @!P2 IMAD.IADD R23, R23, 0x1, -R29.reuse ;  /* 0x000000011717a824 */ /* 0x100fe200078e0a1d */
[----:B------:R-:W-:Y:S01]  /*ccd0*/  ISETP.GT.U32.AND P3, PT, R29, R13, PT ;  /* 0x0000000d1d00720c */ /* 0x000fe20003f64070 */
[--C-:B------:R-:W-:Y:S01]  /*cce0*/  @!P5 IMAD.IADD R21, R21, 0x1, -R29.reuse ;  /* 0x000000011515d824 */ /* 0x100fe200078e0a1d */
[C---:B------:R-:W-:Y:S02]  /*ccf0*/  ISETP.GT.U32.AND P4, PT, R29.reuse, R14, PT ;  /* 0x0000000e1d00720c */ /* 0x040fe40003f84070 */
[C---:B------:R-:W-:Y:S02]  /*cd00*/  ISETP.GT.U32.AND P2, PT, R29.reuse, R17, PT ;  /* 0x000000111d00720c */ /* 0x040fe40003f44070 */
[----:B------:R-:W-:Y:S01]  /*cd10*/  ISETP.GT.U32.AND P5, PT, R29, R15, PT ;  /* 0x0000000f1d00720c */ /* 0x000fe20003fa4070 */
[----:B------:R0:W-:Y:S02]  /*cd20*/  STL [R1+0x254], R21 ;  /* 0x0002541501007387 */ /* 0x0001e40000100800 */
[----:B------:R-:W-:-:S02]  /*cd30*/  @!P0 IMAD.IADD R26, R26, 0x1, -R29 ;  /* 0x000000011a1a8824 */ /* 0x000fc400078e0a1d */
[--C-:B------:R-:W-:Y:S02]  /*cd40*/  @!P1 IMAD.IADD R2, R2, 0x1, -R29.reuse ;  /* 0x0000000102029824 */ /* 0x100fe400078e0a1d */
[--C-:B------:R-:W-:Y:S01]  /*cd50*/  @!P3 IMAD.IADD R13, R13, 0x1, -R29.reuse ;  /* 0x000000010d0db824 */ /* 0x100fe200078e0a1d */
[----:B0-----:R-:W2:Y:S01]  /*cd60*/  LDL.LU R21, [R1+0x204] ;  /* 0x0002040001157983 */ /* 0x001ea20000300800 */
[----:B------:R-:W-:-:S03]  /*cd70*/  @!P4 IMAD.IADD R14, R14, 0x1, -R29 ;  /* 0x000000010e0ec824 */ /* 0x000fc600078e0a1d */
[----:B------:R0:W-:Y:S01]  /*cd80*/  STL [R1+0x25c], R23 ;  /* 0x00025c1701007387 */ /* 0x0001e20000100800 */
[--C-:B------:R-:W-:Y:S02]  /*cd90*/  @!P2 IMAD.IADD R17, R17, 0x1, -R29.reuse ;  /* 0x000000011111a824 */ /* 0x100fe400078e0a1d */
[----:B------:R-:W-:Y:S01]  /*cda0*/  @!P5 IMAD.IADD R15, R15, 0x1, -R29 ;  /* 0x000000010f0fd824 */ /* 0x000fe200078e0a1d */
[----:B0-----:R-:W2:Y:S04]  /*cdb0*/  LDL.LU R23, [R1+0x20c] ;  /* 0x00020c0001177983 */ /* 0x001ea80000300800 */
[----:B------:R0:W-:Y:S04]  /*cdc0*/  STL [R1+0x260], R26 ;  /* 0x0002601a01007387 */ /* 0x0001e80000100800 */
[----:B0-----:R-:W2:Y:S04]  /*cdd0*/  LDL.LU R26, [R1+0x210] ;  /* 0x00021000011a7983 */ /* 0x001ea80000300800 */
[----:B------:R-:W-:Y:S04]  /*cde0*/  STL [R1+0x258], R2 ;  /* 0x0002580201007387 */ /* 0x000fe80000100800 */
[----:B------:R-:W-:Y:S04]  /*cdf0*/  STL [R1+0x250], R13 ;  /* 0x0002500d01007387 */ /* 0x000fe80000100800 */
[----:B------:R-:W-:Y:S04]  /*ce00*/  STL [R1+0x23c], R14 ;  /* 0x00023c0e01007387 */ /* 0x000fe80000100800 */
[----:B------:R0:W-:Y:S04]  /*ce10*/  STL [R1+0x248], R17 ;  /* 0x0002481101007387 */ /* 0x0001e80000100800 */
[----:B------:R-:W-:Y:S04]  /*ce20*/  STL [R1+0x244], R15 ;  /* 0x0002440f01007387 */ /* 0x000fe80000100800 */
[----:B0-----:R-:W2:Y:S01]  /*ce30*/  LDL R17, [R1+0x3430] ;  /* 0x0034300001117983 */ /* 0x001ea20000100800 */
[----:B------:R-:W-:-:S02]  /*ce40*/  ISETP.GT.U32.AND P6, PT, R29, R24, PT ;  /* 0x000000181d00720c */ /* 0x000fc40003fc4070 */
[C---:B-----5:R-:W-:Y:S02]  /*ce50*/  ISETP.GT.U32.AND P1, PT, R29.reuse, R27, PT ;  /* 0x0000001b1d00720c */ /* 0x060fe40003f24070 */
[C---:B------:R-:W-:Y:S02]  /*ce60*/  ISETP.GT.U32.AND P3, PT, R29.reuse, R18, PT ;  /* 0x000000121d00720c */ /* 0x040fe40003f64070 */
[C---:B------:R-:W-:Y:S02]  /*ce70*/  ISETP.GT.U32.AND P4, PT, R29.reuse, R19, PT ;  /* 0x000000131d00720c */ /* 0x040fe40003f84070 */
[----:B------:R-:W-:-:S05]  /*ce80*/  ISETP.GT.U32.AND P5, PT, R29, R20, PT ;  /* 0x000000141d00720c */ /* 0x000fca0003fa4070 */
[--C-:B------:R-:W-:Y:S02]  /*ce90*/  @!P6 IMAD.IADD R24, R24, 0x1, -R29.reuse ;  /* 0x000000011818e824 */ /* 0x100fe400078e0a1d */
[--C-:B------:R-:W-:Y:S01]  /*cea0*/  @!P1 IMAD.IADD R27, R27, 0x1, -R29.reuse ;  /* 0x000000011b1b9824 */ /* 0x100fe200078e0a1d */
[----:B------:R-:W-:Y:S01]  /*ceb0*/  ISETP.GT.U32.AND P0, PT, R29, R16, PT ;  /* 0x000000101d00720c */ /* 0x000fe20003f04070 */
[--C-:B------:R-:W-:Y:S02]  /*cec0*/  @!P3 IMAD.IADD R18, R18, 0x1, -R29.reuse ;  /* 0x000000011212b824 */ /* 0x100fe400078e0a1d */
[--C-:B------:R-:W-:Y:S02]  /*ced0*/  @!P4 IMAD.IADD R19, R19, 0x1, -R29.reuse ;  /* 0x000000011313c824 */ /* 0x100fe400078e0a1d */
[--C-:B------:R-:W-:Y:S01]  /*cee0*/  @!P5 IMAD.IADD R20, R20, 0x1, -R29.reuse ;  /* 0x000000011414d824 */ /* 0x100fe200078e0a1d */
[----:B------:R-:W-:Y:S01]  /*cef0*/  ISETP.GT.U32.AND P2, PT, R29, R22, PT ;  /* 0x000000161d00720c */ /* 0x000fe20003f44070 */
[----:B------:R0:W-:Y:S06]  /*cf00*/  STL [R1+0x224], R24 ;  /* 0x0002241801007387 */ /* 0x0001ec0000100800 */
[----:B------:R-:W-:-:S05]  /*cf10*/  @!P0 IMAD.IADD R16, R16, 0x1, -R29 ;  /* 0x0000000110108824 */ /* 0x000fca00078e0a1d */
        /* <DEDUP_REMOVED lines=27> */
[----:B------:R0:W-:Y:S01]  /*d0d0*/  STL [R1+0x234], R18 ;  /* 0x0002341201007387 */ /* 0x0001e20000100800 */
[----:B------:R-:W-:-:S03]  /*d0e0*/  ISETP.GT.U32.AND P5, PT, R29, R22, PT ;  /* 0x000000161d00720c */ /* 0x000fc60003fa4070 */
[----:B------:R-:W3:Y:S04]  /*d0f0*/  LDL.LU R2, [R1+0x1d4] ;  /* 0x0001d40001027983 */ /* 0x000ee80000300800 */
[----:B------:R1:W-:Y:S06]  /*d100*/  STL [R1+0x238], R19 ;  /* 0x0002381301007387 */ /* 0x0003ec0000100800 */
[----:B------:R-:W-:Y:S01]  /*d110*/  @!P5 IMAD.IADD R22, R22, 0x1, -R29 ;  /* 0x000000011616d824 */ /* 0x000fe200078e0a1d */
[----:B------:R-:W-:-:S02]  /*d120*/  IABS R3, R17 ;  /* 0x0000001100037213 */ /* 0x000fc40000000000 */
[----:B------:R-:W4:Y:S04]  /*d130*/  LDL.LU R17, [R1+0x1dc] ;  /* 0x0001dc0001117983 */ /* 0x000f280000300800 */
[----:B------:R1:W-:Y:S04]  /*d140*/  STL [R1+0x230], R20 ;  /* 0x0002301401007387 */ /* 0x0003e80000100800 */
[----:B0-----:R-:W2:Y:S04]  /*d150*/  LDL.LU R18, [R1+0x1e4] ;  /* 0x0001e40001127983 */ /* 0x001ea80000300800 */
[----:B-1----:R-:W2:Y:S04]  /*d160*/  LDL.LU R19, [R1+0x1e8] ;  /* 0x0001e80001137983 */ /* 0x002ea80000300800 */
[----:B------:R0:W-:Y:S04]  /*d170*/  STL [R1+0x228], R22 ;  /* 0x0002281601007387 */ /* 0x0001e80000100800 */
[----:B------:R-:W2:Y:S01]  /*d180*/  LDL.LU R20, [R1+0x1e0] ;  /* 0x0001e00001147983 */ /* 0x000ea20000300800 */
[----:B------:R-:W-:-:S02]  /*d190*/  ISETP.GT.U32.AND P0, PT, R29, R25, PT ;  /* 0x000000191d00720c */ /* 0x000fc40003f04070 */
[C---:B------:R-:W-:Y:S02]  /*d1a0*/  ISETP.GT.U32.AND P2, PT, R29.reuse, R23, PT ;  /* 0x000000171d00720c */ /* 0x040fe40003f44070 */
[----:B------:R-:W-:Y:S01]  /*d1b0*/  ISETP.GT.U32.AND P1, PT, R29, R10, PT ;  /* 0x0000000a1d00720c */ /* 0x000fe20003f24070 */
[----:B0-----:R-:W2:Y:S08]  /*d1c0*/  LDL.LU R22, [R1+0x1d8] ;  /* 0x0001d80001167983 */ /* 0x001eb00000300800 */
[--C-:B------:R-:W-:Y:S01]  /*d1d0*/  @!P0 IMAD.IADD R25, R25, 0x1, -R29.reuse ;  /* 0x0000000119198824 */ /* 0x100fe200078e0a1d */
[----:B------:R-:W-:Y:S01]  /*d1e0*/  ISETP.GT.U32.AND P0, PT, R29, R26, PT ;  /* 0x0000001a1d00720c */ /* 0x000fe20003f04070 */
        /* <DEDUP_REMOVED lines=8> */
[--C-:B------:R-:W-:Y:S01]  /*d270*/  @!P2 IMAD.IADD R25, R25, 0x1, -R29.reuse ;  /* 0x000000011919a824 */ /* 0x100fe200078e0a1d */
[----:B-----5:R-:W-:Y:S01]  /*d280*/  ISETP.GT.U32.AND P1, PT, R29, R13, PT ;  /* 0x0000000d1d00720c */ /* 0x020fe20003f24070 */
[----:B------:R-:W-:Y:S01]  /*d290*/  @!P3 IMAD.IADD R11, R11, 0x1, -R29 ;  /* 0x000000010b0bb824 */ /* 0x000fe200078e0a1d */
[----:B------:R-:W-:-:S05]  /*d2a0*/  ISETP.GT.U32.AND P3, PT, R29, R14, PT ;  /* 0x0000000e1d00720c */ /* 0x000fca0003f64070 */
[--C-:B------:R-:W-:Y:S01]  /*d2b0*/  @!P0 IMAD.IADD R9, R9, 0x1, -R29.reuse ;  /* 0x0000000109098824 */ /* 0x100fe200078e0a1d */
[C---:B------:R-:W-:Y:S01]  /*d2c0*/  ISETP.GT.U32.AND P0, PT, R29.reuse, R24, PT ;  /* 0x000000181d00720c */ /* 0x040fe20003f04070 */
[----:B------:R0:W-:Y:S02]  /*d2d0*/  STL [R1+0x214], R25 ;  /* 0x0002141901007387 */ /* 0x0001e40000100800 */
[--C-:B------:R-:W-:Y:S01]  /*d2e0*/  @!P6 IMAD.IADD R26, R26, 0x1, -R29.reuse ;  /* 0x000000011a1ae824 */ /* 0x100fe200078e0a1d */
[C---:B------:R-:W-:Y:S01]  /*d2f0*/  ISETP.GT.U32.AND P5, PT, R29.reuse, R21, PT ;  /* 0x000000151d00720c */ /* 0x040fe20003fa4070 */
[----:B------:R-:W-:Y:S01]  /*d300*/  @!P4 IMAD.IADD R12, R12, 0x1, -R29 ;  /* 0x000000010c0cc824 */ /* 0x000fe200078e0a1d */
[----:B0-----:R-:W5:Y:S01]  /*d310*/  LDL.LU R25, [R1+0x1c4] ;  /* 0x0001c40001197983 */ /* 0x001f620000300800 */
[----:B------:R-:W-:-:S06]  /*d320*/  ISETP.GT.U32.AND P4, PT, R29, R15, PT ;  /* 0x0000000f1d00720c */ /* 0x000fcc0003f84070 */
[--C-:B------:R-:W-:Y:S01]  /*d330*/  @!P0 IMAD.IADD R24, R24, 0x1, -R29.reuse ;  /* 0x0000000118188824 */ /* 0x100fe200078e0a1d */
[----:B------:R-:W-:Y:S01]  /*d340*/  ISETP.GT.U32.AND P2, PT, R29, R23, PT ;  /* 0x000000171d00720c */ /* 0x000fe20003f44070 */
[--C-:B------:R-:W-:Y:S02]  /*d350*/  @!P1 IMAD.IADD R13, R13, 0x1, -R29.reuse ;  /* 0x000000010d0d9824 */ /* 0x100fe400078e0a1d */
[--C-:B------:R-:W-:Y:S01]  /*d360*/  @!P3 IMAD.IADD R14, R14, 0x1, -R29.reuse ;  /* 0x000000010e0eb824 */ /* 0x100fe200078e0a1d */
[----:B------:R-:W-:Y:S01]  /*d370*/  STL [R1+0x21c], R9 ;  /* 0x00021c0901007387 */ /* 0x000fe20000100800 */
[--C-:B------:R-:W-:Y:S01]  /*d380*/  @!P5 IMAD.IADD R21, R21, 0x1, -R29.reuse ;  /* 0x000000011515d824 */ /* 0x100fe200078e0a1d */
[----:B------:R-:W-:Y:S02]  /*d390*/  ISETP.GT.U32.AND P5, PT, R29, R16, PT ;  /* 0x000000101d00720c */ /* 0x000fe40003fa4070 */
[----:B------:R-:W-:Y:S01]  /*d3a0*/  STL [R1+0x220], R10 ;  /* 0x0002200a01007387 */ /* 0x000fe20000100800 */
[----:B------:R-:W-:-:S03]  /*d3b0*/  @!P4 IMAD.IADD R15, R15, 0x1, -R29 ;  /* 0x000000010f0fc824 */ /* 0x000fc600078e0a1d */
[----:B------:R-:W-:Y:S01]  /*d3c0*/  STL [R1+0x218], R11 ;  /* 0x0002180b01007387 */ /* 0x000fe20000100800 */
[----:B------:R-:W-:-:S03]  /*d3d0*/  @!P2 IMAD.IADD R23, R23, 0x1, -R29 ;  /* 0x000000011717a824 */ /* 0x000fc600078e0a1d */
[----:B------:R-:W-:Y:S04]  /*d3e0*/  STL [R1+0x1fc], R12 ;  /* 0x0001fc0c01007387 */ /* 0x000fe80000100800 */
[----:B------:R-:W-:Y:S04]  /*d3f0*/  STL [R1+0x204], R21 ;  /* 0x0002041501007387 */ /* 0x000fe80000100800 */
[----:B------:R0:W-:Y:S04]  /*d400*/  STL [R1+0x210], R26 ;  /* 0x0002101a01007387 */ /* 0x0001e80000100800 */
[----:B------:R1:W-:Y:S04]  /*d410*/  STL [R1+0x20c], R23 ;  /* 0x00020c1701007387 */ /* 0x0003e80000100800 */
[----:B0-----:R-:W5:Y:S04]  /*d420*/  LDL.LU R26, [R1+0x1cc] ;  /* 0x0001cc00011a7983 */ /* 0x001f680000300800 */
[----:B------:R-:W5:Y:S01]  /*d430*/  LDL.LU R11, [R1+0x1d0] ;  /* 0x0001d000010b7983 */ /* 0x000f620000300800 */
[----:B------:R-:W-:-:S03]  /*d440*/  @!P5 IMAD.IADD R16, R16, 0x1, -R29 ;  /* 0x000000011010d824 */ /* 0x000fc600078e0a1d */
[----:B------:R-:W5:Y:S04]  /*d450*/  LDL.LU R12, [R1+0x1c8] ;  /* 0x0001c800010c7983 */ /* 0x000f680000300800 */
[----:B------:R-:W5:Y:S04]  /*d460*/  LDL.LU R21, [R1+0x1ac] ;  /* 0x0001ac0001157983 */ /* 0x000f680000300800 */
[----:B-1----:R-:W5:Y:S01]  /*d470*/  LDL.LU R23, [R1+0x1b4] ;  /* 0x0001b40001177983 */ /* 0x002f620000300800 */
[----:B---3--:R-:W-:-:S13]  /*d480*/  ISETP.GT.U32.AND P6, PT, R29, R2, PT ;  /* 0x000000021d00720c */ /* 0x008fda0003fc4070 */
[----:B------:R-:W-:Y:S01]  /*d490*/  @!P6 IMAD.IADD R2, R2, 0x1, -R29 ;  /* 0x000000010202e824 */ /* 0x000fe200078e0a1d */
[C---:B------:R-:W-:Y:S02]  /*d4a0*/  ISETP.GT.U32.AND P6, PT, R29.reuse, R24, PT ;  /* 0x000000181d00720c */ /* 0x040fe40003fc4070 */
[C---:B----4-:R-:W-:Y:S02]  /*d4b0*/  ISETP.GT.U32.AND P0, PT, R29.reuse, R17, PT ;  /* 0x000000111d00720c */ /* 0x050fe40003f04070 */
[C---:B--2---:R-:W-:Y:S02]  /*d4c0*/  ISETP.GT.U32.AND P1, PT, R29.reuse, R18, PT ;  /* 0x000000121d00720c */ /* 0x044fe40003f24070 */
[----:B------:R-:W-:-:S09]  /*d4d0*/  ISETP.GT.U32.AND P3, PT, R29, R19, PT ;  /* 0x000000131d00720c */ /* 0x000fd20003f64070 */
[--C-:B------:R-:W-:Y:S01]  /*d4e0*/  @!P0 IMAD.IADD R17, R17, 0x1, -R29.reuse ;  /* 0x0000000111118824 */ /* 0x100fe200078e0a1d */
[C---:B------:R-:W-:Y:S01]  /*d4f0*/  ISETP.GT.U32.AND P0, PT, R29.reuse, R13, PT ;  /* 0x0000000d1d00720c */ /* 0x040fe20003f04070 */
[--C-:B------:R-:W-:Y:S01]  /*d500*/  @!P1 IMAD.IADD R18, R18, 0x1, -R29.reuse ;  /* 0x0000000112129824 */ /* 0x100fe200078e0a1d */
[----:B------:R-:W-:Y:S01]  /*d510*/  ISETP.GT.U32.AND P1, PT, R29, R14, PT ;  /* 0x0000000e1d00720c */ /* 0x000fe20003f24070 */
[--C-:B------:R-:W-:Y:S01]  /*d520*/  @!P3 IMAD.IADD R19, R19, 0x1, -R29.reuse ;  /* 0x000000011313b824 */ /* 0x100fe200078e0a1d */
[C---:B------:R-:W-:Y:S02]  /*d530*/  ISETP.GT.U32.AND P3, PT, R29.reuse, R15, PT ;  /* 0x0000000f1d00720c */ /* 0x040fe40003f64070 */
[----:B------:R-:W-:Y:S01]  /*d540*/  ISETP.GT.U32.AND P4, PT, R29, R20, PT ;  /* 0x000000141d00720c */ /* 0x000fe20003f84070 */
[----:B------:R-:W-:-:S06]  /*d550*/  @!P6 IMAD.IADD R24, R24, 0x1, -R29 ;  /* 0x000000011818e824 */ /* 0x000fcc00078e0a1d */
[--C-:B------:R-:W-:Y:S01]  /*d560*/  @!P0 IMAD.IADD R13, R13, 0x1, -R29.reuse ;  /* 0x000000010d0d8824 */ /* 0x100fe200078e0a1d */
[----:B------:R0:W-:Y:S01]  /*d570*/  STL [R1+0x208], R24 ;  /* 0x0002081801007387 */ /* 0x0001e20000100800 */
[--C-:B------:R-:W-:Y:S02]  /*d580*/  @!P1 IMAD.IADD R14, R14, 0x1, -R29.reuse ;  /* 0x000000010e0e9824 */ /* 0x100fe400078e0a1d */
[--C-:B------:R-:W-:Y:S02]  /*d590*/  @!P3 IMAD.IADD R15, R15, 0x1, -R29.reuse ;  /* 0x000000010f0fb824 */ /* 0x100fe400078e0a1d */
[----:B------:R-:W-:Y:S01]  /*d5a0*/  @!P4 IMAD.IADD R20, R20, 0x1, -R29 ;  /* 0x000000011414c824 */ /* 0x000fe200078e0a1d */
[----:B0-----:R-:W2:Y:S01]  /*d5b0*/  LDL.LU R24, [R1+0x1bc] ;  /* 0x0001bc0001187983 */ /* 0x001ea20000300800 */
[----:B------:R-:W-:-:S03]  /*d5c0*/  ISETP.GT.U32.AND P4, PT, R29, R16, PT ;  /* 0x000000101d00720c */ /* 0x000fc60003f84070 */
[----:B------:R0:W-:Y:S04]  /*d5d0*/  STL [R1+0x200], R13 ;  /* 0x0002000d01007387 */ /* 0x0001e80000100800 */
[----:B------:R-:W3:Y:S04]  /*d5e0*/  LDL.LU R8, [R1+0x1c0] ;  /* 0x0001c00001087983 */ /* 0x000ee80000300800 */
[----:B------:R1:W-:Y:S04]  /*d5f0*/  STL [R1+0x1ec], R14 ;  /* 0x0001ec0e01007387 */ /* 0x0003e80000100800 */
[----:B------:R-:W4:Y:S04]  /*d600*/  LDL.LU R9, [R1+0x1b8] ;  /* 0x0001b80001097983 */ /* 0x000f280000300800 */
[----:B------:R1:W-:Y:S04]  /*d610*/  STL [R1+0x1f4], R15 ;  /* 0x0001f40f01007387 */ /* 0x0003e80000100800 */
[----:B0-----:R-:W2:Y:S04]  /*d620*/  LDL.LU R13, [R1+0x1b0] ;  /* 0x0001b000010d7983 */ /* 0x001ea80000300800 */
[----:B-1----:R-:W2:Y:S01]  /*d630*/  LDL.LU R14, [R1+0x19c] ;  /* 0x00019c00010e7983 */ /* 0x002ea20000300800 */
[----:B------:R-:W-:-:S05]  /*d640*/  @!P4 IMAD.IADD R16, R16, 0x1, -R29 ;  /* 0x000000011010c824 */ /* 0x000fca00078e0a1d */
[----:B------:R0:W-:Y:S04]  /*d650*/  STL [R1+0x1f8], R16 ;  /* 0x0001f81001007387 */ /* 0x0001e80000100800 */
[----:B------:R-:W2:Y:S04]  /*d660*/  LDL.LU R15, [R1+0x1a4] ;  /* 0x0001a400010f7983 */ /* 0x000ea80000300800 */
[----:B0-----:R-:W2:Y:S01]  /*d670*/  LDL.LU R16, [R1+0x1a8] ;  /* 0x0001a80001107983 */ /* 0x001ea20000300800 */
[C---:B------:R-:W-:Y:S02]  /*d680*/  ISETP.GT.U32.AND P2, PT, R29.reuse, R27, PT ;  /* 0x0000001b1d00720c */ /* 0x040fe40003f44070 */
[----:B------:R-:W-:-:S11]  /*d690*/  ISETP.GT.U32.AND P5, PT, R29, R22, PT ;  /* 0x000000161d00720c */ /* 0x000fd60003fa4070 */
[--C-:B------:R-:W-:Y:S01]  /*d6a0*/  @!P2 IMAD.IADD R27, R27, 0x1, -R29.reuse ;  /* 0x000000011b1ba824 */ /* 0x100fe200078e0a1d */
[C---:B-----5:R-:W-:Y:S01]  /*d6b0*/  ISETP.GT.U32.AND P2, PT, R29.reuse, R25, PT ;  /* 0x000000191d00720c */ /* 0x060fe20003f44070 */
        /* <DEDUP_REMOVED lines=8> */
[----:B------:R-:W-:Y:S01]  /*d740*/  @!P5 IMAD.IADD R27, R27, 0x1, -R29 ;  /* 0x000000011b1bd824 */ /* 0x000fe200078e0a1d */
[C---:B------:R-:W-:Y:S02]  /*d750*/  ISETP.GT.U32.AND P3, PT, R29.reuse, R19, PT ;  /* 0x000000131d00720c */ /* 0x040fe40003f64070 */
[----:B------:R-:W-:-:S05]  /*d760*/  ISETP.GT.U32.AND P0, PT, R29, R11, PT ;  /* 0x0000000b1d00720c */ /* 0x000fca0003f04070 */
[--C-:B------:R-:W-:Y:S01]  /*d770*/  @!P2 IMAD.IADD R2, R2, 0x1, -R29.reuse ;  /* 0x000000010202a824 */ /* 0x100fe200078e0a1d */
[C---:B------:R-:W-:Y:S01]  /*d780*/  ISETP.GT.U32.AND P2, PT, R29.reuse, R26, PT ;  /* 0x0000001a1d00720c */ /* 0x040fe20003f44070 */
[--C-:B------:R-:W-:Y:S01]  /*d790*/  @!P1 IMAD.IADD R18, R18, 0x1, -R29.reuse ;  /* 0x0000000112129824 */ /* 0x100fe200078e0a1d */
[----:B------:R-:W-:Y:S01]  /*d7a0*/  ISETP.GT.U32.AND P1, PT, R29, R12, PT ;  /* 0x0000000c1d00720c */ /* 0x000fe20003f24070 */
[----:B------:R0:W-:Y:S01]  /*d7b0*/  STL [R1+0x1f0], R27 ;  /* 0x0001f01b01007387 */ /* 0x0001e20000100800 */
[--C-:B------:R-:W-:Y:S01]  /*d7c0*/  @!P6 IMAD.IADD R25, R25, 0x1, -R29.reuse ;  /* 0x000000011919e824 */ /* 0x100fe200078e0a1d */
[----:B------:R-:W-:Y:S01]  /*d7d0*/  ISETP.GT.U32.AND P4, PT, R29, R20, PT ;  /* 0x000000141d00720c */ /* 0x000fe20003f84070 */
[--C-:B------:R-:W-:Y:S01]  /*d7e0*/  @!P3 IMAD.IADD R19, R19, 0x1, -R29.reuse ;  /* 0x000000011313b824 */ /* 0x100fe200078e0a1d */
[----:B0-----:R-:W5:Y:S06]  /*d7f0*/  LDL.LU R27, [R1+0x1a0] ;  /* 0x0001a000011b7983 */ /* 0x001f6c0000300800 */
[--C-:B------:R-:W-:Y:S01]  /*d800*/  @!P2 IMAD.IADD R26, R26, 0x1, -R29.reuse ;  /* 0x000000011a1aa824 */ /* 0x100fe200078e0a1d */
[----:B------:R-:W-:Y:S01]  /*d810*/  ISETP.GT.U32.AND P5, PT, R29, R22, PT ;  /* 0x000000161d00720c */ /* 0x000fe20003fa4070 */
[--C-:B------:R-:W-:Y:S01]  /*d820*/  @!P0 IMAD.IADD R11, R11, 0x1, -R29.reuse ;  /* 0x000000010b0b8824 */ /* 0x100fe200078e0a1d */
[C---:B------:R-:W-:Y:S01]  /*d830*/  ISETP.GT.U32.AND P3, PT, R29.reuse, R21, PT ;  /* 0x000000151d00720c */ /* 0x040fe20003f64070 */
[--C-:B------:R-:W-:Y:S01]  /*d840*/  @!P1 IMAD.IADD R12, R12, 0x1, -R29.reuse ;  /* 0x000000010c0c9824 */ /* 0x100fe200078e0a1d */
[----:B------:R-:W-:Y:S01]  /*d850*/  STL [R1+0x1d4], R2 ;  /* 0x0001d40201007387 */ /* 0x000fe20000100800 */
[----:B------:R-:W-:Y:S01]  /*d860*/  @!P4 IMAD.IADD R20, R20, 0x1, -R29 ;  /* 0x000000011414c824 */ /* 0x000fe200078e0a1d */
[----:B------:R-:W-:-:S02]  /*d870*/  ISETP.GT.U32.AND P4, PT, R29, R23, PT ;  /* 0x000000171d00720c */ /* 0x000fc40003f84070 */
[----:B------:R-:W-:Y:S04]  /*d880*/  STL [R1+0x1dc], R17 ;  /* 0x0001dc1101007387 */ /* 0x000fe80000100800 */
[----:B------:R-:W-:Y:S01]  /*d890*/  STL [R1+0x1e4], R18 ;  /* 0x0001e41201007387 */ /* 0x000fe20000100800 */
[--C-:B------:R-:W-:Y:S02]  /*d8a0*/  @!P5 IMAD.IADD R22, R22, 0x1, -R29.reuse ;  /* 0x000000011616d824 */ /* 0x100fe400078e0a1d */
[--C-:B------:R-:W-:Y:S01]  /*d8b0*/  @!P3 IMAD.IADD R21, R21, 0x1, -R29.reuse ;  /* 0x000000011515b824 */ /* 0x100fe200078e0a1d */
[----:B------:R-:W-:Y:S04]  /*d8c0*/  STL [R1+0x1e8], R19 ;  /* 0x0001e81301007387 */ /* 0x000fe80000100800 */
[----:B------:R-:W-:Y:S04]  /*d8d0*/  STL [R1+0x1e0], R20 ;  /* 0x0001e01401007387 */ /* 0x000fe80000100800 */
[----:B------:R0:W-:Y:S04]  /*d8e0*/  STL [R1+0x1c4], R25 ;  /* 0x0001c41901007387 */ /* 0x0001e80000100800 */
[----:B------:R1:W-:Y:S04]  /*d8f0*/  STL [R1+0x1d8], R22 ;  /* 0x0001d81601007387 */ /* 0x0003e80000100800 */
[----:B0-----:R-:W5:Y:S04]  /*d900*/  LDL R25, [R1+0x342c] ;  /* 0x00342c0001197983 */ /* 0x001f680000100800 */
[----:B------:R-:W5:Y:S01]  /*d910*/  LDL.LU R18, [R1+0x180] ;  /* 0x0001800001127983 */ /* 0x000f620000300800 */
[----:B------:R-:W-:-:S03]  /*d920*/  @!P4 IMAD.IADD R23, R23, 0x1, -R29 ;  /* 0x000000011717c824 */ /* 0x000fc600078e0a1d */
[----:B------:R-:W5:Y:S04]  /*d930*/  LDL.LU R17, [R1+0x188] ;  /* 0x0001880001117983 */ /* 0x000f680000300800 */
[----:B------:R-:W5:Y:S04]  /*d940*/  LDL.LU R19, [R1+0x190] ;  /* 0x0001900001137983 */ /* 0x000f680000300800 */
[----:B------:R-:W5:Y:S04]  /*d950*/  LDL.LU R20, [R1+0x198] ;  /* 0x0001980001147983 */ /* 0x000f680000300800 */
[----:B-1----:R-:W5:Y:S01]  /*d960*/  LDL.LU R22, [R1+0x18c] ;  /* 0x00018c0001167983 */ /* 0x002f620000300800 */
[----:B---3--:R-:W-:-:S02]  /*d970*/  ISETP.GT.U32.AND P6, PT, R29, R8, PT ;  /* 0x000000081d00720c */ /* 0x008fc40003fc4070 */
[C---:B----4-:R-:W-:Y:S02]  /*d980*/  ISETP.GT.U32.AND P2, PT, R29.reuse, R9, PT ;  /* 0x000000091d00720c */ /* 0x050fe40003f44070 */
[C---:B--2---:R-:W-:Y:S02]  /*d990*/  ISETP.GT.U32.AND P0, PT, R29.reuse, R13, PT ;  /* 0x0000000d1d00720c */ /* 0x044fe40003f04070 */
[----:B------:R-:W-:-:S07]  /*d9a0*/  ISETP.GT.U32.AND P1, PT, R29, R14, PT ;  /* 0x0000000e1d00720c */ /* 0x000fce0003f24070 */
[--C-:B------:R-:W-:Y:S01]  /*d9b0*/  @!P6 IMAD.IADD R8, R8, 0x1, -R29.reuse ;  /* 0x000000010808e824 */ /* 0x100fe200078e0a1d */
[----:B------:R-:W-:Y:S01]  /*d9c0*/  ISETP.GT.U32.AND P6, PT, R29, R26, PT ;  /* 0x0000001a1d00720c */ /* 0x000fe20003fc4070 */
[--C-:B------:R-:W-:Y:S01]  /*d9d0*/  @!P2 IMAD.IADD R9, R9, 0x1, -R29.reuse ;  /* 0x000000010909a824 */ /* 0x100fe200078e0a1d */
[----:B------:R-:W-:Y:S01]  /*d9e0*/  ISETP.GT.U32.AND P2, PT, R29, R11, PT ;  /* 0x0000000b1d00720c */ /* 0x000fe20003f44070 */
[--C-:B------:R-:W-:Y:S01]  /*d9f0*/  @!P0 IMAD.IADD R13, R13, 0x1, -R29.reuse ;  /* 0x000000010d0d8824 */ /* 0x100fe200078e0a1d */
[C---:B------:R-:W-:Y:S02]  /*da00*/  ISETP.GT.U32.AND P0, PT, R29.reuse, R12, PT ;  /* 0x0000000c1d00720c */ /* 0x040fe40003f04070 */
[C---:B------:R-:W-:Y:S01]  /*da10*/  ISETP.GT.U32.AND P3, PT, R29.reuse, R15, PT ;  /* 0x0000000f1d00720c */ /* 0x040fe20003f64070 */
[----:B------:R-:W-:Y:S01]  /*da20*/  @!P1 IMAD.IADD R14, R14, 0x1, -R29 ;  /* 0x000000010e0e9824 */ /* 0x000fe200078e0a1d */
[----:B------:R-:W-:-:S05]  /*da30*/  ISETP.GT.U32.AND P1, PT, R29, R21, PT ;  /* 0x000000151d00720c */ /* 0x000fca0003f24070 */
[--C-:B------:R-:W-:Y:S01]  /*da40*/  @!P6 IMAD.IADD R26, R26, 0x1, -R29.reuse ;  /* 0x000000011a1ae824 */ /* 0x100fe200078e0a1d */
[----:B------:R-:W-:Y:S01]  /*da50*/  ISETP.GT.U32.AND P5, PT, R29, R24, PT ;  /* 0x000000181d00720c */ /* 0x000fe20003fa4070 */
[--C-:B------:R-:W-:Y:S01]  /*da60*/  @!P2 IMAD.IADD R11, R11, 0x1, -R29.reuse ;  /* 0x000000010b0ba824 */ /* 0x100fe200078e0a1d */
[----:B------:R-:W-:Y:S02]  /*da70*/  ISETP.GT.U32.AND P4, PT, R29, R16, PT ;  /* 0x000000101d00720c */ /* 0x000fe40003f84070 */
[----:B------:R0:W-:Y:S01]  /*da80*/  STL [R1+0x1cc], R26 ;  /* 0x0001cc1a01007387 */ /* 0x0001e20000100800 */
[--C-:B------:R-:W-:Y:S02]  /*da90*/  @!P0 IMAD.IADD R12, R12, 0x1, -R29.reuse ;  /* 0x000000010c0c8824 */ /* 0x100fe400078e0a1d */
[--C-:B------:R-:W-:Y:S01]  /*daa0*/  @!P3 IMAD.IADD R15, R15, 0x1, -R29.reuse ;  /* 0x000000010f0fb824 */ /* 0x100fe200078e0a1d */
[----:B------:R-:W-:Y:S01]  /*dab0*/  ISETP.GT.U32.AND P3, PT, R29, R23, PT ;  /* 0x000000171d00720c */ /* 0x000fe20003f64070 */
[--C-:B------:R-:W-:Y:S01]  /*dac0*/  @!P1 IMAD.IADD R21, R21, 0x1, -R29.reuse ;  /* 0x0000000115159824 */ /* 0x100fe200078e0a1d */
[----:B0-----:R-:W2:Y:S04]  /*dad0*/  LDL.LU R26, [R1+0x184] ;  /* 0x00018400011a7983 */ /* 0x001ea80000300800 */
[----:B------:R0:W-:Y:S04]  /*dae0*/  STL [R1+0x1d0], R11 ;  /* 0x0001d00b01007387 */ /* 0x0001e80000100800 */
[----:B------:R-:W3:Y:S04]  /*daf0*/  LDL.LU R10, [R1+0x16c] ;  /* 0x00016c00010a7983 */ /* 0x000ee80000300800 */
[----:B------:R1:W-:Y:S01]  /*db00*/  STL [R1+0x1c8], R12 ;  /* 0x0001c80c01007387 */ /* 0x0003e20000100800 */
[----:B------:R-:W-:-:S03]  /*db10*/  @!P5 IMAD.IADD R24, R24, 0x1, -R29 ;  /* 0x000000011818d824 */ /* 0x000fc600078e0a1d */
[----:B0-----:R-:W4:Y:S04]  /*db20*/  LDL.LU R11, [R1+0x174] ;  /* 0x00017400010b7983 */ /* 0x001f280000300800 */
[----:B------:R0:W-:Y:S04]  /*db30*/  STL [R1+0x1ac], R21 ;  /* 0x0001ac1501007387 */ /* 0x0001e80000100800 */
[----:B-1----:R-:W2:Y:S01]  /*db40*/  LDL.LU R12, [R1+0x178] ;  /* 0x00017800010c7983 */ /* 0x002ea20000300800 */
[----:B------:R-:W-:Y:S01]  /*db50*/  @!P4 IMAD.IADD R16, R16, 0x1, -R29 ;  /* 0x000000011010c824 */ /* 0x000fe200078e0a1d */
[----:B------:R-:W-:-:S02]  /*db60*/  ISETP.GT.U32.AND P4, PT, R29, R24, PT ;  /* 0x000000181d00720c */ /* 0x000fc40003f84070 */
[----:B0-----:R-:W2:Y:S01]  /*db70*/  LDL.LU R21, [R1+0x170] ;  /* 0x0001700001157983 */ /* 0x001ea20000300800 */
[----:B------:R-:W-:-:S05]  /*db80*/  @!P3 IMAD.IADD R23, R23, 0x1, -R29 ;  /* 0x000000011717b824 */ /* 0x000fca00078e0a1d */
[----:B------:R0:W-:Y:S05]  /*db90*/  STL [R1+0x1b4], R23 ;  /* 0x0001b41701007387 */ /* 0x0001ea0000100800 */
[----:B------:R-:W-:Y:S01]  /*dba0*/  @!P4 IMAD.IADD R24, R24, 0x1, -R29 ;  /* 0x000000011818c824 */ /* 0x000fe200078e0a1d */
[----:B0-----:R-:W2:Y:S04]  /*dbb0*/  LDL.LU R23, [R1+0x14c] ;  /* 0x00014c0001177983 */ /* 0x001ea80000300800 */
[----:B------:R0:W-:Y:S04]  /*dbc0*/  STL [R1+0x1bc], R24 ;  /* 0x0001bc1801007387 */ /* 0x0001e80000100800 */
[----:B0-----:R-:W2:Y:S01]  /*dbd0*/  LDL.LU R24, [R1+0x154] ;  /* 0x0001540001187983 */ /* 0x001ea20000300800 */
[----:B-----5:R-:W-:-:S02]  /*dbe0*/  ISETP.GT.U32.AND P5, PT, R29, R27, PT ;  /* 0x0000001b1d00720c */ /* 0x020fc40003fa4070 */
        /* <DEDUP_REMOVED lines=11> */
[----:B------:R-:W-:Y:S02]  /*dca0*/  ISETP.GT.U32.AND P0, PT, R29, R19, PT ;  /* 0x000000131d00720c */ /* 0x000fe40003f04070 */
[----:B------:R-:W-:Y:S02]  /*dcb0*/  IABS R2, R25 ;  /* 0x0000001900027213 */ /* 0x000fe40000000000 */
[----:B------:R-:W5:Y:S01]  /*dcc0*/  LDL.LU R25, [R1+0x164] ;  /* 0x0001640001197983 */ /* 0x000f620000300800 */
[--C-:B------:R-:W-:Y:S01]  /*dcd0*/  @!P6 IMAD.IADD R27, R27, 0x1, -R29.reuse ;  /* 0x000000011b1be824 */ /* 0x100fe200078e0a1d */
[----:B------:R-:W-:Y:S01]  /*dce0*/  ISETP.GT.U32.AND P3, PT, R29, R15, PT ;  /* 0x0000000f1d00720c */ /* 0x000fe20003f64070 */
[----:B------:R-:W-:-:S02]  /*dcf0*/  @!P1 IMAD.IADD R14, R14, 0x1, -R29 ;  /* 0x000000010e0e9824 */ /* 0x000fc400078e0a1d */
[--C-:B------:R-:W-:Y:S01]  /*dd00*/  @!P5 IMAD.IADD R18, R18, 0x1, -R29.reuse ;  /* 0x000000011212d824 */ /* 0x100fe200078e0a1d */
[----:B------:R-:W-:Y:S01]  /*dd10*/  ISETP.GT.U32.AND P1, PT, R29, R20, PT ;  /* 0x000000141d00720c */ /* 0x000fe20003f24070 */
[--C-:B------:R-:W-:Y:S01]  /*dd20*/  @!P2 IMAD.IADD R17, R17, 0x1, -R29.reuse ;  /* 0x000000011111a824 */ /* 0x100fe200078e0a1d */
[----:B------:R-:W-:Y:S01]  /*dd30*/  ISETP.GT.U32.AND P4, PT, R29, R16, PT ;  /* 0x000000101d00720c */ /* 0x000fe20003f84070 */
[--C-:B------:R-:W-:Y:S01]  /*dd40*/  @!P0 IMAD.IADD R19, R19, 0x1, -R29.reuse ;  /* 0x0000000113138824 */ /* 0x100fe200078e0a1d */
[----:B------:R-:W-:Y:S05]  /*dd50*/  STL [R1+0x1c0], R8 ;  /* 0x0001c00801007387 */ /* 0x000fea0000100800 */
[--C-:B------:R-:W-:Y:S01]  /*dd60*/  @!P3 IMAD.IADD R15, R15, 0x1, -R29.reuse ;  /* 0x000000010f0fb824 */ /* 0x100fe200078e0a1d */
[----:B------:R-:W-:Y:S01]  /*dd70*/  ISETP.GT.U32.AND P3, PT, R29, R22, PT ;  /* 0x000000161d00720c */ /* 0x000fe20003f64070 */
[----:B------:R-:W-:Y:S02]  /*dd80*/  STL [R1+0x1b8], R9 ;  /* 0x0001b80901007387 */ /* 0x000fe40000100800 */
[----:B------:R-:W-:-:S02]  /*dd90*/  @!P1 IMAD.IADD R20, R20, 0x1, -R29 ;  /* 0x0000000114149824 */ /* 0x000fc400078e0a1d */
[--C-:B------:R-:W-:Y:S01]  /*dda0*/  @!P4 IMAD.IADD R16, R16, 0x1, -R29.reuse ;  /* 0x000000011010c824 */ /* 0x100fe200078e0a1d */
[----:B------:R-:W-:Y:S04]  /*ddb0*/  STL [R1+0x1b0], R13 ;  /* 0x0001b00d01007387 */ /* 0x000fe80000100800 */
[----:B------:R-:W-:Y:S04]  /*ddc0*/  STL [R1+0x19c], R14 ;  /* 0x00019c0e01007387 */ /* 0x000fe80000100800 */
[----:B------:R-:W-:Y:S04]  /*ddd0*/  STL [R1+0x1a4], R15 ;  /* 0x0001a40f01007387 */ /* 0x000fe80000100800 */
[----:B------:R0:W-:Y:S04]  /*dde0*/  STL [R1+0x1a0], R27 ;  /* 0x0001a01b01007387 */ /* 0x0001e80000100800 */
[----:B------:R1:W-:Y:S01]  /*ddf0*/  STL [R1+0x1a8], R16 ;  /* 0x0001a81001007387 */ /* 0x0003e20000100800 */
[----:B------:R-:W-:-:S03]  /*de00*/  @!P3 IMAD.IADD R22, R22, 0x1, -R29 ;  /* 0x000000011616b824 */ /* 0x000fc600078e0a1d */
[----:B0-----:R-:W5:Y:S04]  /*de10*/  LDL.LU R27, [R1+0x168] ;  /* 0x00016800011b7983 */ /* 0x001f680000300800 */
[----:B------:R-:W5:Y:S04]  /*de20*/  LDL.LU R13, [R1+0x160] ;  /* 0x00016000010d7983 */ /* 0x000f680000300800 */
[----:B------:R-:W5:Y:S04]  /*de30*/  LDL.LU R14, [R1+0x150] ;  /* 0x00015000010e7983 */ /* 0x000f680000300800 */
[----:B------:R-:W5:Y:S04]  /*de40*/  LDL.LU R15, [R1+0x12c] ;  /* 0x00012c00010f7983 */ /* 0x000f680000300800 */
[----:B-1----:R-:W5:Y:S01]  /*de50*/  LDL.LU R16, [R1+0x134] ;  /* 0x0001340001107983 */ /* 0x002f620000300800 */
[----:B---3--:R-:W-:-:S02]  /*de60*/  ISETP.GT.U32.AND P6, PT, R29, R10, PT ;  /* 0x0000000a1d00720c */ /* 0x008fc40003fc4070 */
        /* <DEDUP_REMOVED lines=8> */
[----:B------:R-:W-:-:S07]  /*def0*/  ISETP.GT.U32.AND P2, PT, R29, R19, PT ;  /* 0x000000131d00720c */ /* 0x000fce0003f44070 */
[--C-:B------:R-:W-:Y:S01]  /*df00*/  @!P0 IMAD.IADD R21, R21, 0x1, -R29.reuse ;  /* 0x0000000115158824 */ /* 0x100fe200078e0a1d */
[C---:B------:R-:W-:Y:S02]  /*df10*/  ISETP.GT.U32.AND P1, PT, R29.reuse, R23, PT ;  /* 0x000000171d00720c */ /* 0x040fe40003f24070 */
[C---:B------:R-:W-:Y:S02]  /*df20*/  ISETP.GT.U32.AND P0, PT, R29.reuse, R20, PT ;  /* 0x000000141d00720c */ /* 0x040fe40003f04070 */
[----:B------:R-:W-:Y:S01]  /*df30*/  ISETP.GT.U32.AND P4, PT, R29, R26, PT ;  /* 0x0000001a1d00720c */ /* 0x000fe20003f84070 */
[--C-:B------:R-:W-:Y:S02]  /*df40*/  @!P6 IMAD.IADD R18, R18, 0x1, -R29.reuse ;  /* 0x000000011212e824 */ /* 0x100fe400078e0a1d */
[--C-:B------:R-:W-:Y:S02]  /*df50*/  @!P5 IMAD.IADD R17, R17, 0x1, -R29.reuse ;  /* 0x000000011111d824 */ /* 0x100fe400078e0a1d */
[----:B------:R-:W-:Y:S01]  /*df60*/  @!P2 IMAD.IADD R19, R19, 0x1, -R29 ;  /* 0x000000011313a824 */ /* 0x000fe200078e0a1d */
[----:B------:R0:W-:Y:S01]  /*df70*/  STL [R1+0x180], R18 ;  /* 0x0001801201007387 */ /* 0x0001e20000100800 */
[----:B------:R-:W-:-:S02]  /*df80*/  ISETP.GT.U32.AND P3, PT, R29, R24, PT ;  /* 0x000000181d00720c */ /* 0x000fc40003f64070 */
[--C-:B------:R-:W-:Y:S01]  /*df90*/  @!P1 IMAD.IADD R23, R23, 0x1, -R29.reuse ;  /* 0x0000000117179824 */ /* 0x100fe200078e0a1d */
[----:B------:R-:W-:Y:S01]  /*dfa0*/  ISETP.GT.U32.AND P1, PT, R29, R22, PT ;  /* 0x000000161d00720c */ /* 0x000fe20003f24070 */
[--C-:B------:R-:W-:Y:S01]  /*dfb0*/  @!P0 IMAD.IADD R20, R20, 0x1, -R29.reuse ;  /* 0x0000000114148824 */ /* 0x100fe200078e0a1d */
[----:B0-----:R-:W2:Y:S04]  /*dfc0*/  LDL.LU R18, [R1+0x148] ;  /* 0x0001480001127983 */ /* 0x001ea80000300800 */
[----:B------:R0:W-:Y:S01]  /*dfd0*/  STL [R1+0x188], R17 ;  /* 0x0001881101007387 */ /* 0x0001e20000100800 */
[----:B------:R-:W-:-:S03]  /*dfe0*/  @!P4 IMAD.IADD R26, R26, 0x1, -R29 ;  /* 0x000000011a1ac824 */ /* 0x000fc600078e0a1d */
[----:B------:R-:W3:Y:S04]  /*dff0*/  LDL.LU R8, [R1+0x130] ;  /* 0x0001300001087983 */ /* 0x000ee80000300800 */
[----:B------:R1:W-:Y:S04]  /*e000*/  STL [R1+0x190], R19 ;  /* 0x0001901301007387 */ /* 0x0003e80000100800 */
[----:B------:R-:W4:Y:S01]  /*e010*/  LDL.LU R9, [R1+0x110] ;  /* 0x0001100001097983 */ /* 0x000f220000300800 */
[----:B------:R-:W-:-:S03]  /*e020*/  @!P3 IMAD.IADD R24, R24, 0x1, -R29 ;  /* 0x000000011818b824 */ /* 0x000fc600078e0a1d */
[----:B------:R-:W-:Y:S01]  /*e030*/  STL [R1+0x198], R20 ;  /* 0x0001981401007387 */ /* 0x000fe20000100800 */
[----:B------:R-:W-:-:S03]  /*e040*/  ISETP.GT.U32.AND P3, PT, R29, R26, PT ;  /* 0x0000001a1d00720c */ /* 0x000fc60003f64070 */
[----:B0-----:R-:W2:Y:S01]  /*e050*/  LDL.LU R17, [R1+0x118] ;  /* 0x0001180001117983 */ /* 0x001ea20000300800 */
[----:B------:R-:W-:-:S03]  /*e060*/  @!P1 IMAD.IADD R22, R22, 0x1, -R29 ;  /* 0x0000000116169824 */ /* 0x000fc600078e0a1d */
[----:B-1----:R-:W2:Y:S04]  /*e070*/  LDL.LU R19, [R1+0x120] ;  /* 0x0001200001137983 */ /* 0x002ea80000300800 */
[----:B------:R0:W-:Y:S02]  /*e080*/  STL [R1+0x18c], R22 ;  /* 0x00018c1601007387 */ /* 0x0001e40000100800 */
[----:B------:R-:W-:Y:S02]  /*e090*/  @!P3 IMAD.IADD R26, R26, 0x1, -R29 ;  /* 0x000000011a1ab824 */ /* 0x000fe400078e0a1d */
[----:B0-----:R-:W2:Y:S04]  /*e0a0*/  LDL.LU R22, [R1+0x128] ;  /* 0x0001280001167983 */ /* 0x001ea80000300800 */
        /* <DEDUP_REMOVED lines=8> */
[C---:B------:R-:W-:Y:S02]  /*e130*/  ISETP.GT.U32.AND P6, PT, R29.reuse, R25, PT ;  /* 0x000000191d00720c */ /* 0x040fe40003fc4070 */
[----:B------:R-:W-:Y:S01]  /*e140*/  ISETP.GT.U32.AND P0, PT, R29, R21, PT ;  /* 0x000000151d00720c */ /* 0x000fe20003f04070 */
[----:B------:R-:W-:Y:S01]  /*e150*/  @!P5 IMAD.IADD R11, R11, 0x1, -R29 ;  /* 0x000000010b0bd824 */ /* 0x000fe200078e0a1d */
[----:B------:R-:W-:-:S05]  /*e160*/  ISETP.GT.U32.AND P5, PT, R29, R13, PT ;  /* 0x0000000d1d00720c */ /* 0x000fca0003fa4070 */
[--C-:B------:R-:W-:Y:S01]  /*e170*/  @!P4 IMAD.IADD R10, R10, 0x1, -R29.reuse ;  /* 0x000000010a0ac824 */ /* 0x100fe200078e0a1d */
[C---:B------:R-:W-:Y:S02]  /*e180*/  ISETP.GT.U32.AND P4, PT, R29.reuse, R27, PT ;  /* 0x0000001b1d00720c */ /* 0x040fe40003f84070 */
[----:B------:R-:W-:Y:S01]  /*e190*/  ISETP.GT.U32.AND P1, PT, R29, R23, PT ;  /* 0x000000171d00720c */ /* 0x000fe20003f24070 */
[--C-:B------:R-:W-:Y:S01]  /*e1a0*/  @!P6 IMAD.IADD R25, R25, 0x1, -R29.reuse ;  /* 0x000000011919e824 */ /* 0x100fe200078e0a1d */
[C---:B------:R-:W-:Y:S01]  /*e1b0*/  ISETP.GT.U32.AND P3, PT, R29.reuse, R24, PT ;  /* 0x000000181d00720c */ /* 0x040fe20003f64070 */
[--C-:B------:R-:W-:Y:S01]  /*e1c0*/  @!P2 IMAD.IADD R12, R12, 0x1, -R29.reuse ;  /* 0x000000010c0ca824 */ /* 0x100fe200078e0a1d */
[----:B------:R-:W-:Y:S01]  /*e1d0*/  ISETP.GT.U32.AND P2, PT, R29, R14, PT ;  /* 0x0000000e1d00720c */ /* 0x000fe20003f44070 */
[--C-:B------:R-:W-:Y:S01]  /*e1e0*/  @!P0 IMAD.IADD R21, R21, 0x1, -R29.reuse ;  /* 0x0000000115158824 */ /* 0x100fe200078e0a1d */
[----:B------:R-:W-:Y:S01]  /*e1f0*/  ISETP.GT.U32.AND P0, PT, R29, R15, PT ;  /* 0x0000000f1d00720c */ /* 0x000fe20003f04070 */
[----:B------:R-:W-:-:S04]  /*e200*/  @!P5 IMAD.IADD R13, R13, 0x1, -R29 ;  /* 0x000000010d0dd824 */ /* 0x000fc800078e0a1d */
[--C-:B------:R-:W-:Y:S02]  /*e210*/  @!P4 IMAD.IADD R27, R27, 0x1, -R29.reuse ;  /* 0x000000011b1bc824 */ /* 0x100fe400078e0a1d */
[--C-:B------:R-:W-:Y:S01]  /*e220*/  @!P1 IMAD.IADD R23, R23, 0x1, -R29.reuse ;  /* 0x0000000117179824 */ /* 0x100fe200078e0a1d */
[----:B------:R-:W-:Y:S01]  /*e230*/  ISETP.GT.U32.AND P1, PT, R29, R16, PT ;  /* 0x000000101d00720c */ /* 0x000fe20003f24070 */
[--C-:B------:R-:W-:Y:S01]  /*e240*/  @!P3 IMAD.IADD R24, R24, 0x1, -R29.reuse ;  /* 0x000000011818b824 */ /* 0x100fe200078e0a1d */
[----:B------:R-:W-:Y:S01]  /*e250*/  STL [R1+0x16c], R10 ;  /* 0x00016c0a01007387 */ /* 0x000fe20000100800 */
[--C-:B------:R-:W-:Y:S02]  /*e260*/  @!P2 IMAD.IADD R14, R14, 0x1, -R29.reuse ;  /* 0x000000010e0ea824 */ /* 0x100fe400078e0a1d */
[--C-:B------:R-:W-:Y:S01]  /*e270*/  @!P0 IMAD.IADD R15, R15, 0x1, -R29.reuse ;  /* 0x000000010f0f8824 */ /* 0x100fe200078e0a1d */
[----:B------:R-:W-:Y:S04]  /*e280*/  STL [R1+0x174], R11 ;  /* 0x0001740b01007387 */ /* 0x000fe80000100800 */
[----:B------:R-:W-:Y:S04]  /*e290*/  STL [R1+0x178], R12 ;  /* 0x0001780c01007387 */ /* 0x000fe80000100800 */
[----:B------:R-:W-:Y:S04]  /*e2a0*/  STL [R1+0x170], R21 ;  /* 0x0001701501007387 */ /* 0x000fe80000100800 */
[----:B------:R-:W-:Y:S01]  /*e2b0*/  STL [R1+0x14c], R23 ;  /* 0x00014c1701007387 */ /* 0x000fe20000100800 */
[----:B------:R-:W-:-:S03]  /*e2c0*/  @!P1 IMAD.IADD R16, R16, 0x1, -R29 ;  /* 0x0000000110109824 */ /* 0x000fc600078e0a1d */
[----:B------:R0:W-:Y:S04]  /*e2d0*/  STL [R1+0x154], R24 ;  /* 0x0001541801007387 */ /* 0x0001e80000100800 */
[----:B0-----:R-:W5:Y:S04]  /*e2e0*/  LDL.LU R24, [R1+0xf4] ;  /* 0x0000f40001187983 */ /* 0x001f680000300800 */
[----:B------:R-:W5:Y:S04]  /*e2f0*/  LDL.LU R10, [R1+0xfc] ;  /* 0x0000fc00010a7983 */ /* 0x000f680000300800 */
[----:B------:R-:W5:Y:S04]  /*e300*/  LDL.LU R21, [R1+0x100] ;  /* 0x0001000001157983 */ /* 0x000f680000300800 */
[----:B------:R0:W-:Y:S04]  /*e310*/  STL [R1+0x164], R25 ;  /* 0x0001641901007387 */ /* 0x0001e80000100800 */
[----:B------:R-:W5:Y:S04]  /*e320*/  LDL.LU R23, [R1+0xf8] ;  /* 0x0000f80001177983 */ /* 0x000f680000300800 */
[----:B0-----:R-:W5:Y:S01]  /*e330*/  LDL.LU R25, [R1+0xd4] ;  /* 0x0000d40001197983 */ /* 0x001f620000300800 */
[----:B---3--:R-:W-:-:S02]  /*e340*/  ISETP.GT.U32.AND P6, PT, R29, R8, PT ;  /* 0x000000081d00720c */ /* 0x008fc40003fc4070 */
[C---:B----4-:R-:W-:Y:S02]  /*e350*/  ISETP.GT.U32.AND P4, PT, R29.reuse, R9, PT ;  /* 0x000000091d00720c */ /* 0x050fe40003f84070 */
[----:B--2---:R-:W-:-:S09]  /*e360*/  ISETP.GT.U32.AND P5, PT, R29, R17, PT ;  /* 0x000000111d00720c */ /* 0x004fd20003fa4070 */
[--C-:B------:R-:W-:Y:S01]  /*e370*/  @!P6 IMAD.IADD R8, R8, 0x1, -R29.reuse ;  /* 0x000000010808e824 */ /* 0x100fe200078e0a1d */
[C---:B------:R-:W-:Y:S02]  /*e380*/  ISETP.GT.U32.AND P3, PT, R29.reuse, R18, PT ;  /* 0x000000121d00720c */ /* 0x040fe40003f64070 */
[----:B------:R-:W-:Y:S01]  /*e390*/  ISETP.GT.U32.AND P6, PT, R29, R27, PT ;  /* 0x0000001b1d00720c */ /* 0x000fe20003fc4070 */
[--C-:B------:R-:W-:Y:S01]  /*e3a0*/  @!P4 IMAD.IADD R9, R9, 0x1, -R29.reuse ;  /* 0x000000010909c824 */ /* 0x100fe200078e0a1d */
[C---:B------:R-:W-:Y:S02]  /*e3b0*/  ISETP.GT.U32.AND P4, PT, R29.reuse, R13, PT ;  /* 0x0000000d1d00720c */ /* 0x040fe40003f84070 */
[----:B------:R-:W-:Y:S01]  /*e3c0*/  ISETP.GT.U32.AND P2, PT, R29, R19, PT ;  /* 0x000000131d00720c */ /* 0x000fe20003f44070 */
[----:B------:R-:W-:Y:S01]  /*e3d0*/  @!P5 IMAD.IADD R17, R17, 0x1, -R29 ;  /* 0x000000011111d824 */ /* 0x000fe200078e0a1d */
[C---:B------:R-:W-:Y:S02]  /*e3e0*/  ISETP.GT.U32.AND P5, PT, R29.reuse, R14, PT ;  /* 0x0000000e1d00720c */ /* 0x040fe40003fa4070 */
[----:B------:R-:W-:-:S03]  /*e3f0*/  ISETP.GT.U32.AND P0, PT, R29, R22, PT ;  /* 0x000000161d00720c */ /* 0x000fc60003f04070 */
[--C-:B------:R-:W-:Y:S01]  /*e400*/  @!P3 IMAD.IADD R18, R18, 0x1, -R29.reuse ;  /* 0x000000011212b824 */ /* 0x100fe200078e0a1d */
[----:B------:R-:W-:Y:S01]  /*e410*/  ISETP.GT.U32.AND P1, PT, R29, R20, PT ;  /* 0x000000141d00720c */ /* 0x000fe20003f24070 */
[--C-:B------:R-:W-:Y:S02]  /*e420*/  @!P6 IMAD.IADD R27, R27, 0x1, -R29.reuse ;  /* 0x000000011b1be824 */ /* 0x100fe400078e0a1d */
[--C-:B------:R-:W-:Y:S02]  /*e430*/  @!P4 IMAD.IADD R13, R13, 0x1, -R29.reuse ;  /* 0x000000010d0dc824 */ /* 0x100fe400078e0a1d */
[----:B------:R-:W-:Y:S01]  /*e440*/  @!P2 IMAD.IADD R19, R19, 0x1, -R29 ;  /* 0x000000011313a824 */ /* 0x000fe200078e0a1d */
[----:B------:R-:W-:-:S03]  /*e450*/  ISETP.GT.U32.AND P2, PT, R29, R15, PT ;  /* 0x0000000f1d00720c */ /* 0x000fc60003f44070 */
[--C-:B------:R-:W-:Y:S01]  /*e460*/  @!P0 IMAD.IADD R22, R22, 0x1, -R29.reuse ;  /* 0x0000000116168824 */ /* 0x100fe200078e0a1d */
[C---:B------:R-:W-:Y:S02]  /*e470*/  ISETP.GT.U32.AND P0, PT, R29.reuse, R16, PT ;  /* 0x000000101d00720c */ /* 0x040fe40003f04070 */
[C---:B------:R-:W-:Y:S01]  /*e480*/  ISETP.GT.U32.AND P3, PT, R29.reuse, R26, PT ;  /* 0x0000001a1d00720c */ /* 0x040fe20003f64070 */
[----:B------:R0:W-:Y:S01]  /*e490*/  STL [R1+0x168], R27 ;  /* 0x0001681b01007387 */ /* 0x0001e20000100800 */
[--C-:B------:R-:W-:Y:S02]  /*e4a0*/  @!P5 IMAD.IADD R14, R14, 0x1, -R29.reuse ;  /* 0x000000010e0ed824 */ /* 0x100fe400078e0a1d */
[--C-:B------:R-:W-:Y:S01]  /*e4b0*/  @!P1 IMAD.IADD R20, R20, 0x1, -R29.reuse ;  /* 0x0000000114149824 */ /* 0x100fe200078e0a1d */
[----:B------:R-:W-:Y:S01]  /*e4c0*/  ISETP.GT.U32.AND P1, PT, R29, R18, PT ;  /* 0x000000121d00720c */ /* 0x000fe20003f24070 */
[----:B0-----:R-:W2:Y:S04]  /*e4d0*/  LDL.LU R27, [R1+0xdc] ;  /* 0x0000dc00011b7983 */ /* 0x001ea80000300800 */
[----:B------:R-:W3:Y:S04]  /*e4e0*/  LDL.LU R11, [R1+0xec] ;  /* 0x0000ec00010b7983 */ /* 0x000ee80000300800 */
[----:B------:R0:W-:Y:S04]  /*e4f0*/  STL [R1+0x160], R13 ;  /* 0x0001600d01007387 */ /* 0x0001e80000100800 */
[----:B------:R-:W4:Y:S01]  /*e500*/  LDL.LU R12, [R1+0xf0] ;  /* 0x0000f000010c7983 */ /* 0x000f220000300800 */
[----:B------:R-:W-:-:S03]  /*e510*/  @!P3 IMAD.IADD R26, R26, 0x1, -R29 ;  /* 0x000000011a1ab824 */ /* 0x000fc600078e0a1d */
[----:B------:R1:W-:Y:S01]  /*e520*/  STL [R1+0x150], R14 ;  /* 0x0001500e01007387 */ /* 0x0003e20000100800 */
[----:B------:R-:W-:-:S03]  /*e530*/  ISETP.GT.U32.AND P3, PT, R29, R8, PT ;  /* 0x000000081d00720c */ /* 0x000fc60003f64070 */
[----:B0-----:R-:W2:Y:S01]  /*e540*/  LDL.LU R13, [R1+0xe8] ;  /* 0x0000e800010d7983 */ /* 0x001ea20000300800 */
[C---:B------:R-:W-:Y:S01]  /*e550*/  ISETP.GT.U32.AND P4, PT, R29.reuse, R9, PT ;  /* 0x000000091d00720c */ /* 0x040fe20003f84070 */
[--C-:B------:R-:W-:Y:S01]  /*e560*/  @!P0 IMAD.IADD R16, R16, 0x1, -R29.reuse ;  /* 0x0000000110108824 */ /* 0x100fe200078e0a1d */
[C---:B------:R-:W-:Y:S01]  /*e570*/  ISETP.GT.U32.AND P5, PT, R29.reuse, R17, PT ;  /* 0x000000111d00720c */ /* 0x040fe20003fa4070 */
[----:B-1----:R-:W2:Y:S01]  /*e580*/  LDL.LU R14, [R1+0xd8] ;  /* 0x0000d800010e7983 */ /* 0x002ea20000300800 */
[----:B------:R-:W-:Y:S01]  /*e590*/  ISETP.GT.U32.AND P0, PT, R29, R22, PT ;  /* 0x000000161d00720c */ /* 0x000fe20003f04070 */
[--C-:B------:R-:W-:Y:S01]  /*e5a0*/  @!P2 IMAD.IADD R15, R15, 0x1, -R29.reuse ;  /* 0x000000010f0fa824 */ /* 0x100fe200078e0a1d */
[----:B------:R-:W-:Y:S01]  /*e5b0*/  ISETP.GT.U32.AND P6, PT, R29, R19, PT ;  /* 0x000000131d00720c */ /* 0x000fe20003fc4070 */
[----:B------:R-:W-:-:S03]  /*e5c0*/  @!P1 IMAD.IADD R18, R18, 0x1, -R29 ;  /* 0x0000000112129824 */ /* 0x000fc600078e0a1d */
[----:B------:R0:W-:Y:S01]  /*e5d0*/  STL [R1+0x12c], R15 ;  /* 0x00012c0f01007387 */ /* 0x0001e20000100800 */
[--C-:B------:R-:W-:Y:S02]  /*e5e0*/  @!P3 IMAD.IADD R8, R8, 0x1, -R29.reuse ;  /* 0x000000010808b824 */ /* 0x100fe400078e0a1d */
[--C-:B------:R-:W-:Y:S02]  /*e5f0*/  @!P4 IMAD.IADD R9, R9, 0x1, -R29.reuse ;  /* 0x000000010909c824 */ /* 0x100fe400078e0a1d */
[--C-:B------:R-:W-:Y:S01]  /*e600*/  @!P5 IMAD.IADD R17, R17, 0x1, -R29.reuse ;  /* 0x000000011111d824 */ /* 0x100fe200078e0a1d */
[----:B0-----:R-:W2:Y:S01]  /*e610*/  LDL.LU R15, [R1+0xb4] ;  /* 0x0000b400010f7983 */ /* 0x001ea20000300800 */
[----:B------:R-:W-:-:S03]  /*e620*/  @!P0 IMAD.IADD R22, R22, 0x1, -R29 ;  /* 0x0000000116168824 */ /* 0x000fc600078e0a1d */
[----:B------:R0:W-:Y:S01]  /*e630*/  STL [R1+0x134], R16 ;  /* 0x0001341001007387 */ /* 0x0001e20000100800 */
[----:B------:R-:W-:-:S03]  /*e640*/  @!P6 IMAD.IADD R19, R19, 0x1, -R29 ;  /* 0x000000011313e824 */ /* 0x000fc600078e0a1d */
        /* <DEDUP_REMOVED lines=11> */
[----:B------:R-:W-:Y:S02]  /*e700*/  IABS R5, R5 ;  /* 0x0000000500057213 */ /* 0x000fe40000000000 */
[C---:B------:R-:W-:Y:S02]  /*e710*/  ISETP.GT.U32.AND P4, PT, R29.reuse, R10, PT ;  /* 0x0000000a1d00720c */ /* 0x040fe40003f84070 */
[----:B------:R-:W-:Y:S01]  /*e720*/  ISETP.GT.U32.AND P5, PT, R29, R21, PT ;  /* 0x000000151d00720c */ /* 0x000fe20003fa4070 */
[----:B------:R-:W-:-:S04]  /*e730*/  IMAD.HI.U32 R0, R28, R5, RZ ;  /* 0x000000051c007227 */ /* 0x000fc800078e00ff */
[----:B------:R-:W-:Y:S02]  /*e740*/  IMAD.MOV R0, RZ, RZ, -R0 ;  /* 0x000000ffff007224 */ /* 0x000fe400078e0a00 */
[--C-:B------:R-:W-:Y:S02]  /*e750*/  @!P2 IMAD.IADD R26, R26, 0x1, -R29.reuse ;  /* 0x000000011a1aa824 */ /* 0x100fe400078e0a1d */
[----:B------:R-:W-:Y:S01]  /*e760*/  @!P3 IMAD.IADD R24, R24, 0x1, -R29 ;  /* 0x000000011818b824 */ /* 0x000fe200078e0a1d */
[C---:B------:R-:W-:Y:S01]  /*e770*/  ISETP.GT.U32.AND P6, PT, R29.reuse, R23, PT ;  /* 0x000000171d00720c */ /* 0x040fe20003fc4070 */
[C---:B------:R-:W-:Y:S02]  /*e780*/  IMAD R5, R29.reuse, R0, R5 ;  /* 0x000000001d057224 */ /* 0x040fe400078e0205 */
[----:B------:R-:W-:Y:S01]  /*e790*/  IMAD.HI.U32 R0, R28, R4, RZ ;  /* 0x000000041c007227 */ /* 0x000fe200078e00ff */
[----:B------:R-:W-:-:S03]  /*e7a0*/  ISETP.GT.U32.AND P1, PT, R29, R20, PT ;  /* 0x000000141d00720c */ /* 0x000fc60003f24070 */
[--C-:B------:R-:W-:Y:S02]  /*e7b0*/  @!P4 IMAD.IADD R10, R10, 0x1, -R29.reuse ;  /* 0x000000010a0ac824 */ /* 0x100fe400078e0a1d */
[----:B------:R-:W-:Y:S02]  /*e7c0*/  @!P5 IMAD.IADD R21, R21, 0x1, -R29 ;  /* 0x000000011515d824 */ /* 0x000fe400078e0a1d */
[----:B------:R-:W-:Y:S01]  /*e7d0*/  IMAD.MOV R0, RZ, RZ, -R0 ;  /* 0x000000ffff007224 */ /* 0x000fe200078e0a00 */
[----:B------:R-:W-:-:S03]  /*e7e0*/  ISETP.GT.U32.AND P0, PT, R29, R25, PT ;  /* 0x000000191d00720c */ /* 0x000fc60003f04070 */
[----:B------:R-:W-:Y:S02]  /*e7f0*/  IMAD R4, R29, R0, R4 ;  /* 0x000000001d047224 */ /* 0x000fe400078e0204 */
[----:B------:R-:W-:-:S04]  /*e800*/  IMAD.HI.U32 R0, R28, R3, RZ ;  /* 0x000000031c007227 */ /* 0x000fc800078e00ff */
[----:B------:R-:W-:Y:S02]  /*e810*/  IMAD.MOV R0, RZ, RZ, -R0 ;  /* 0x000000ffff007224 */ /* 0x000fe400078e0a00 */
[--C-:B------:R-:W-:Y:S02]  /*e820*/  @!P6 IMAD.IADD R23, R23, 0x1, -R29.reuse ;  /* 0x000000011717e824 */ /* 0x100fe400078e0a1d */
[----:B------:R-:W-:Y:S02]  /*e830*/  @!P1 IMAD.IADD R20, R20, 0x1, -R29 ;  /* 0x0000000114149824 */ /* 0x000fe400078e0a1d */
[----:B------:R-:W-:Y:S01]  /*e840*/  IMAD R3, R29, R0, R3 ;  /* 0x000000001d037224 */ /* 0x000fe200078e0203 */
[----:B------:R0:W-:Y:S01]  /*e850*/  STL [R1+0x114], R26 ;  /* 0x0001141a01007387 */ /* 0x0001e20000100800 */
[----:B------:R-:W-:-:S03]  /*e860*/  IMAD.HI.U32 R0, R28, R2, RZ ;  /* 0x000000021c007227 */ /* 0x000fc600078e00ff */
[----:B------:R1:W-:Y:S01]  /*e870*/  STL [R1+0x11c], R20 ;  /* 0x00011c1401007387 */ /* 0x0003e20000100800 */
[----:B------:R-:W-:Y:S02]  /*e880*/  IMAD.MOV R0, RZ, RZ, -R0 ;  /* 0x000000ffff007224 */ /* 0x000fe400078e0a00 */
[----:B------:R-:W-:Y:S01]  /*e890*/  @!P0 IMAD.IADD R25, R25, 0x1, -R29 ;  /* 0x0000000119198824 */ /* 0x000fe200078e0a1d */
[----:B0-----:R-:W5:Y:S01]  /*e8a0*/  LDL.LU R26, [R1+0xb8] ;  /* 0x0000b800011a7983 */ /* 0x001f620000300800 */
[----:B------:R-:W-:-:S03]  /*e8b0*/  IMAD R2, R29, R0, R2 ;  /* 0x000000001d027224 */ /* 0x000fc600078e0202 */
[----:B------:R-:W5:Y:S04]  /*e8c0*/  LDL.LU R17, [R1+0x98] ;  /* 0x0000980001117983 */ /* 0x000f680000300800 */
[----:B------:R-:W5:Y:S04]  /*e8d0*/  LDL.LU R19, [R1+0xa0] ;  /* 0x0000a00001137983 */ /* 0x000f680000300800 */
[----:B-1----:R-:W5:Y:S01]  /*e8e0*/  LDL.LU R20, [R1+0xa8] ;  /* 0x0000a80001147983 */ /* 0x002f620000300800 */
[C---:B---3--:R-:W-:Y:S02]  /*e8f0*/  ISETP.GT.U32.AND P2, PT, R29.reuse, R11, PT ;  /* 0x0000000b1d00720c */ /* 0x048fe40003f44070 */
[----:B----4-:R-:W-:-:S02]  /*e900*/  ISETP.GT.U32.AND P3, PT, R29, R12, PT ;  /* 0x0000000c1d00720c */ /* 0x010fc40003f64070 */
        /* <DEDUP_REMOVED lines=13> */
[--C-:B------:R-:W-:Y:S02]  /*e9e0*/  @!P4 IMAD.IADD R21, R21, 0x1, -R29.reuse ;  /* 0x000000011515c824 */ /* 0x100fe400078e0a1d */
[--C-:B------:R-:W-:Y:S01]  /*e9f0*/  @!P6 IMAD.IADD R15, R15, 0x1, -R29.reuse ;  /* 0x000000010f0fe824 */ /* 0x100fe200078e0a1d */
[----:B------:R-:W-:Y:S01]  /*ea00*/  ISETP.GT.U32.AND P6, PT, R29, R25, PT ;  /* 0x000000191d00720c */ /* 0x000fe20003fc4070 */
[----:B------:R-:W-:Y:S01]  /*ea10*/  @!P5 IMAD.IADD R23, R23, 0x1, -R29 ;  /* 0x000000011717d824 */ /* 0x000fe200078e0a1d */
[C---:B------:R-:W-:Y:S02]  /*ea20*/  ISETP.GT.U32.AND P1, PT, R29.reuse, R27, PT ;  /* 0x0000001b1d00720c */ /* 0x040fe40003f24070 */
[----:B------:R-:W-:-:S09]  /*ea30*/  ISETP.GT.U32.AND P0, PT, R29, R16, PT ;  /* 0x000000101d00720c */ /* 0x000fd20003f04070 */
[--C-:B------:R-:W-:Y:S02]  /*ea40*/  @!P6 IMAD.IADD R25, R25, 0x1, -R29.reuse ;  /* 0x000000011919e824 */ /* 0x100fe400078e0a1d */
[--C-:B------:R-:W-:Y:S01]  /*ea50*/  @!P1 IMAD.IADD R27, R27, 0x1, -R29.reuse ;  /* 0x000000011b1b9824 */ /* 0x100fe200078e0a1d */
[----:B------:R-:W-:Y:S02]  /*ea60*/  IABS R0, R22 ;  /* 0x0000001600007213 */ /* 0x000fe40000000000 */
[----:B------:R-:W2:Y:S04]  /*ea70*/  LDL.LU R22, [R1+0xb0] ;  /* 0x0000b00001167983 */ /* 0x000ea80000300800 */
[----:B------:R0:W-:Y:S04]  /*ea80*/  STL [R1+0xf4], R24 ;  /* 0x0000f41801007387 */ /* 0x0001e80000100800 */
[----:B0-----:R-:W3:Y:S04]  /*ea90*/  LDL.LU R24, [R1+0xa4] ;  /* 0x0000a40001187983 */ /* 0x001ee80000300800 */
[----:B------:R0:W-:Y:S04]  /*eaa0*/  STL [R1+0xfc], R10 ;  /* 0x0000fc0a01007387 */ /* 0x0001e80000100800 */
[----:B------:R-:W4:Y:S04]  /*eab0*/  LDL.LU R8, [R1+0x9c] ;  /* 0x00009c0001087983 */ /* 0x000f280000300800 */
[----:B------:R1:W-:Y:S04]  /*eac0*/  STL [R1+0x100], R21 ;  /* 0x0001001501007387 */ /* 0x0003e80000100800 */
[----:B------:R-:W3:Y:S04]  /*ead0*/  LDL.LU R9, [R1+0x88] ;  /* 0x0000880001097983 */ /* 0x000ee80000300800 */
[----:B------:R1:W-:Y:S04]  /*eae0*/  STL [R1+0xf8], R23 ;  /* 0x0000f81701007387 */ /* 0x0003e80000100800 */
[----:B0-----:R-:W3:Y:S04]  /*eaf0*/  LDL.LU R10, [R1+0x90] ;  /* 0x00009000010a7983 */ /* 0x001ee80000300800 */
[----:B-1----:R-:W3:Y:S04]  /*eb00*/  LDL.LU R21, [R1+0x94] ;  /* 0x0000940001157983 */ /* 0x002ee80000300800 */
[----:B------:R0:W-:Y:S04]  /*eb10*/  STL [R1+0xd4], R25 ;  /* 0x0000d41901007387 */ /* 0x0001e80000100800 */
[----:B------:R-:W3:Y:S01]  /*eb20*/  LDL.LU R23, [R1+0x8c] ;  /* 0x00008c0001177983 */ /* 0x000ee20000300800 */
[----:B------:R-:W-:Y:S01]  /*eb30*/  @!P0 IMAD.IADD R16, R16, 0x1, -R29 ;  /* 0x0000000110108824 */ /* 0x000fe200078e0a1d */
[----:B------:R-:W-:-:S02]  /*eb40*/  ISETP.GT.U32.AND P0, PT, R29, R27, PT ;  /* 0x0000001b1d00720c */ /* 0x000fc40003f04070 */
[----:B0-----:R-:W3:Y:S11]  /*eb50*/  LDL.LU R25, [R1+0x2c] ;  /* 0x00002c0001197983 */ /* 0x001ef60000300800 */
[----:B------:R-:W-:-:S05]  /*eb60*/  @!P0 IMAD.IADD R27, R27, 0x1, -R29 ;  /* 0x000000011b1b8824 */ /* 0x000fca00078e0a1d */
[----:B------:R0:W-:Y:S04]  /*eb70*/  STL [R1+0xdc], R27 ;  /* 0x0000dc1b01007387 */ /* 0x0001e80000100800 */
[----:B0-----:R-:W3:Y:S01]  /*eb80*/  LDL.LU R27, [R1+0x28] ;  /* 0x00002800011b7983 */ /* 0x001ee20000300800 */
[C---:B------:R-:W-:Y:S02]  /*eb90*/  ISETP.GT.U32.AND P1, PT, R29.reuse, R18, PT ;  /* 0x000000121d00720c */ /* 0x040fe40003f24070 */
[C---:B------:R-:W-:Y:S02]  /*eba0*/  ISETP.GT.U32.AND P2, PT, R29.reuse, R12, PT ;  /* 0x0000000c1d00720c */ /* 0x040fe40003f44070 */
[----:B------:R-:W-:-:S09]  /*ebb0*/  ISETP.GT.U32.AND P3, PT, R29, R13, PT ;  /* 0x0000000d1d00720c */ /* 0x000fd20003f64070 */
[--C-:B------:R-:W-:Y:S01]  /*ebc0*/  @!P1 IMAD.IADD R18, R18, 0x1, -R29.reuse ;  /* 0x0000000112129824 */ /* 0x100fe200078e0a1d */
[C---:B------:R-:W-:Y:S02]  /*ebd0*/  ISETP.GT.U32.AND P1, PT, R29.reuse, R11, PT ;  /* 0x0000000b1d00720c */ /* 0x040fe40003f24070 */
[C---:B------:R-:W-:Y:S02]  /*ebe0*/  ISETP.GT.U32.AND P4, PT, R29.reuse, R14, PT ;  /* 0x0000000e1d00720c */ /* 0x040fe40003f84070 */
[C---:B------:R-:W-:Y:S01]  /*ebf0*/  ISETP.GT.U32.AND P6, PT, R29.reuse, R18, PT ;  /* 0x000000121d00720c */ /* 0x040fe20003fc4070 */
[----:B------:R-:W-:Y:S01]  /*ec00*/  @!P2 IMAD.IADD R12, R12, 0x1, -R29 ;  /* 0x000000010c0ca824 */ /* 0x000fe200078e0a1d */
[----:B-----5:R-:W-:-:S07]  /*ec10*/  ISETP.GT.U32.AND P2, PT, R29, R17, PT ;  /* 0x000000111d00720c */ /* 0x020fce0003f44070 */
[--C-:B------:R-:W-:Y:S01]  /*ec20*/  @!P1 IMAD.IADD R11, R11, 0x1, -R29.reuse ;  /* 0x000000010b0b9824 */ /* 0x100fe200078e0a1d */
[----:B------:R-:W-:Y:S01]  /*ec30*/  ISETP.GT.U32.AND P1, PT, R29, R26, PT ;  /* 0x0000001a1d00720c */ /* 0x000fe20003f24070 */
[--C-:B------:R-:W-:Y:S01]  /*ec40*/  @!P3 IMAD.IADD R13, R13, 0x1, -R29.reuse ;  /* 0x000000010d0db824 */ /* 0x100fe200078e0a1d */
[C---:B------:R-:W-:Y:S02]  /*ec50*/  ISETP.GT.U32.AND P5, PT, R29.reuse, R15, PT ;  /* 0x0000000f1d00720c */ /* 0x040fe40003fa4070 */
[C---:B------:R-:W-:Y:S01]  /*ec60*/  ISETP.GT.U32.AND P3, PT, R29.reuse, R19, PT ;  /* 0x000000131d00720c */ /* 0x040fe20003f64070 */
[--C-:B------:R-:W-:Y:S02]  /*ec70*/  @!P6 IMAD.IADD R18, R18, 0x1, -R29.reuse ;  /* 0x000000011212e824 */ /* 0x100fe400078e0a1d */
[--C-:B------:R-:W-:Y:S01]  /*ec80*/  @!P4 IMAD.IADD R14, R14, 0x1, -R29.reuse ;  /* 0x000000010e0ec824 */ /* 0x100fe200078e0a1d */
[----:B------:R-:W-:Y:S01]  /*ec90*/  ISETP.GT.U32.AND P4, PT, R29, R20, PT ;  /* 0x000000141d00720c */ /* 0x000fe20003f84070 */
[----:B------:R-:W-:Y:S01]  /*eca0*/  @!P2 IMAD.IADD R17, R17, 0x1, -R29 ;  /* 0x000000011111a824 */ /* 0x000fe200078e0a1d */
[----:B------:R-:W-:-:S03]  /*ecb0*/  ISETP.GT.U32.AND P0, PT, R29, R16, PT ;  /* 0x000000101d00720c */ /* 0x000fc60003f04070 */
[--C-:B------:R-:W-:Y:S02]  /*ecc0*/  @!P1 IMAD.IADD R26, R26, 0x1, -R29.reuse ;  /* 0x000000011a1a9824 */ /* 0x100fe400078e0a1d */
[--C-:B------:R-:W-:Y:S02]  /*ecd0*/  @!P5 IMAD.IADD R15, R15, 0x1, -R29.reuse ;  /* 0x000000010f0fd824 */ /* 0x100fe400078e0a1d */
[--C-:B------:R-:W-:Y:S01]  /*ece0*/  @!P3 IMAD.IADD R19, R19, 0x1, -R29.reuse ;  /* 0x000000011313b824 */ /* 0x100fe200078e0a1d */
[----:B------:R0:W-:Y:S03]  /*ecf0*/  STL [R1+0xec], R11 ;  /* 0x0000ec0b01007387 */ /* 0x0001e60000100800 */
[--C-:B------:R-:W-:Y:S01]  /*ed00*/  @!P4 IMAD.IADD R20, R20, 0x1, -R29.reuse ;  /* 0x000000011414c824 */ /* 0x100fe200078e0a1d */
[----:B------:R1:W-:Y:S01]  /*ed10*/  STL [R1+0xf0], R12 ;  /* 0x0000f00c01007387 */ /* 0x0003e20000100800 */
[----:B------:R-:W-:-:S03]  /*ed20*/  @!P0 IMAD.IADD R16, R16, 0x1, -R29 ;  /* 0x0000000110108824 */ /* 0x000fc600078e0a1d */
[----:B------:R5:W-:Y:S04]  /*ed30*/  STL [R1+0xe8], R13 ;  /* 0x0000e80d01007387 */ /* 0x000be80000100800 */
[----:B------:R1:W-:Y:S04]  /*ed40*/  STL [R1+0xd8], R14 ;  /* 0x0000d80e01007387 */ /* 0x0003e80000100800 */
[----:B------:R-:W-:Y:S04]  /*ed50*/  STL [R1+0xb4], R15 ;  /* 0x0000b40f01007387 */ /* 0x000fe80000100800 */
[----:B0-----:R-:W3:Y:S04]  /*ed60*/  LDL.LU R11, [R1+0x80] ;  /* 0x00008000010b7983 */ /* 0x001ee80000300800 */
[----:B------:R-:W-:Y:S04]  /*ed70*/  STL [R1+0xbc], R16 ;  /* 0x0000bc1001007387 */ /* 0x000fe80000100800 */
[----:B-1----:R-:W3:Y:S04]  /*ed80*/  LDL.LU R12, [R1+0x84] ;  /* 0x00008400010c7983 */ /* 0x002ee80000300800 */
[----:B-----5:R-:W5:Y:S04]  /*ed90*/  LDL.LU R13, [R1+0x7c] ;  /* 0x00007c00010d7983 */ /* 0x020f680000300800 */
[----:B------:R0:W-:Y:S04]  /*eda0*/  STL [R1+0xd0], R18 ;  /* 0x0000d01201007387 */ /* 0x0001e80000100800 */
[----:B------:R-:W5:Y:S04]  /*edb0*/  LDL.LU R14, [R1+0x24] ;  /* 0x00002400010e7983 */ /* 0x000f680000300800 */
[----:B0-----:R-:W5:Y:S01]  /*edc0*/  LDL.LU R18, [R1+0x20] ;  /* 0x0000200001127983 */ /* 0x001f620000300800 */
[----:B--2---:R-:W-:-:S02]  /*edd0*/  ISETP.GT.U32.AND P5, PT, R29, R22, PT ;  /* 0x000000161d00720c */ /* 0x004fc40003fa4070 */
[C---:B----4-:R-:W-:Y:S02]  /*ede0*/  ISETP.GT.U32.AND P6, PT, R29.reuse, R8, PT ;  /* 0x000000081d00720c */ /* 0x050fe40003fc4070 */
[C---:B---3--:R-:W-:Y:S02]  /*edf0*/  ISETP.GT.U32.AND P1, PT, R29.reuse, R9, PT ;  /* 0x000000091d00720c */ /* 0x048fe40003f24070 */
[----:B------:R-:W-:-:S09]  /*ee00*/  ISETP.GT.U32.AND P2, PT, R29, R10, PT ;  /* 0x0000000a1d00720c */ /* 0x000fd20003f44070 */
[--C-:B------:R-:W-:Y:S01]  /*ee10*/  @!P6 IMAD.IADD R8, R8, 0x1, -R29.reuse ;  /* 0x000000010808e824 */ /* 0x100fe200078e0a1d */
[C---:B------:R-:W-:Y:S02]  /*ee20*/  ISETP.GT.U32.AND P3, PT, R29.reuse, R21, PT ;  /* 0x000000151d00720c */ /* 0x040fe40003f64070 */
[----:B------:R-:W-:Y:S01]  /*ee30*/  ISETP.GT.U32.AND P6, PT, R29, R26, PT ;  /* 0x0000001a1d00720c */ /* 0x000fe20003fc4070 */
[--C-:B------:R-:W-:Y:S01]  /*ee40*/  @!P1 IMAD.IADD R9, R9, 0x1, -R29.reuse ;  /* 0x0000000109099824 */ /* 0x100fe200078e0a1d */
[C---:B------:R-:W-:Y:S02]  /*ee50*/  ISETP.GT.U32.AND P1, PT, R29.reuse, R17, PT ;  /* 0x000000111d00720c */ /* 0x040fe40003f24070 */
[C---:B------:R-:W-:Y:S01]  /*ee60*/  ISETP.GT.U32.AND P4, PT, R29.reuse, R23, PT ;  /* 0x000000171d00720c */ /* 0x040fe20003f84070 */
[--C-:B------:R-:W-:Y:S01]  /*ee70*/  @!P2 IMAD.IADD R10, R10, 0x1, -R29.reuse ;  /* 0x000000010a0aa824 */ /* 0x100fe200078e0a1d */
[----:B------:R-:W-:Y:S01]  /*ee80*/  ISETP.GT.U32.AND P2, PT, R29, R19, PT ;  /* 0x000000131d00720c */ /* 0x000fe20003f44070 */
[----:B------:R-:W-:-:S04]  /*ee90*/  @!P5 IMAD.IADD R22, R22, 0x1, -R29 ;  /* 0x000000011616d824 */ /* 0x000fc800078e0a1d */
[--C-:B------:R-:W-:Y:S01]  /*eea0*/  @!P3 IMAD.IADD R21, R21, 0x1, -R29.reuse ;  /* 0x000000011515b824 */ /* 0x100fe200078e0a1d */
[C---:B------:R-:W-:Y:S01]  /*eeb0*/  ISETP.GT.U32.AND P3, PT, R29.reuse, R20, PT ;  /* 0x000000141d00720c */ /* 0x040fe20003f64070 */
[--C-:B------:R-:W-:Y:S01]  /*eec0*/  @!P6 IMAD.IADD R26, R26, 0x1, -R29.reuse ;  /* 0x000000011a1ae824 */ /* 0x100fe200078e0a1d */
[----:B------:R-:W-:Y:S01]  /*eed0*/  ISETP.GT.U32.AND P0, PT, R29, R24, PT ;  /* 0x000000181d00720c */ /* 0x000fe20003f04070 */
[--C-:B------:R-:W-:Y:S02]  /*eee0*/  @!P1 IMAD.IADD R17, R17, 0x1, -R29.reuse ;  /* 0x0000000111119824 */ /* 0x100fe400078e0a1d */
[--C-:B------:R-:W-:Y:S01]  /*eef0*/  @!P4 IMAD.IADD R23, R23, 0x1, -R29.reuse ;  /* 0x000000011717c824 */ /* 0x100fe200078e0a1d */
[----:B------:R-:W-:Y:S01]  /*ef00*/  ISETP.GT.U32.AND P4, PT, R29, R22, PT ;  /* 0x000000161d00720c */ /* 0x000fe20003f84070 */
[----:B------:R0:W-:Y:S01]  /*ef10*/  STL [R1+0xb8], R26 ;  /* 0x0000b81a01007387 */ /* 0x0001e20000100800 */
[----:B------:R-:W-:Y:S01]  /*ef20*/  @!P2 IMAD.IADD R19, R19, 0x1, -R29 ;  /* 0x000000011313a824 */ /* 0x000fe200078e0a1d */
[----:B------:R-:W-:-:S04]  /*ef30*/  ISETP.GT.U32.AND P5, PT, R29, R25, PT ;  /* 0x000000191d00720c */ /* 0x000fc80003fa4070 */
[--C-:B------:R-:W-:Y:S01]  /*ef40*/  @!P3 IMAD.IADD R20, R20, 0x1, -R29.reuse ;  /* 0x000000011414b824 */ /* 0x100fe200078e0a1d */
[----:B0-----:R-:W2:Y:S04]  /*ef50*/  LDL.LU R26, [R1+0x74] ;  /* 0x00007400011a7983 */ /* 0x001ea80000300800 */
[----:B------:R-:W3:Y:S04]  /*ef60*/  LDL.LU R15, [R1+0x78] ;  /* 0x00007800010f7983 */ /* 0x000ee80000300800 */
[----:B------:R0:W-:Y:S04]  /*ef70*/  STL [R1+0x98], R17 ;  /* 0x0000981101007387 */ /* 0x0001e80000100800 */
[----:B------:R-:W4:Y:S04]  /*ef80*/  LDL.LU R16, [R1+0x1c] ;  /* 0x00001c0001107983 */ /* 0x000f280000300800 */
[----:B------:R1:W-:Y:S04]  /*ef90*/  STL [R1+0xa0], R19 ;  /* 0x0000a01301007387 */ /* 0x0003e80000100800 */
[----:B0-----:R-:W2:Y:S01]  /*efa0*/  LDL.LU R17, [R1+0x70] ;  /* 0x0000700001117983 */ /* 0x001ea20000300800 */
[--C-:B------:R-:W-:Y:S01]  /*efb0*/  @!P0 IMAD.IADD R24, R24, 0x1, -R29.reuse ;  /* 0x0000000118188824 */ /* 0x100fe200078e0a1d */
[----:B------:R-:W-:Y:S01]  /*efc0*/  ISETP.GT.U32.AND P0, PT, R29, R27, PT ;  /* 0x0000001b1d00720c */ /* 0x000fe20003f04070 */
[--C-:B------:R-:W-:Y:S01]  /*efd0*/  @!P4 IMAD.IADD R22, R22, 0x1, -R29.reuse ;  /* 0x000000011616c824 */ /* 0x100fe200078e0a1d */
[----:B-1----:R-:W2:Y:S04]  /*efe0*/  LDL.LU R19, [R1+0x68] ;  /* 0x0000680001137983 */ /* 0x002ea80000300800 */
[----:B------:R0:W-:Y:S01]  /*eff0*/  STL [R1+0xa8], R20 ;  /* 0x0000a81401007387 */ /* 0x0001e20000100800 */
[----:B------:R-:W-:Y:S01]  /*f000*/  @!P5 IMAD.IADD R25, R25, 0x1, -R29 ;  /* 0x000000011919d824 */ /* 0x000fe200078e0a1d */
[----:B------:R-:W-:-:S02]  /*f010*/  ISETP.GT.U32.AND P5, PT, R29, R24, PT ;  /* 0x000000181d00720c */ /* 0x000fc40003fa4070 */
[----:B0-----:R-:W2:Y:S04]  /*f020*/  LDL.LU R20, [R1+0x6c] ;  /* 0x00006c0001147983 */ /* 0x001ea80000300800 */
[----:B------:R0:W-:Y:S01]  /*f030*/  STL [R1+0xb0], R22 ;  /* 0x0000b01601007387 */ /* 0x0001e20000100800 */
[----:B------:R-:W-:-:S03]  /*f040*/  @!P0 IMAD.IADD R27, R27, 0x1, -R29 ;  /* 0x000000011b1b8824 */ /* 0x000fc600078e0a1d */
[----:B0-----:R-:W2:Y:S01]  /*f050*/  LDL.LU R22, [R1+0x194] ;  /* 0x0001940001167983 */ /* 0x001ea20000300800 */
[C---:B------:R-:W-:Y:S02]  /*f060*/  ISETP.GT.U32.AND P0, PT, R29.reuse, R8, PT ;  /* 0x000000081d00720c */ /* 0x040fe40003f04070 */
[C---:B------:R-:W-:Y:S02]  /*f070*/  ISETP.GT.U32.AND P1, PT, R29.reuse, R9, PT ;  /* 0x000000091d00720c */ /* 0x040fe40003f24070 */
[C---:B------:R-:W-:Y:S01]  /*f080*/  ISETP.GT.U32.AND P2, PT, R29.reuse, R10, PT ;  /* 0x0000000a1d00720c */ /* 0x040fe20003f44070 */
[----:B------:R-:W-:Y:S01]  /*f090*/  @!P5 IMAD.IADD R24, R24, 0x1, -R29 ;  /* 0x000000011818d824 */ /* 0x000fe200078e0a1d */
[C---:B------:R-:W-:Y:S02]  /*f0a0*/  ISETP.GT.U32.AND P3, PT, R29.reuse, R21, PT ;  /* 0x000000151d00720c */ /* 0x040fe40003f64070 */
[C---:B------:R-:W-:Y:S02]  /*f0b0*/  ISETP.GT.U32.AND P4, PT, R29.reuse, R23, PT ;  /* 0x000000171d00720c */ /* 0x040fe40003f84070 */
[----:B------:R-:W-:-:S02]  /*f0c0*/  ISETP.GT.U32.AND P5, PT, R29, R27, PT ;  /* 0x0000001b1d00720c */ /* 0x000fc40003fa4070 */
[----:B------:R-:W-:Y:S01]  /*f0d0*/  ISETP.GT.U32.AND P6, PT, R29, R25, PT ;  /* 0x000000191d00720c */ /* 0x000fe20003fc4070 */
[--C-:B------:R-:W-:Y:S02]  /*f0e0*/  @!P0 IMAD.IADD R8, R8, 0x1, -R29.reuse ;  /* 0x0000000108088824 */ /* 0x100fe400078e0a1d */
[--C-:B------:R-:W-:Y:S01]  /*f0f0*/  @!P1 IMAD.IADD R9, R9, 0x1, -R29.reuse ;  /* 0x0000000109099824 */ /* 0x100fe200078e0a1d */
[----:B------:R0:W-:Y:S01]  /*f100*/  STL [R1+0xa4], R24 ;  /* 0x0000a41801007387 */ /* 0x0001e20000100800 */
[--C-:B------:R-:W-:Y:S02]  /*f110*/  @!P2 IMAD.IADD R10, R10, 0x1, -R29.reuse ;  /* 0x000000010a0aa824 */ /* 0x100fe400078e0a1d */
[--C-:B------:R-:W-:Y:S02]  /*f120*/  @!P3 IMAD.IADD R21, R21, 0x1, -R29.reuse ;  /* 0x000000011515b824 */ /* 0x100fe400078e0a1d */
[--C-:B------:R-:W-:Y:S02]  /*f130*/  @!P4 IMAD.IADD R23, R23, 0x1, -R29.reuse ;  /* 0x000000011717c824 */ /* 0x100fe400078e0a1d */
[--C-:B------:R-:W-:Y:S01]  /*f140*/  @!P5 IMAD.IADD R27, R27, 0x1, -R29.reuse ;  /* 0x000000011b1bd824 */ /* 0x100fe200078e0a1d */
[----:B0-----:R-:W2:Y:S01]  /*f150*/  LDL.LU R24, [R1+0x17c] ;  /* 0x00017c0001187983 */ /* 0x001ea20000300800 */
[----:B------:R-:W-:-:S03]  /*f160*/  @!P6 IMAD.IADD R25, R25, 0x1, -R29 ;  /* 0x000000011919e824 */ /* 0x000fc600078e0a1d */
[----:B------:R-:W-:Y:S04]  /*f170*/  STL [R1+0x9c], R8 ;  /* 0x00009c0801007387 */ /* 0x000fe80000100800 */
[----:B------:R-:W-:Y:S04]  /*f180*/  STL [R1+0x88], R9 ;  /* 0x0000880901007387 */ /* 0x000fe80000100800 */
[----:B------:R-:W-:Y:S04]  /*f190*/  STL [R1+0x90], R10 ;  /* 0x0000900a01007387 */ /* 0x000fe80000100800 */
[----:B------:R-:W-:Y:S04]  /*f1a0*/  STL [R1+0x94], R21 ;  /* 0x0000941501007387 */ /* 0x000fe80000100800 */
[----:B------:R-:W-:Y:S04]  /*f1b0*/  STL [R1+0x8c], R23 ;  /* 0x00008c1701007387 */ /* 0x000fe80000100800 */
[----:B------:R0:W-:Y:S04]  /*f1c0*/  STL [R1+0x28], R27 ;  /* 0x0000281b01007387 */ /* 0x0001e80000100800 */
[----:B------:R1:W-:Y:S04]  /*f1d0*/  STL [R1+0x2c], R25 ;  /* 0x00002c1901007387 */ /* 0x0003e80000100800 */
[----:B0-----:R-:W2:Y:S01]  /*f1e0*/  LDL R27, [R1+0x3424] ;  /* 0x00342400011b7983 */ /* 0x001ea20000100800 */
[----:B------:R-:W-:-:S02]  /*f1f0*/  ISETP.GT.U32.AND P0, PT, R29, R11, PT ;  /* 0x0000000b1d00720c */ /* 0x000fc40003f04070 */
[C---:B------:R-:W-:Y:S01]  /*f200*/  ISETP.GT.U32.AND P1, PT, R29.reuse, R12, PT ;  /* 0x0000000c1d00720c */ /* 0x040fe20003f24070 */
[----:B------:R-:W-:Y:S01]  /*f210*/  IMAD.HI.U32 R6, R28, R0, RZ ;  /* 0x000000001c067227 */ /* 0x000fe200078e00ff */
[C---:B-----5:R-:W-:Y:S01]  /*f220*/  ISETP.GT.U32.AND P2, PT, R29.reuse, R13, PT ;  /* 0x0000000d1d00720c */ /* 0x060fe20003f44070 */
[----:B-1----:R-:W5:Y:S01]  /*f230*/  LDL.LU R25, [R1+0x138] ;  /* 0x0001380001197983 */ /* 0x002f620000300800 */
[C---:B------:R-:W-:Y:S02]  /*f240*/  ISETP.GT.U32.AND P3, PT, R29.reuse, R14, PT ;  /* 0x0000000e1d00720c */ /* 0x040fe40003f64070 */
[----:B------:R-:W-:-:S05]  /*f250*/  ISETP.GT.U32.AND P4, PT, R29, R18, PT ;  /* 0x000000121d00720c */ /* 0x000fca0003f84070 */
[--C-:B------:R-:W-:Y:S01]  /*f260*/  @!P0 IMAD.IADD R11, R11, 0x1, -R29.reuse ;  /* 0x000000010b0b8824 */ /* 0x100fe200078e0a1d */
[----:B------:R-:W5:Y:S01]  /*f270*/  LDL.LU R23, [R1+0x140] ;  /* 0x0001400001177983 */ /* 0x000f620000300800 */
[--C-:B------:R-:W-:Y:S02]  /*f280*/  @!P1 IMAD.IADD R12, R12, 0x1, -R29.reuse ;  /* 0x000000010c0c9824 */ /* 0x100fe400078e0a1d */
[--C-:B------:R-:W-:Y:S01]  /*f290*/  @!P2 IMAD.IADD R13, R13, 0x1, -R29.reuse ;  /* 0x000000010d0da824 */ /* 0x100fe200078e0a1d */
[----:B------:R-:W5:Y:S01]  /*f2a0*/  LDL.LU R21, [R1+0x158] ;  /* 0x0001580001157983 */ /* 0x000f620000300800 */
[--C-:B------:R-:W-:Y:S02]  /*f2b0*/  @!P3 IMAD.IADD R14, R14, 0x1, -R29.reuse ;  /* 0x000000010e0eb824 */ /* 0x100fe400078e0a1d */
[----:B------:R-:W-:Y:S02]  /*f2c0*/  @!P4 IMAD.IADD R18, R18, 0x1, -R29 ;  /* 0x000000011212c824 */ /* 0x000fe400078e0a1d */
[----:B------:R-:W-:-:S04]  /*f2d0*/  IMAD.MOV R6, RZ, RZ, -R6 ;  /* 0x000000ffff067224 */ /* 0x000fc800078e0a06 */
[C---:B------:R-:W-:Y:S02]  /*f2e0*/  IMAD R0, R29.reuse, R6, R0 ;  /* 0x000000061d007224 */ /* 0x040fe400078e0200 */
[----:B------:R-:W5:Y:S04]  /*f2f0*/  LDL.LU R6, [R1+0x15c] ;  /* 0x00015c0001067983 */ /* 0x000f680000300800 */
[----:B------:R-:W5:Y:S04]  /*f300*/  LDL.LU R7, [R1+0x144] ;  /* 0x0001440001077983 */ /* 0x000f680000300800 */
[----:B------:R-:W5:Y:S01]  /*f310*/  LDL.LU R8, [R1+0x13c] ;  /* 0x00013c0001087983 */ /* 0x000f620000300800 */
[----:B---3--:R-:W-:-:S02]  /*f320*/  ISETP.GT.U32.AND P5, PT, R29, R15, PT ;  /* 0x0000000f1d00720c */ /* 0x008fc40003fa4070 */
[C---:B----4-:R-:W-:Y:S02]  /*f330*/  ISETP.GT.U32.AND P0, PT, R29.reuse, R16, PT ;  /* 0x000000101d00720c */ /* 0x050fe40003f04070 */
[C---:B--2---:R-:W-:Y:S02]  /*f340*/  ISETP.GT.U32.AND P6, PT, R29.reuse, R26, PT ;  /* 0x0000001a1d00720c */ /* 0x044fe40003fc4070 */
[C---:B------:R-:W-:Y:S02]  /*f350*/  ISETP.GT.U32.AND P1, PT, R29.reuse, R17, PT ;  /* 0x000000111d00720c */ /* 0x040fe40003f24070 */
[----:B------:R-:W-:-:S05]  /*f360*/  ISETP.GT.U32.AND P2, PT, R29, R19, PT ;  /* 0x000000131d00720c */ /* 0x000fca0003f44070 */
[--C-:B------:R-:W-:Y:S01]  /*f370*/  @!P5 IMAD.IADD R15, R15, 0x1, -R29.reuse ;  /* 0x000000010f0fd824 */ /* 0x100fe200078e0a1d */
[C---:B------:R-:W-:Y:S01]  /*f380*/  ISETP.GT.U32.AND P5, PT, R29.reuse, R11, PT ;  /* 0x0000000b1d00720c */ /* 0x040fe20003fa4070 */
[----:B------:R-:W-:Y:S01]  /*f390*/  @!P0 IMAD.IADD R16, R16, 0x1, -R29 ;  /* 0x0000000110108824 */ /* 0x000fe200078e0a1d */
[----:B------:R-:W-:-:S03]  /*f3a0*/  ISETP.GT.U32.AND P0, PT, R29, R12, PT ;  /* 0x0000000c1d00720c */ /* 0x000fc60003f04070 */
        /* <DEDUP_REMOVED lines=8> */
[----:B------:R-:W-:Y:S01]  /*f430*/  ISETP.GT.U32.AND P3, PT, R29, R18, PT ;  /* 0x000000121d00720c */ /* 0x000fe20003f64070 */
[--C-:B------:R-:W-:Y:S02]  /*f440*/  @!P5 IMAD.IADD R11, R11, 0x1, -R29.reuse ;  /* 0x000000010b0bd824 */ /* 0x100fe400078e0a1d */
[--C-:B------:R-:W-:Y:S02]  /*f450*/  @!P0 IMAD.IADD R12, R12, 0x1, -R29.reuse ;  /* 0x000000010c0c8824 */ /* 0x100fe400078e0a1d */
[--C-:B------:R-:W-:Y:S02]  /*f460*/  @!P1 IMAD.IADD R13, R13, 0x1, -R29.reuse ;  /* 0x000000010d0d9824 */ /* 0x100fe400078e0a1d */
[--C-:B------:R-:W-:Y:S01]  /*f470*/  @!P4 IMAD.IADD R22, R22, 0x1, -R29.reuse ;  /* 0x000000011616c824 */ /* 0x100fe200078e0a1d */
[----:B------:R-:W-:Y:S01]  /*f480*/  ISETP.GT.U32.AND P4, PT, R29, R26, PT ;  /* 0x0000001a1d00720c */ /* 0x000fe20003f84070 */
[----:B------:R0:W-:Y:S01]  /*f490*/  STL [R1+0x80], R11 ;  /* 0x0000800b01007387 */ /* 0x0001e20000100800 */
[----:B------:R-:W-:-:S03]  /*f4a0*/  @!P2 IMAD.IADD R14, R14, 0x1, -R29 ;  /* 0x000000010e0ea824 */ /* 0x000fc600078e0a1d */
[----:B------:R1:W-:Y:S01]  /*f4b0*/  STL [R1+0x84], R12 ;  /* 0x0000840c01007387 */ /* 0x0003e20000100800 */
[----:B------:R-:W-:-:S03]  /*f4c0*/  @!P3 IMAD.IADD R18, R18, 0x1, -R29 ;  /* 0x000000011212b824 */ /* 0x000fc600078e0a1d */
[----:B------:R-:W2:Y:S04]  /*f4d0*/  LDL.LU R9, [R1+0x104] ;  /* 0x0001040001097983 */ /* 0x000ea80000300800 */
[----:B------:R3:W-:Y:S04]  /*f4e0*/  STL [R1+0x7c], R13 ;  /* 0x00007c0d01007387 */ /* 0x0007e80000100800 */
[----:B------:R-:W4:Y:S01]  /*f4f0*/  LDL.LU R10, [R1+0x10c] ;  /* 0x00010c00010a7983 */ /* 0x000f220000300800 */
[----:B------:R-:W-:-:S03]  /*f500*/  @!P4 IMAD.IADD R26, R26, 0x1, -R29 ;  /* 0x000000011a1ac824 */ /* 0x000fc600078e0a1d */
[----:B------:R-:W-:Y:S04]  /*f510*/  STL [R1+0x24], R14 ;  /* 0x0000240e01007387 */ /* 0x000fe80000100800 */
[----:B0-----:R-:W4:Y:S04]  /*f520*/  LDL.LU R11, [R1+0x124] ;  /* 0x00012400010b7983 */ /* 0x001f280000300800 */
[----:B-1----:R-:W4:Y:S04]  /*f530*/  LDL.LU R12, [R1+0x108] ;  /* 0x00010800010c7983 */ /* 0x002f280000300800 */
[----:B------:R0:W-:Y:S04]  /*f540*/  STL [R1+0x20], R18 ;  /* 0x0000201201007387 */ /* 0x0001e80000100800 */
[----:B---3--:R-:W3:Y:S04]  /*f550*/  LDL.LU R13, [R1+0xc0] ;  /* 0x0000c000010d7983 */ /* 0x008ee80000300800 */
[----:B------:R1:W-:Y:S01]  /*f560*/  STL [R1+0x74], R26 ;  /* 0x0000741a01007387 */ /* 0x0003e20000100800 */
[----:B0-----:R-:W-:-:S03]  /*f570*/  IABS R18, R27 ;  /* 0x0000001b00127213 */ /* 0x001fc60000000000 */
[----:B-1----:R-:W3:Y:S04]  /*f580*/  LDL.LU R26, [R1+0xc8] ;  /* 0x0000c800011a7983 */ /* 0x002ee80000300800 */
[----:B------:R-:W3:Y:S01]  /*f590*/  LDL.LU R27, [R1+0xe0] ;  /* 0x0000e000011b7983 */ /* 0x000ee20000300800 */
[C---:B------:R-:W-:Y:S02]  /*f5a0*/  ISETP.GT.U32.AND P6, PT, R29.reuse, R24, PT ;  /* 0x000000181d00720c */ /* 0x040fe40003fc4070 */
[C---:B------:R-:W-:Y:S02]  /*f5b0*/  ISETP.GT.U32.AND P5, PT, R29.reuse, R15, PT ;  /* 0x0000000f1d00720c */ /* 0x040fe40003fa4070 */
[C---:B------:R-:W-:Y:S02]  /*f5c0*/  ISETP.GT.U32.AND P0, PT, R29.reuse, R16, PT ;  /* 0x000000101d00720c */ /* 0x040fe40003f04070 */
[----:B------:R-:W-:-:S02]  /*f5d0*/  ISETP.GT.U32.AND P1, PT, R29, R17, PT ;  /* 0x000000111d00720c */ /* 0x000fc40003f24070 */
[C---:B------:R-:W-:Y:S02]  /*f5e0*/  ISETP.GT.U32.AND P2, PT, R29.reuse, R19, PT ;  /* 0x000000131d00720c */ /* 0x040fe40003f44070 */
[----:B------:R-:W-:-:S03]  /*f5f0*/  ISETP.GT.U32.AND P3, PT, R29, R20, PT ;  /* 0x000000141d00720c */ /* 0x000fc60003f64070 */
[--C-:B------:R-:W-:Y:S01]  /*f600*/  @!P6 IMAD.IADD R24, R24, 0x1, -R29.reuse ;  /* 0x000000011818e824 */ /* 0x100fe200078e0a1d */
[----:B------:R-:W-:Y:S01]  /*f610*/  ISETP.GT.U32.AND P4, PT, R29, R22, PT ;  /* 0x000000161d00720c */ /* 0x000fe20003f84070 */
[--C-:B------:R-:W-:Y:S01]  /*f620*/  @!P5 IMAD.IADD R15, R15, 0x1, -R29.reuse ;  /* 0x000000010f0fd824 */ /* 0x100fe200078e0a1d */
[C---:B-----5:R-:W-:Y:S02]  /*f630*/  ISETP.GT.U32.AND P5, PT, R29.reuse, R25, PT ;  /* 0x000000191d00720c */ /* 0x060fe40003fa4070 */
[C---:B------:R-:W-:Y:S01]  /*f640*/  ISETP.GT.U32.AND P6, PT, R29.reuse, R24, PT ;  /* 0x000000181d00720c */ /* 0x040fe20003fc4070 */
[--C-:B------:R-:W-:Y:S01]  /*f650*/  @!P0 IMAD.IADD R16, R16, 0x1, -R29.reuse ;  /* 0x0000000110108824 */ /* 0x100fe200078e0a1d */
[----:B------:R-:W-:Y:S01]  /*f660*/  ISETP.GT.U32.AND P0, PT, R29, R23, PT ;  /* 0x000000171d00720c */ /* 0x000fe20003f04070 */
[--C-:B------:R-:W-:Y:S01]  /*f670*/  @!P1 IMAD.IADD R17, R17, 0x1, -R29.reuse ;  /* 0x0000000111119824 */ /* 0x100fe200078e0a1d */
[----:B------:R-:W-:Y:S01]  /*f680*/  ISETP.GT.U32.AND P1, PT, R29, R21, PT ;  /* 0x000000151d00720c */ /* 0x000fe20003f24070 */
[--C-:B------:R-:W-:Y:S01]  /*f690*/  @!P2 IMAD.IADD R19, R19, 0x1, -R29.reuse ;  /* 0x000000011313a824 */ /* 0x100fe200078e0a1d */
[C---:B------:R-:W-:Y:S01]  /*f6a0*/  ISETP.GT.U32.AND P2, PT, R29.reuse, R6, PT ;  /* 0x000000061d00720c */ /* 0x040fe20003f44070 */
[--C-:B------:R-:W-:Y:S01]  /*f6b0*/  @!P3 IMAD.IADD R20, R20, 0x1, -R29.reuse ;  /* 0x000000011414b824 */ /* 0x100fe200078e0a1d */
[C---:B------:R-:W-:Y:S01]  /*f6c0*/  ISETP.GT.U32.AND P3, PT, R29.reuse, R7, PT ;  /* 0x000000071d00720c */ /* 0x040fe20003f64070 */
[----:B------:R-:W-:Y:S01]  /*f6d0*/  @!P4 IMAD.IADD R22, R22, 0x1, -R29 ;  /* 0x000000011616c824 */ /* 0x000fe200078e0a1d */
[----:B------:R-:W-:-:S03]  /*f6e0*/  ISETP.GT.U32.AND P4, PT, R29, R8, PT ;  /* 0x000000081d00720c */ /* 0x000fc60003f84070 */
[--C-:B------:R-:W-:Y:S02]  /*f6f0*/  @!P6 IMAD.IADD R24, R24, 0x1, -R29.reuse ;  /* 0x000000011818e824 */ /* 0x100fe400078e0a1d */
[--C-:B------:R-:W-:Y:S02]  /*f700*/  @!P5 IMAD.IADD R25, R25, 0x1, -R29.reuse ;  /* 0x000000011919d824 */ /* 0x100fe400078e0a1d */
[--C-:B------:R-:W-:Y:S02]  /*f710*/  @!P0 IMAD.IADD R23, R23, 0x1, -R29.reuse ;  /* 0x0000000117178824 */ /* 0x100fe400078e0a1d */
[--C-:B------:R-:W-:Y:S02]  /*f720*/  @!P1 IMAD.IADD R21, R21, 0x1, -R29.reuse ;  /* 0x0000000115159824 */ /* 0x100fe400078e0a1d */
[--C-:B------:R-:W-:Y:S02]  /*f730*/  @!P2 IMAD.IADD R6, R6, 0x1, -R29.reuse ;  /* 0x000000010606a824 */ /* 0x100fe400078e0a1d */
[----:B------:R-:W-:-:S02]  /*f740*/  @!P3 IMAD.IADD R7, R7, 0x1, -R29 ;  /* 0x000000010707b824 */ /* 0x000fc400078e0a1d */
[----:B------:R-:W-:Y:S01]  /*f750*/  @!P4 IMAD.IADD R8, R8, 0x1, -R29 ;  /* 0x000000010808c824 */ /* 0x000fe200078e0a1d */
[----:B------:R0:W-:Y:S04]  /*f760*/  STL [R1+0x78], R15 ;  /* 0x0000780f01007387 */ /* 0x0001e80000100800 */
[----:B------:R-:W-:Y:S04]  /*f770*/  STL [R1+0x1c], R16 ;  /* 0x00001c1001007387 */ /* 0x000fe80000100800 */
[----:B------:R-:W-:Y:S04]  /*f780*/  STL [R1+0x70], R17 ;  /* 0x0000701101007387 */ /* 0x000fe80000100800 */
[----:B------:R-:W-:Y:S04]  /*f790*/  STL [R1+0x68], R19 ;  /* 0x0000681301007387 */ /* 0x000fe80000100800 */
[----:B------:R1:W-:Y:S04]  /*f7a0*/  STL [R1+0x6c], R20 ;  /* 0x00006c1401007387 */ /* 0x0003e80000100800 */
[----:B------:R-:W5:Y:S04]  /*f7b0*/  LDL.LU R14, [R1+0xe4] ;  /* 0x0000e400010e7983 */ /* 0x000f680000300800 */
[----:B------:R-:W-:Y:S04]  /*f7c0*/  STL [R1+0x194], R22 ;  /* 0x0001941601007387 */ /* 0x000fe80000100800 */
[----:B0-----:R-:W5:Y:S01]  /*f7d0*/  LDL.LU R15, [R1+0xcc] ;  /* 0x0000cc00010f7983 */ /* 0x001f620000300800 */
[----:B-1----:R-:W-:-:S03]  /*f7e0*/  IMAD.MOV.U32 R20, RZ, RZ, R18 ;  /* 0x000000ffff147224 */ /* 0x002fc600078e0012 */
[----:B------:R-:W5:Y:S04]  /*f7f0*/  LDL.LU R16, [R1+0xc4] ;  /* 0x0000c40001107983 */ /* 0x000f680000300800 */
[----:B------:R-:W-:Y:S04]  /*f800*/  STL [R1+0x17c], R24 ;  /* 0x00017c1801007387 */ /* 0x000fe80000100800 */
[----:B------:R-:W5:Y:S04]  /*f810*/  LDL.LU R17, [R1+0x18] ;  /* 0x0000180001117983 */ /* 0x000f680000300800 */
[----:B------:R-:W5:Y:S04]  /*f820*/  LDL.LU R18, [R1+0x14] ;  /* 0x0000140001127983 */ /* 0x000f680000300800 */
[----:B------:R-:W5:Y:S01]  /*f830*/  LDL.LU R19, [R1+0xac] ;  /* 0x0000ac0001137983 */ /* 0x000f620000300800 */
[----:B--2---:R-:W-:-:S02]  /*f840*/  ISETP.GT.U32.AND P6, PT, R29, R9, PT ;  /* 0x000000091d00720c */ /* 0x004fc40003fc4070 */
[C---:B----4-:R-:W-:Y:S02]  /*f850*/  ISETP.GT.U32.AND P5, PT, R29.reuse, R10, PT ;  /* 0x0000000a1d00720c */ /* 0x050fe40003fa4070 */
[C---:B------:R-:W-:Y:S02]  /*f860*/  ISETP.GT.U32.AND P0, PT, R29.reuse, R11, PT ;  /* 0x0000000b1d00720c */ /* 0x040fe40003f04070 */
[----:B------:R-:W-:-:S07]  /*f870*/  ISETP.GT.U32.AND P1, PT, R29, R12, PT ;  /* 0x0000000c1d00720c */ /* 0x000fce0003f24070 */
[--C-:B------:R-:W-:Y:S01]  /*f880*/  @!P6 IMAD.IADD R9, R9, 0x1, -R29.reuse ;  /* 0x000000010909e824 */ /* 0x100fe200078e0a1d */
[C---:B------:R-:W-:Y:S02]  /*f890*/  ISETP.GT.U32.AND P6, PT, R29.reuse, R25, PT ;  /* 0x000000191d00720c */ /* 0x040fe40003fc4070 */
[C---:B---3--:R-:W-:Y:S01]  /*f8a0*/  ISETP.GT.U32.AND P2, PT, R29.reuse, R13, PT ;  /* 0x0000000d1d00720c */ /* 0x048fe20003f44070 */
[--C-:B------:R-:W-:Y:S01]  /*f8b0*/  @!P5 IMAD.IADD R10, R10, 0x1, -R29.reuse ;  /* 0x000000010a0ad824 */ /* 0x100fe200078e0a1d */
[----:B------:R-:W-:Y:S01]  /*f8c0*/  ISETP.GT.U32.AND P5, PT, R29, R23, PT ;  /* 0x000000171d00720c */ /* 0x000fe20003fa4070 */
[--C-:B------:R-:W-:Y:S01]  /*f8d0*/  @!P0 IMAD.IADD R11, R11, 0x1, -R29.reuse ;  /* 0x000000010b0b8824 */ /* 0x100fe200078e0a1d */
[C---:B------:R-:W-:Y:S01]  /*f8e0*/  ISETP.GT.U32.AND P0, PT, R29.reuse, R21, PT ;  /* 0x000000151d00720c */ /* 0x040fe20003f04070 */
[----:B------:R-:W-:Y:S01]  /*f8f0*/  @!P1 IMAD.IADD R12, R12, 0x1, -R29 ;  /* 0x000000010c0c9824 */ /* 0x000fe200078e0a1d */
[C---:B------:R-:W-:Y:S02]  /*f900*/  ISETP.GT.U32.AND P1, PT, R29.reuse, R6, PT ;  /* 0x000000061d00720c */ /* 0x040fe40003f24070 */
[----:B------:R-:W-:-:S02]  /*f910*/  ISETP.GT.U32.AND P3, PT, R29, R26, PT ;  /* 0x0000001a1d00720c */ /* 0x000fc40003f64070 */
[----:B------:R-:W-:-:S03]  /*f920*/  ISETP.GT.U32.AND P4, PT, R29, R27, PT ;  /* 0x0000001b1d00720c */ /* 0x000fc60003f84070 */
[--C-:B------:R-:W-:Y:S01]  /*f930*/  @!P2 IMAD.IADD R13, R13, 0x1, -R29.reuse ;  /* 0x000000010d0da824 */ /* 0x100fe200078e0a1d */
[----:B------:R-:W-:Y:S01]  /*f940*/  ISETP.GT.U32.AND P2, PT, R29, R7, PT ;  /* 0x000000071d00720c */ /* 0x000fe20003f44070 */
[--C-:B------:R-:W-:Y:S02]  /*f950*/  @!P6 IMAD.IADD R25, R25, 0x1, -R29.reuse ;  /* 0x000000011919e824 */ /* 0x100fe400078e0a1d */
[----:B------:R-:W-:-:S04]  /*f960*/  @!P5 IMAD.IADD R23, R23, 0x1, -R29 ;  /* 0x000000011717d824 */ /* 0x000fc800078e0a1d */
[--C-:B------:R-:W-:Y:S01]  /*f970*/  @!P3 IMAD.IADD R26, R26, 0x1, -R29.reuse ;  /* 0x000000011a1ab824 */ /* 0x100fe200078e0a1d */
[----:B------:R-:W-:Y:S01]  /*f980*/  ISETP.GT.U32.AND P3, PT, R29, R8, PT ;  /* 0x000000081d00720c */ /* 0x000fe20003f64070 */
[--C-:B------:R-:W-:Y:S01]  /*f990*/  @!P4 IMAD.IADD R27, R27, 0x1, -R29.reuse ;  /* 0x000000011b1bc824 */ /* 0x100fe200078e0a1d */
[----:B------:R-:W-:Y:S01]  /*f9a0*/  ISETP.GT.U32.AND P4, PT, R29, R9, PT ;  /* 0x000000091d00720c */ /* 0x000fe20003f84070 */
[--C-:B------:R-:W-:Y:S01]  /*f9b0*/  @!P0 IMAD.IADD R21, R21, 0x1, -R29.reuse ;  /* 0x0000000115158824 */ /* 0x100fe200078e0a1d */
[C---:B------:R-:W-:Y:S01]  /*f9c0*/  ISETP.GT.U32.AND P5, PT, R29.reuse, R10, PT ;  /* 0x0000000a1d00720c */ /* 0x040fe20003fa4070 */
[----:B------:R0:W-:Y:S01]  /*f9d0*/  STL [R1+0x138], R25 ;  /* 0x0001381901007387 */ /* 0x0001e20000100800 */
[C---:B------:R-:W-:Y:S01]  /*f9e0*/  ISETP.GT.U32.AND P0, PT, R29.reuse, R11, PT ;  /* 0x0000000b1d00720c */ /* 0x040fe20003f04070 */
[--C-:B------:R-:W-:Y:S01]  /*f9f0*/  @!P1 IMAD.IADD R6, R6, 0x1, -R29.reuse ;  /* 0x0000000106069824 */ /* 0x100fe200078e0a1d */
[----:B------:R-:W-:Y:S01]  /*fa00*/  ISETP.GT.U32.AND P1, PT, R29, R12, PT ;  /* 0x0000000c1d00720c */ /* 0x000fe20003f24070 */
[----:B------:R-:W-:Y:S01]  /*fa10*/  @!P2 IMAD.IADD R7, R7, 0x1, -R29 ;  /* 0x000000010707a824 */ /* 0x000fe200078e0a1d */
[C---:B------:R-:W-:Y:S01]  /*fa20*/  ISETP.GT.U32.AND P2, PT, R29.reuse, R13, PT ;  /* 0x0000000d1d00720c */ /* 0x040fe20003f44070 */
[----:B0-----:R-:W2:Y:S04]  /*fa30*/  LDL.LU R25, [R1+0x10] ;  /* 0x0000100001197983 */ /* 0x001ea80000300800 */
[----:B------:R-:W3:Y:S01]  /*fa40*/  LDL.LU R24, [R1+0xc] ;  /* 0x00000c0001187983 */ /* 0x000ee20000300800 */
[----:B------:R-:W-:-:S03]  /*fa50*/  ISETP.GT.U32.AND P6, PT, R29, R26, PT ;  /* 0x0000001a1d00720c */ /* 0x000fc60003fc4070 */
[----:B------:R0:W-:Y:S01]  /*fa60*/  STL [R1+0x140], R23 ;  /* 0x0001401701007387 */ /* 0x0001e20000100800 */
[--C-:B------:R-:W-:Y:S01]  /*fa70*/  @!P3 IMAD.IADD R8, R8, 0x1, -R29.reuse ;  /* 0x000000010808b824 */ /* 0x100fe200078e0a1d */
[----:B------:R-:W-:Y:S01]  /*fa80*/  ISETP.GT.U32.AND P3, PT, R29, R27, PT ;  /* 0x0000001b1d00720c */ /* 0x000fe20003f64070 */
[--C-:B------:R-:W-:Y:S01]  /*fa90*/  @!P4 IMAD.IADD R9, R9, 0x1, -R29.reuse ;  /* 0x000000010909c824 */ /* 0x100fe200078e0a1d */
[----:B0-----:R-:W4:Y:S04]  /*faa0*/  LDL.LU R23, [R1+0x8] ;  /* 0x0000080001177983 */ /* 0x001f280000300800 */
[----:B------:R-:W4:Y:S04]  /*fab0*/  LDL.LU R22, [R1+0x4] ;  /* 0x0000040001167983 */ /* 0x000f280000300800 */
[----:B------:R0:W-:Y:S01]  /*fac0*/  STL [R1+0x158], R21 ;  /* 0x0001581501007387 */ /* 0x0001e20000100800 */
[----:B------:R-:W-:-:S02]  /*fad0*/  @!P5 IMAD.IADD R10, R10, 0x1, -R29 ;  /* 0x000000010a0ad824 */ /* 0x000fc400078e0a1d */
[--C-:B------:R-:W-:Y:S01]  /*fae0*/  @!P0 IMAD.IADD R11, R11, 0x1, -R29.reuse ;  /* 0x000000010b0b8824 */ /* 0x100fe200078e0a1d */
[----:B0-----:R-:W4:Y:S04]  /*faf0*/  LDL.LU R21, [R1] ;  /* 0x0000000001157983 */ /* 0x001f280000300800 */
[----:B------:R0:W-:Y:S01]  /*fb00*/  STL [R1+0x15c], R6 ;  /* 0x00015c0601007387 */ /* 0x0001e20000100800 */
[----:B------:R-:W-:-:S03]  /*fb10*/  @!P1 IMAD.IADD R12, R12, 0x1, -R29 ;  /* 0x000000010c0c9824 */ /* 0x000fc600078e0a1d */
[----:B0-----:R-:W4:Y:S04]  /*fb20*/  LDL.LU R6, [R1+0x3a0c] ;  /* 0x003a0c0001067983 */ /* 0x001f280000300800 */
        /* <DEDUP_REMOVED lines=9> */
[----:B------:R0:W-:Y:S04]  /*fbc0*/  STL [R1+0x10c], R10 ;  /* 0x00010c0a01007387 */ /* 0x0001e80000100800 */
        /* <DEDUP_REMOVED lines=10> */
[----:B0-----:R-:W4:Y:S01]  /*fc70*/  LDL.LU R27, [R1+0x39e8] ;  /* 0x0039e800011b7983 */ /* 0x001f220000300800 */
[----:B-----5:R-:W-:-:S02]  /*fc80*/  ISETP.GT.U32.AND P4, PT, R29, R14, PT ;  /* 0x0000000e1d00720c */ /* 0x020fc40003f84070 */
[C---:B------:R-:W-:Y:S02]  /*fc90*/  ISETP.GT.U32.AND P5, PT, R29.reuse, R15, PT ;  /* 0x0000000f1d00720c */ /* 0x040fe40003fa4070 */
[C---:B------:R-:W-:Y:S02]  /*fca0*/  ISETP.GT.U32.AND P0, PT, R29.reuse, R16, PT ;  /* 0x000000101d00720c */ /* 0x040fe40003f04070 */
[C---:B------:R-:W-:Y:S02]  /*fcb0*/  ISETP.GT.U32.AND P1, PT, R29.reuse, R17, PT ;  /* 0x000000111d00720c */ /* 0x040fe40003f24070 */
[----:B------:R-:W-:-:S05]  /*fcc0*/  ISETP.GT.U32.AND P2, PT, R29, R18, PT ;  /* 0x000000121d00720c */ /* 0x000fca0003f44070 */
[--C-:B------:R-:W-:Y:S02]  /*fcd0*/  @!P4 IMAD.IADD R14, R14, 0x1, -R29.reuse ;  /* 0x000000010e0ec824 */ /* 0x100fe400078e0a1d */
[--C-:B------:R-:W-:Y:S02]  /*fce0*/  @!P5 IMAD.IADD R15, R15, 0x1, -R29.reuse ;  /* 0x000000010f0fd824 */ /* 0x100fe400078e0a1d */
[--C-:B------:R-:W-:Y:S01]  /*fcf0*/  @!P0 IMAD.IADD R16, R16, 0x1, -R29.reuse ;  /* 0x0000000110108824 */ /* 0x100fe200078e0a1d */
[----:B------:R-:W-:Y:S01]  /*fd00*/  ISETP.GT.U32.AND P6, PT, R29, R19, PT ;  /* 0x000000131d00720c */ /* 0x000fe20003fc4070 */
[--C-:B------:R-:W-:Y:S02]  /*fd10*/  @!P1 IMAD.IADD R17, R17, 0x1, -R29.reuse ;  /* 0x0000000111119824 */ /* 0x100fe400078e0a1d */
[----:B------:R-:W-:-:S10]  /*fd20*/  @!P2 IMAD.IADD R18, R18, 0x1, -R29 ;  /* 0x000000011212a824 */ /* 0x000fd400078e0a1d */
[----:B------:R-:W-:Y:S02]  /*fd30*/  @!P6 IMAD.IADD R19, R19, 0x1, -R29 ;  /* 0x000000011313e824 */ /* 0x000fe400078e0a1d */
[----:B------:R-:W-:-:S04]  /*fd40*/  IMAD.HI.U32 R28, R28, R20, RZ ;  /* 0x000000141c1c7227 */ /* 0x000fc800078e00ff */
[----:B------:R-:W-:-:S04]  /*fd50*/  IMAD.MOV R28, RZ, RZ, -R28 ;  /* 0x000000ffff1c7224 */ /* 0x000fc800078e0a1c */
[C---:B------:R-:W-:Y:S01]  /*fd60*/  IMAD R28, R29.reuse, R28, R20 ;  /* 0x0000001c1d1c7224 */ /* 0x040fe200078e0214 */
[C---:B--2---:R-:W-:Y:S02]  /*fd70*/  ISETP.GT.U32.AND P3, PT, R29.reuse, R25, PT ;  /* 0x000000191d00720c */ /* 0x044fe40003f64070 */
[C---:B---3--:R-:W-:Y:S02]  /*fd80*/  ISETP.GT.U32.AND P4, PT, R29.reuse, R24, PT ;  /* 0x000000181d00720c */ /* 0x048fe40003f84070 */
[C---:B----4-:R-:W-:Y:S02]  /*fd90*/  ISETP.GT.U32.AND P5, PT, R29.reuse, R23, PT ;  /* 0x000000171d00720c */ /* 0x050fe40003fa4070 */
[----:B------:R-:W-:-:S07]  /*fda0*/  ISETP.GT.U32.AND P0, PT, R29, R22, PT ;  /* 0x000000161d00720c */ /* 0x000fce0003f04070 */
[--C-:B------:R-:W-:Y:S01]  /*fdb0*/  @!P3 IMAD.IADD R25, R25, 0x1, -R29.reuse ;  /* 0x000000011919b824 */ /* 0x100fe200078e0a1d */
[C---:B------:R-:W-:Y:S01]  /*fdc0*/  ISETP.GT.U32.AND P3, PT, R29.reuse, R14, PT ;  /* 0x0000000e1d00720c */ /* 0x040fe20003f64070 */
[--C-:B------:R-:W-:Y:S01]  /*fdd0*/  @!P4 IMAD.IADD R24, R24, 0x1, -R29.reuse ;  /* 0x000000011818c824 */ /* 0x100fe200078e0a1d */
[C---:B------:R-:W-:Y:S02]  /*fde0*/  ISETP.GT.U32.AND P4, PT, R29.reuse, R15, PT ;  /* 0x0000000f1d00720c */ /* 0x040fe40003f84070 */
[----:B------:R-:W-:Y:S01]  /*fdf0*/  ISETP.GT.U32.AND P1, PT, R29, R21, PT ;  /* 0x000000151d00720c */ /* 0x000fe20003f24070 */
        /* <DEDUP_REMOVED lines=9> */
[C---:B------:R-:W-:Y:S01]  /*fe90*/  ISETP.GT.U32.AND P4, PT, R29.reuse, R24, PT ;  /* 0x000000181d00720c */ /* 0x040fe20003f84070 */
[--C-:B------:R-:W-:Y:S01]  /*fea0*/  @!P5 IMAD.IADD R16, R16, 0x1, -R29.reuse ;  /* 0x000000011010d824 */ /* 0x100fe200078e0a1d */
[----:B------:R-:W-:Y:S01]  /*feb0*/  ISETP.GT.U32.AND P5, PT, R29, R23, PT ;  /* 0x000000171d00720c */ /* 0x000fe20003fa4070 */
[----:B------:R0:W-:Y:S01]  /*fec0*/  STL [R1+0xe4], R14 ;  /* 0x0000e40e01007387 */ /* 0x0001e20000100800 */
[----:B------:R-:W-:Y:S01]  /*fed0*/  @!P0 IMAD.IADD R17, R17, 0x1, -R29 ;  /* 0x0000000111118824 */ /* 0x000fe200078e0a1d */
[----:B------:R-:W-:-:S06]  /*fee0*/  ISETP.GT.U32.AND P0, PT, R29, R22, PT ;  /* 0x000000161d00720c */ /* 0x000fcc0003f04070 */
[----:B------:R-:W-:Y:S01]  /*fef0*/  @!P1 IMAD.IADD R18, R18, 0x1, -R29 ;  /* 0x0000000112129824 */ /* 0x000fe200078e0a1d */
[----:B0-----:R-:W2:Y:S01]  /*ff00*/  LDL.LU R14, [R1+0x39e4] ;  /* 0x0039e400010e7983 */ /* 0x001ea20000300800 */
[----:B------:R-:W-:-:S03]  /*ff10*/  ISETP.GT.U32.AND P1, PT, R29, R21, PT ;  /* 0x000000151d00720c */ /* 0x000fc60003f24070 */
[----:B------:R0:W-:Y:S01]  /*ff20*/  STL [R1+0xcc], R15 ;  /* 0x0000cc0f01007387 */ /* 0x0001e20000100800 */
[--C-:B------:R-:W-:Y:S02]  /*ff30*/  @!P3 IMAD.IADD R25, R25, 0x1, -R29.reuse ;  /* 0x000000011919b824 */ /* 0x100fe400078e0a1d */
[--C-:B------:R-:W-:Y:S01]  /*ff40*/  @!P4 IMAD.IADD R24, R24, 0x1, -R29.reuse ;  /* 0x000000011818c824 */ /* 0x100fe200078e0a1d */
[----:B0-----:R-:W3:Y:S04]  /*ff50*/  LDL.LU R15, [R1+0x39e0] ;  /* 0x0039e000010f7983 */ /* 0x001ee80000300800 */
[----:B------:R0:W-:Y:S01]  /*ff60*/  STL [R1+0xc4], R16 ;  /* 0x0000c41001007387 */ /* 0x0001e20000100800 */
[----:B------:R-:W-:-:S03]  /*ff70*/  @!P5 IMAD.IADD R23, R23, 0x1, -R29 ;  /* 0x000000011717d824 */ /* 0x000fc600078e0a1d */
[----:B0-----:R-:W4:Y:S04]  /*ff80*/  LDL.LU R16, [R1+0x39dc] ;  /* 0x0039dc0001107983 */ /* 0x001f280000300800 */
[----:B------:R0:W-:Y:S01]  /*ff90*/  STL [R1+0x18], R17 ;  /* 0x0000181101007387 */ /* 0x0001e20000100800 */
[----:B------:R-:W-:-:S03]  /*ffa0*/  @!P0 IMAD.IADD R22, R22, 0x1, -R29 ;  /* 0x0000000116168824 */ /* 0x000fc600078e0a1d */
[----:B0-----:R-:W5:Y:S04]  /*ffb0*/  LDL.LU R17, [R1+0x39d8] ;  /* 0x0039d80001117983 */ /* 0x001f680000300800 */
[----:B------:R0:W-:Y:S01]  /*ffc0*/  STL [R1+0x14], R18 ;  /* 0x0000141201007387 */ /* 0x0001e20000100800 */
[----:B------:R-:W-:-:S03]  /*ffd0*/  @!P1 IMAD.IADD R21, R21, 0x1, -R29 ;  /* 0x0000000115159824 */ /* 0x000fc600078e0a1d */
[----:B0-----:R-:W2:Y:S01]  /*ffe0*/  LDL.LU R18, [R1+0x39d4] ;  /* 0x0039d40001127983 */ /* 0x001ea20000300800 */
[----:B------:R-:W-:-:S13]  /*fff0*/  ISETP.GT.U32.AND P2, PT, R29, R27, PT ;  /* 0x0000001b1d00720c */ /* 0x000fda0003f44070 */
[----:B------:R-:W-:Y:S01]  /*10000*/  @!P2 IMAD.IADD R27, R27, 0x1, -R29 ;  /* 0x000000011b1ba824 */ /* 0x000fe200078e0a1d */
[----:B------:R-:W-:-:S13]  /*10010*/  ISETP.GT.U32.AND P2, PT, R29, R19, PT ;  /* 0x000000131d00720c */ /* 0x000fda0003f44070 */
[----:B------:R-:W-:-:S05]  /*10020*/  @!P2 IMAD.IADD R19, R19, 0x1, -R29 ;  /* 0x000000011313a824 */ /* 0x000fca00078e0a1d */
[----:B------:R0:W-:Y:S04]  /*10030*/  STL [R1+0xac], R19 ;  /* 0x0000ac1301007387 */ /* 0x0001e80000100800 */
[----:B0-----:R-:W2:Y:S04]  /*10040*/  LDL.LU R19, [R1+0x39d0] ;  /* 0x0039d00001137983 */ /* 0x001ea80000300800 */
[----:B------:R-:W2:Y:S04]  /*10050*/  LDL.LU R20, [R1+0x39cc] ;  /* 0x0039cc0001147983 */ /* 0x000ea80000300800 */
[----:B------:R0:W-:Y:S04]  /*10060*/  STL [R1+0x10], R25 ;  /* 0x0000101901007387 */ /* 0x0001e80000100800 */
[----:B0-----:R-:W3:Y:S04]  /*10070*/  LDL.LU R25, [R1+0x39c8] ;  /* 0x0039c80001197983 */ /* 0x001ee80000300800 */
[----:B------:R0:W-:Y:S04]  /*10080*/  STL [R1+0xc], R24 ;  /* 0x00000c1801007387 */ /* 0x0001e80000100800 */
[----:B0-----:R-:W4:Y:S04]  /*10090*/  LDL.LU R24, [R1+0x39c4] ;  /* 0x0039c40001187983 */ /* 0x001f280000300800 */
[----:B------:R0:W-:Y:S04]  /*100a0*/  STL [R1+0x8], R23 ;  /* 0x0000081701007387 */ /* 0x0001e80000100800 */
[----:B0-----:R-:W5:Y:S04]  /*100b0*/  LDL.LU R23, [R1+0x39c0] ;  /* 0x0039c00001177983 */ /* 0x001f680000300800 */
[----:B------:R0:W-:Y:S04]  /*100c0*/  STL [R1+0x4], R22 ;  /* 0x0000041601007387 */ /* 0x0001e80000100800 */
[----:B0-----:R-:W5:Y:S04]  /*100d0*/  LDL.LU R22, [R1+0x39bc] ;  /* 0x0039bc0001167983 */ /* 0x001f680000300800 */
[----:B------:R0:W-:Y:S04]  /*100e0*/  STL [R1], R21 ;  /* 0x0000001501007387 */ /* 0x0001e80000100800 */
[----:B0-----:R-:W5:Y:S01]  /*100f0*/  LDL.LU R21, [R1+0x39b8] ;  /* 0x0039b80001157983 */ /* 0x001f620000300800 */
[----:B------:R-:W-:-:S02]  /*10100*/  ISETP.GT.U32.AND P6, PT, R29, R26, PT ;  /* 0x0000001a1d00720c */ /* 0x000fc40003fc4070 */
[----:B------:R-:W-:-:S11]  /*10110*/  ISETP.GT.U32.AND P2, PT, R29, R27, PT ;  /* 0x0000001b1d00720c */ /* 0x000fd60003f44070 */
[----:B------:R-:W-:-:S05]  /*10120*/  @!P6 IMAD.IADD R26, R26, 0x1, -R29 ;  /* 0x000000011a1ae824 */ /* 0x000fca00078e0a1d */
[----:B------:R-:W-:Y:S01]  /*10130*/  ISETP.GT.U32.AND P6, PT, R29, R26, PT ;  /* 0x0000001a1d00720c */ /* 0x000fe20003fc4070 */
[----:B------:R-:W-:-:S05]  /*10140*/  @!P2 IMAD.IADD R27, R27, 0x1, -R29 ;  /* 0x000000011b1ba824 */ /* 0x000fca00078e0a1d */
[----:B------:R0:W-:Y:S07]  /*10150*/  STL [R1+0x399c], R27 ;  /* 0x00399c1b01007387 */ /* 0x0001ee0000100800 */
[----:B------:R-:W-:Y:S01]  /*10160*/  @!P6 IMAD.IADD R26, R26, 0x1, -R29 ;  /* 0x000000011a1ae824 */ /* 0x000fe200078e0a1d */
[----:B0-----:R-:W0:Y:S04]  /*10170*/  S2R R27, SR_TID.X ;  /* 0x00000000001b7919 */ /* 0x001e280000002100 */
[----:B------:R0:W-:Y:S02]  /*10180*/  STL [R1+0x3994], R26 ;  /* 0x0039941a01007387 */ /* 0x0001e40000100800 */
[----:B0-----:R-:W-:-:S02]  /*10190*/  LOP3.LUT R26, R27, 0x7, RZ, 0xc0, !PT ;  /* 0x000000071b1a7812 */ /* 0x001fc400078ec0ff */
[----:B------:R-:W5:Y:S01]  /*101a0*/  LDL R27, [R1+0x1c14] ;  /* 0x001c1400011b7983 */ /* 0x000f620000100800 */
[C---:B--2---:R-:W-:Y:S02]  /*101b0*/  ISETP.GT.U32.AND P2, PT, R29.reuse, R20, PT ;  /* 0x000000141d00720c */ /* 0x044fe40003f44070 */
[C---:B---3--:R-:W-:Y:S02]  /*101c0*/  ISETP.GT.U32.AND P3, PT, R29.reuse, R25, PT ;  /* 0x000000191d00720c */ /* 0x048fe40003f64070 */
[C---:B------:R-:W-:Y:S02]  /*101d0*/  ISETP.GT.U32.AND P6, PT, R29.reuse, R19, PT ;  /* 0x000000131d00720c */ /* 0x040fe40003fc4070 */
[----:B----4-:R-:W-:-:S09]  /*101e0*/  ISETP.GT.U32.AND P4, PT, R29, R24, PT ;  /* 0x000000181d00720c */ /* 0x010fd20003f84070 */
[--C-:B------:R-:W-:Y:S01]  /*101f0*/  @!P3 IMAD.IADD R25, R25, 0x1, -R29.reuse ;  /* 0x000000011919b824 */ /* 0x100fe200078e0a1d */
[C---:B------:R-:W-:Y:S02]  /*10200*/  ISETP.GT.U32.AND P3, PT, R29.reuse, R18, PT ;  /* 0x000000121d00720c */ /* 0x040fe40003f64070 */
[C---:B-----5:R-:W-:Y:S01]  /*10210*/  ISETP.GT.U32.AND P5, PT, R29.reuse, R23, PT ;  /* 0x000000171d00720c */ /* 0x060fe20003fa4070 */
[----:B------:R-:W-:Y:S01]  /*10220*/  @!P4 IMAD.IADD R24, R24, 0x1, -R29 ;  /* 0x000000011818c824 */ /* 0x000fe200078e0a1d */
[C---:B------:R-:W-:Y:S02]  /*10230*/  ISETP.GT.U32.AND P4, PT, R29.reuse, R17, PT ;  /* 0x000000111d00720c */ /* 0x040fe40003f84070 */
[----:B------:R-:W-:-:S09]  /*10240*/  ISETP.GT.U32.AND P0, PT, R29, R22, PT ;  /* 0x000000161d00720c */ /* 0x000fd20003f04070 */
[--C-:B------:R-:W-:Y:S01]  /*10250*/  @!P5 IMAD.IADD R23, R23, 0x1, -R29.reuse ;  /* 0x000000011717d824 */ /* 0x100fe200078e0a1d */
[C---:B------:R-:W-:Y:S02]  /*10260*/  ISETP.GT.U32.AND P5, PT, R29.reuse, R16, PT ;  /* 0x000000101d00720c */ /* 0x040fe40003fa4070 */
        /* <DEDUP_REMOVED lines=10> */
[----:B------:R-:W-:Y:S01]  /*10310*/  ISETP.GT.U32.AND P3, PT, R29, R24, PT ;  /* 0x000000181d00720c */ /* 0x000fe20003f64070 */
[--C-:B------:R-:W-:Y:S01]  /*10320*/  @!P4 IMAD.IADD R17, R17, 0x1, -R29.reuse ;  /* 0x000000011111c824 */ /* 0x100fe200078e0a1d */
[C---:B------:R-:W-:Y:S01]  /*10330*/  ISETP.GT.U32.AND P4, PT, R29.reuse, R23, PT ;  /* 0x000000171d00720c */ /* 0x040fe20003f84070 */
[--C-:B------:R-:W-:Y:S01]  /*10340*/  @!P5 IMAD.IADD R16, R16, 0x1, -R29.reuse ;  /* 0x000000011010d824 */ /* 0x100fe200078e0a1d */
[----:B------:R-:W-:Y:S01]  /*10350*/  ISETP.GT.U32.AND P5, PT, R29, R22, PT ;  /* 0x000000161d00720c */ /* 0x000fe20003fa4070 */
[--C-:B------:R-:W-:Y:S01]  /*10360*/  @!P0 IMAD.IADD R15, R15, 0x1, -R29.reuse ;  /* 0x000000010f0f8824 */ /* 0x100fe200078e0a1d */
[----:B------:R-:W-:Y:S01]  /*10370*/  ISETP.GT.U32.AND P0, PT, R29, R21, PT ;  /* 0x000000151d00720c */ /* 0x000fe20003f04070 */
[----:B------:R-:W-:Y:S01]  /*10380*/  @!P2 IMAD.IADD R13, R13, 0x1, -R29 ;  /* 0x000000010d0da824 */ /* 0x000fe200078e0a1d */
[----:B------:R-:W-:-:S03]  /*10390*/  ISETP.GT.U32.AND P2, PT, R29, R19, PT ;  /* 0x000000131d00720c */ /* 0x000fc60003f44070 */
[--C-:B------:R-:W-:Y:S01]  /*103a0*/  @!P1 IMAD.IADD R14, R14, 0x1, -R29.reuse ;  /* 0x000000010e0e9824 */ /* 0x100fe200078e0a1d */
[----:B------:R-:W-:Y:S01]  /*103b0*/  ISETP.GT.U32.AND P1, PT, R29, R20, PT ;  /* 0x000000141d00720c */ /* 0x000fe20003f24070 */
[--C-:B------:R-:W-:Y:S02]  /*103c0*/  @!P6 IMAD.IADD R25, R25, 0x1, -R29.reuse ;  /* 0x000000011919e824 */ /* 0x100fe400078e0a1d */
[--C-:B------:R-:W-:Y:S02]  /*103d0*/  @!P3 IMAD.IADD R24, R24, 0x1, -R29.reuse ;  /* 0x000000011818b824 */ /* 0x100fe400078e0a1d */
[--C-:B------:R-:W-:Y:S01]  /*103e0*/  @!P4 IMAD.IADD R23, R23, 0x1, -R29.reuse ;  /* 0x000000011717c824 */ /* 0x100fe200078e0a1d */
[----:B------:R-:W-:Y:S01]  /*103f0*/  STL [R1+0x3990], R25 ;  /* 0x0039901901007387 */ /* 0x000fe20000100800 */
[--C-:B------:R-:W-:Y:S02]  /*10400*/  @!P5 IMAD.IADD R22, R22, 0x1, -R29.reuse ;  /* 0x000000011616d824 */ /* 0x100fe400078e0a1d */
[--C-:B------:R-:W-:Y:S01]  /*10410*/  @!P0 IMAD.IADD R21, R21, 0x1, -R29.reuse ;  /* 0x0000000115158824 */ /* 0x100fe200078e0a1d */
[----:B------:R-:W-:Y:S01]  /*10420*/  STL [R1+0x398c], R24 ;  /* 0x00398c1801007387 */ /* 0x000fe20000100800 */
[----:B------:R-:W-:-:S02]  /*10430*/  @!P2 IMAD.IADD R19, R19, 0x1, -R29 ;  /* 0x000000011313a824 */ /* 0x000fc400078e0a1d */
[----:B------:R-:W-:Y:S01]  /*10440*/  @!P1 IMAD.IADD R20, R20, 0x1, -R29 ;  /* 0x0000000114149824 */ /* 0x000fe200078e0a1d */
[----:B------:R0:W-:Y:S04]  /*10450*/  STL [R1+0x3988], R23 ;  /* 0x0039881701007387 */ /* 0x0001e80000100800 */
[----:B0-----:R-:W2:Y:S04]  /*10460*/  LDL R23, [R1+0x1c10] ;  /* 0x001c100001177983 */ /* 0x001ea80000100800 */
[----:B------:R0:W-:Y:S04]  /*10470*/  STL [R1+0x3998], R22 ;  /* 0x0039981601007387 */ /* 0x0001e80000100800 */
[----:B0-----:R-:W3:Y:S04]  /*10480*/  LDL R22, [R1+0x1c0c] ;  /* 0x001c0c0001167983 */ /* 0x001ee80000100800 */
[----:B------:R0:W-:Y:S04]  /*10490*/  STL [R1+0x39a0], R21 ;  /* 0x0039a01501007387 */ /* 0x0001e80000100800 */
[----:B0-----:R-:W4:Y:S04]  /*104a0*/  LDL R21, [R1+0x1be4] ;  /* 0x001be40001157983 */ /* 0x001f280000100800 */
[----:B------:R-:W-:Y:S04]  /*104b0*/  STL [R1+0x39a4], R20 ;  /* 0x0039a41401007387 */ /* 0x000fe80000100800 */
[----:B------:R0:W-:Y:S04]  /*104c0*/  STL [R1+0x39a8], R19 ;  /* 0x0039a81301007387 */ /* 0x0001e80000100800 */
[----:B0-----:R-:W5:Y:S01]  /*104d0*/  LDL.LU R19, [R1+0x3a4] ;  /* 0x0003a40001137983 */ /* 0x001f620000300800 */
[----:B------:R-:W-:-:S02]  /*104e0*/  ISETP.GT.U32.AND P4, PT, R29, R17, PT ;  /* 0x000000111d00720c */ /* 0x000fc40003f84070 */
[C---:B------:R-:W-:Y:S02]  /*104f0*/  ISETP.GT.U32.AND P3, PT, R29.reuse, R18, PT ;  /* 0x000000121d00720c */ /* 0x040fe40003f64070 */
[C---:B------:R-:W-:Y:S02]  /*10500*/  ISETP.GT.U32.AND P5, PT, R29.reuse, R16, PT ;  /* 0x000000101d00720c */ /* 0x040fe40003fa4070 */
[----:B------:R-:W-:-:S07]  /*10510*/  ISETP.GT.U32.AND P2, PT, R29, R12, PT ;  /* 0x0000000c1d00720c */ /* 0x000fce0003f44070 */
[--C-:B------:R-:W-:Y:S01]  /*10520*/  @!P4 IMAD.IADD R17, R17, 0x1, -R29.reuse ;  /* 0x000000011111c824 */ /* 0x100fe200078e0a1d */
[C---:B------:R-:W-:Y:S01]  /*10530*/  ISETP.GT.U32.AND P4, PT, R29.reuse, R10, PT ;  /* 0x0000000a1d00720c */ /* 0x040fe20003f84070 */
[--C-:B------:R-:W-:Y:S01]  /*10540*/  @!P3 IMAD.IADD R18, R18, 0x1, -R29.reuse ;  /* 0x000000011212b824 */ /* 0x100fe200078e0a1d */
[C---:B------:R-:W-:Y:S01]  /*10550*/  ISETP.GT.U32.AND P3, PT, R29.reuse, R11, PT ;  /* 0x0000000b1d00720c */ /* 0x040fe20003f64070 */
[--C-:B------:R-:W-:Y:S01]  /*10560*/  @!P5 IMAD.IADD R16, R16, 0x1, -R29.reuse ;  /* 0x000000011010d824 */ /* 0x100fe200078e0a1d */
[C---:B------:R-:W-:Y:S01]  /*10570*/  ISETP.GT.U32.AND P5, PT, R29.reuse, R9, PT ;  /* 0x000000091d00720c */ /* 0x040fe20003fa4070 */
[----:B------:R-:W-:Y:S01]  /*10580*/  @!P2 IMAD.IADD R12, R12, 0x1, -R29 ;  /* 0x000000010c0ca824 */ /* 0x000fe200078e0a1d */
[----:B------:R-:W-:-:S07]  /*10590*/  ISETP.GT.U32.AND P2, PT, R29, R5, PT ;  /* 0x000000051d00720c */ /* 0x000fce0003f44070 */
[--C-:B------:R-:W-:Y:S01]  /*105a0*/  @!P4 IMAD.IADD R10, R10, 0x1, -R29.reuse ;  /* 0x000000010a0ac824 */ /* 0x100fe200078e0a1d */
[----:B------:R-:W-:Y:S01]  /*105b0*/  ISETP.GT.U32.AND P4, PT, R29, R3, PT ;  /* 0x000000031d00720c */ /* 0x000fe20003f84070 */
[----:B------:R0:W-:Y:S01]  /*105c0*/  STL [R1+0x39ac], R18 ;  /* 0x0039ac1201007387 */ /* 0x0001e20000100800 */
[--C-:B------:R-:W-:Y:S02]  /*105d0*/  @!P3 IMAD.IADD R11, R11, 0x1, -R29.reuse ;  /* 0x000000010b0bb824 */ /* 0x100fe400078e0a1d */
[--C-:B------:R-:W-:Y:S01]  /*105e0*/  @!P5 IMAD.IADD R9, R9, 0x1, -R29.reuse ;  /* 0x000000010909d824 */ /* 0x100fe200078e0a1d */
[----:B0-----:R-:W0:Y:S01]  /*105f0*/  S2R R18, SR_TID.X ;  /* 0x0000000000127919 */ /* 0x001e220000002100 */
[----:B------:R-:W-:Y:S01]  /*10600*/  @!P2 IMAD.IADD R5, R5, 0x1, -R29 ;  /* 0x000000010505a824 */ /* 0x000fe200078e0a1d */
[----:B------:R-:W-:-:S06]  /*10610*/  ISETP.GT.U32.AND P2, PT, R29, R11, PT ;  /* 0x0000000b1d00720c */ /* 0x000fcc0003f44070 */
[--C-:B------:R-:W-:Y:S01]  /*10620*/  @!P4 IMAD.IADD R3, R3, 0x1, -R29.reuse ;  /* 0x000000010303c824 */ /* 0x100fe200078e0a1d */
[----:B------:R-:W-:Y:S01]  /*10630*/  ISETP.GT.U32.AND P4, PT, R29, R9, PT ;  /* 0x000000091d00720c */ /* 0x000fe20003f84070 */
[C---:B------:R-:W-:Y:S02]  /*10640*/  IMAD R24, R26.reuse, 0x110, RZ ;  /* 0x000001101a187824 */ /* 0x040fe400078e02ff */
[----:B------:R-:W-:Y:S01]  /*10650*/  IMAD R20, R26, 0x410, RZ ;  /* 0x000004101a147824 */ /* 0x000fe200078e02ff */
[----:B------:R-:W-:Y:S02]  /*10660*/  STL [R1+0x39b0], R17 ;  /* 0x0039b01101007387 */ /* 0x000fe40000100800 */
[----:B------:R-:W-:Y:S01]  /*10670*/  @!P2 IMAD.IADD R11, R11, 0x1, -R29 ;  /* 0x000000010b0ba824 */ /* 0x000fe200078e0a1d */
[----:B------:R-:W-:-:S06]  /*10680*/  ISETP.GT.U32.AND P2, PT, R29, R5, PT ;  /* 0x000000051d00720c */ /* 0x000fcc0003f44070 */
[----:B------:R-:W-:Y:S01]  /*10690*/  @!P4 IMAD.IADD R9, R9, 0x1, -R29 ;  /* 0x000000010909c824 */ /* 0x000fe200078e0a1d */
[----:B------:R-:W-:Y:S01]  /*106a0*/  ISETP.GT.U32.AND P4, PT, R29, R3, PT ;  /* 0x000000031d00720c */ /* 0x000fe20003f84070 */
[----:B------:R1:W-:Y:S04]  /*106b0*/  STL [R1+0x39b4], R16 ;  /* 0x0039b41001007387 */ /* 0x0003e80000100800 */
[----:B------:R-:W2:Y:S01]  /*106c0*/  LDL R25, [R1+0x381c] ;  /* 0x00381c0001197983 */ /* 0x000ea20000100800 */
[----:B0-----:R-:W-:-:S03]  /*106d0*/  IMAD.SHL.U32 R18, R18, 0x2, RZ ;  /* 0x0000000212127824 */ /* 0x001fc600078e00ff */
[----:B------:R-:W2:Y:S02]  /*106e0*/  LDL R26, [R1+0x3818] ;  /* 0x00381800011a7983 */ /* 0x000ea40000100800 */
[----:B-1----:R-:W-:Y:S01]  /*106f0*/  LOP3.LUT R16, R24, 0x30, R18, 0x78, !PT ;  /* 0x0000003018107812 */ /* 0x002fe200078e7812 */
[--C-:B------:R-:W-:Y:S01]  /*10700*/  @!P2 IMAD.IADD R5, R5, 0x1, -R29.reuse ;  /* 0x000000010505a824 */ /* 0x100fe200078e0a1d */
[----:B------:R-:W2:Y:S01]  /*10710*/  LDL R24, [R1+0x3810] ;  /* 0x0038100001187983 */ /* 0x000ea20000100800 */
[----:B------:R-:W-:Y:S01]  /*10720*/  @!P4 IMAD.IADD R3, R3, 0x1, -R29 ;  /* 0x000000010303c824 */ /* 0x000fe200078e0a1d */
[----:B------:R-:W-:Y:S02]  /*10730*/  ISETP.GE.AND P4, PT, R27, RZ, PT ;  /* 0x000000ff1b00720c */ /* 0x000fe40003f86270 */
[----:B---3--:R-:W-:Y:S02]  /*10740*/  ISETP.GE.AND P2, PT, R22, RZ, PT ;  /* 0x000000ff1600720c */ /* 0x008fe40003f46270 */
[----:B-----5:R-:W-:-:S05]  /*10750*/  LOP3.LUT R16, R20, R19, RZ, 0x3c, !PT ;  /* 0x0000001314107212 */ /* 0x020fca00078e3cff */
[----:B------:R0:W-:Y:S04]  /*10760*/  STL [R1+0x494], R16 ;  /* 0x0004941001007387 */ /* 0x0001e80000100800 */
[----:B------:R-:W3:Y:S04]  /*10770*/  LDL R22, [R1+0x3814] ;  /* 0x0038140001167983 */ /* 0x000ee80000100800 */
[----:B------:R-:W5:Y:S04]  /*10780*/  LDL R19, [R1+0x3808] ;  /* 0x0038080001137983 */ /* 0x000f680000100800 */
[----:B------:R-:W3:Y:S04]  /*10790*/  LDL R27, [R1+0x380c] ;  /* 0x00380c00011b7983 */ /* 0x000ee80000100800 */
[----:B0-----:R-:W3:Y:S01]  /*107a0*/  LDL.LU R16, [R1+0x60] ;  /* 0x0000600001107983 */ /* 0x001ee20000300800 */
[----:B------:R-:W-:-:S02]  /*107b0*/  ISETP.GT.U32.AND P0, PT, R29, R15, PT ;  /* 0x0000000f1d00720c */ /* 0x000fc40003f04070 */
[C---:B------:R-:W-:Y:S02]  /*107c0*/  ISETP.GT.U32.AND P1, PT, R29.reuse, R13, PT ;  /* 0x0000000d1d00720c */ /* 0x040fe40003f24070 */
[----:B------:R-:W-:-:S09]  /*107d0*/  ISETP.GT.U32.AND P6, PT, R29, R14, PT ;  /* 0x0000000e1d00720c */ /* 0x000fd20003fc4070 */
[--C-:B------:R-:W-:Y:S01]  /*107e0*/  @!P0 IMAD.IADD R15, R15, 0x1, -R29.reuse ;  /* 0x000000010f0f8824 */ /* 0x100fe200078e0a1d */
[----:B------:R-:W-:Y:S01]  /*107f0*/  ISETP.GT.U32.AND P0, PT, R29, R8, PT ;  /* 0x000000081d00720c */ /* 0x000fe20003f04070 */
[--C-:B------:R-:W-:Y:S01]  /*10800*/  @!P1 IMAD.IADD R13, R13, 0x1, -R29.reuse ;  /* 0x000000010d0d9824 */ /* 0x100fe200078e0a1d */
[C---:B------:R-:W-:Y:S01]  /*10810*/  ISETP.GT.U32.AND P1, PT, R29.reuse, R6, PT ;  /* 0x000000061d00720c */ /* 0x040fe20003f24070 */
[----:B------:R-:W-:Y:S01]  /*10820*/  @!P6 IMAD.IADD R14, R14, 0x1, -R29 ;  /* 0x000000010e0ee824 */ /* 0x000fe200078e0a1d */
[C---:B------:R-:W-:Y:S02]  /*10830*/  ISETP.GT.U32.AND P6, PT, R29.reuse, R7, PT ;  /* 0x000000071d00720c */ /* 0x040fe40003fc4070 */
        /* <DEDUP_REMOVED lines=10> */
[--C-:B------:R-:W-:Y:S01]  /*108e0*/  @!P0 IMAD.IADD R0, R0, 0x1, -R29.reuse ;  /* 0x0000000100008824 */ /* 0x100fe200078e0a1d */
[C---:B------:R-:W-:Y:S01]  /*108f0*/  ISETP.GT.U32.AND P0, PT, R29.reuse, R7, PT ;  /* 0x000000071d00720c */ /* 0x040fe20003f04070 */
[--C-:B------:R-:W-:Y:S01]  /*10900*/  @!P1 IMAD.IADD R12, R12, 0x1, -R29.reuse ;  /* 0x000000010c0c9824 */ /* 0x100fe200078e0a1d */
[C---:B------:R-:W-:Y:S01]  /*10910*/  ISETP.GT.U32.AND P1, PT, R29.reuse, R6, PT ;  /* 0x000000061d00720c */ /* 0x040fe20003f24070 */
[--C-:B------:R-:W-:Y:S01]  /*10920*/  @!P5 IMAD.IADD R2, R2, 0x1, -R29.reuse ;  /* 0x000000010202d824 */ /* 0x100fe200078e0a1d */
[C---:B------:R-:W-:Y:S01]  /*10930*/  ISETP.GT.U32.AND P5, PT, R29.reuse, R8, PT ;  /* 0x000000081d00720c */ /* 0x040fe20003fa4070 */
[--C-:B------:R-:W-:Y:S02]  /*10940*/  @!P6 IMAD.IADD R28, R28, 0x1, -R29.reuse ;  /* 0x000000011c1ce824 */ /* 0x100fe400078e0a1d */
[----:B------:R-:W-:Y:S01]  /*10950*/  @!P3 IMAD.IADD R10, R10, 0x1, -R29 ;  /* 0x000000010a0ab824 */ /* 0x000fe200078e0a1d */
[----:B------:R-:W-:-:S05]  /*10960*/  ISETP.GT.U32.AND P3, PT, R29, R4, PT ;  /* 0x000000041d00720c */ /* 0x000fca0003f64070 */
[--C-:B------:R-:W-:Y:S01]  /*10970*/  @!P0 IMAD.IADD R7, R7, 0x1, -R29.reuse ;  /* 0x0000000107078824 */ /* 0x100fe200078e0a1d */
[----:B------:R-:W-:Y:S01]  /*10980*/  ISETP.GT.U32.AND P0, PT, R29, R28, PT ;  /* 0x0000001c1d00720c */ /* 0x000fe20003f04070 */
[--C-:B------:R-:W-:Y:S01]  /*10990*/  @!P1 IMAD.IADD R6, R6, 0x1, -R29.reuse ;  /* 0x0000000106069824 */ /* 0x100fe200078e0a1d */
[----:B----4-:R-:W-:Y:S01]  /*109a0*/  ISETP.GE.AND P1, PT, R21, RZ, PT ;  /* 0x000000ff1500720c */ /* 0x010fe20003f26270 */
[--C-:B------:R-:W-:Y:S01]  /*109b0*/  @!P5 IMAD.IADD R8, R8, 0x1, -R29.reuse ;  /* 0x000000010808d824 */ /* 0x100fe200078e0a1d */
[C---:B------:R-:W-:Y:S02]  /*109c0*/  ISETP.GT.U32.AND P5, PT, R29.reuse, R2, PT ;  /* 0x000000021d00720c */ /* 0x040fe40003fa4070 */
[----:B------:R-:W-:Y:S01]  /*109d0*/  ISETP.GT.U32.AND P6, PT, R29, R0, PT ;  /* 0x000000001d00720c */ /* 0x000fe20003fc4070 */
[--C-:B------:R-:W-:Y:S01]  /*109e0*/  @!P3 IMAD.IADD R4, R4, 0x1, -R29.reuse ;  /* 0x000000010404b824 */ /* 0x100fe200078e0a1d */
[----:B--2---:R-:W-:Y:S02]  /*109f0*/  ISETP.GE.AND P3, PT, R23, RZ, PT ;  /* 0x000000ff1700720c */ /* 0x004fe40003f66270 */
[----:B------:R-:W2:Y:S03]  /*10a00*/  LDL R23, [R1+0x3804] ;  /* 0x0038040001177983 */ /* 0x000ea60000100800 */
[----:B------:R-:W-:Y:S01]  /*10a10*/  @!P0 IMAD.IADD R28, R28, 0x1, -R29 ;  /* 0x000000011c1c8824 */ /* 0x000fe200078e0a1d */
[----:B------:R-:W-:-:S02]  /*10a20*/  ISETP.GE.AND P0, PT, R25, RZ, PT ;  /* 0x000000ff1900720c */ /* 0x000fc40003f06270 */
[----:B------:R-:W4:Y:S04]  /*10a30*/  LDL R25, [R1+0x3800] ;  /* 0x0038000001197983 */ /* 0x000f280000100800 */
[----:B------:R-:W2:Y:S01]  /*10a40*/  LDL.LU R21, [R1+0x5c] ;  /* 0x00005c0001157983 */ /* 0x000ea20000300800 */
[--C-:B------:R-:W-:Y:S02]  /*10a50*/  @!P5 IMAD.IADD R2, R2, 0x1, -R29.reuse ;  /* 0x000000010202d824 */ /* 0x100fe400078e0a1d */
[----:B------:R-:W-:Y:S02]  /*10a60*/  @!P6 IMAD.IADD R0, R0, 0x1, -R29 ;  /* 0x000000010000e824 */ /* 0x000fe400078e0a1d */
[----:B---3--:R-:W-:Y:S01]  /*10a70*/  @!P1 IMAD.MOV R16, RZ, RZ, -R16 ;  /* 0x000000ffff109224 */ /* 0x008fe200078e0a10 */
[----:B------:R-:W-:-:S02]  /*10a80*/  ISETP.GE.AND P1, PT, R26, RZ, PT ;  /* 0x000000ff1a00720c */ /* 0x000fc40003f26270 */
[----:B------:R-:W3:Y:S04]  /*10a90*/  LDL R26, [R1+0x37f8] ;  /* 0x0037f800011a7983 */ /* 0x000ee80000100800 */
[----:B------:R-:W3:Y:S04]  /*10aa0*/  LDL.LU R17, [R1+0x58] ;  /* 0x0000580001117983 */ /* 0x000ee80000300800 */
[----:B------:R-:W4:Y:S01]  /*10ab0*/  LDL.LU R29, [R1+0x54] ;  /* 0x00005400011d7983 */ /* 0x000f220000300800 */
[----:B------:R-:W-:Y:S02]  /*10ac0*/  ISETP.NE.AND P5, PT, RZ, c[0x0][0x178], PT ;  /* 0x00005e00ff007a0c */ /* 0x000fe40003fa5270 */
[----:B------:R-:W-:Y:S01]  /*10ad0*/  LOP3.LUT R18, RZ, c[0x0][0x178], RZ, 0x33, !PT ;  /* 0x00005e00ff127a12 */ /* 0x000fe200078e33ff */
[----:B------:R-:W5:Y:S03]  /*10ae0*/  LDL R20, [R1+0x37fc] ;  /* 0x0037fc0001147983 */ /* 0x000f660000100800 */
[----:B------:R-:W-:Y:S01]  /*10af0*/  SEL R16, R18, R16, !P5 ;  /* 0x0000001012107207 */ /* 0x000fe20006800000 */
[----:B--2---:R-:W-:Y:S01]  /*10b00*/  @!P2 IMAD.MOV R21, RZ, RZ, -R21 ;  /* 0x000000ffff15a224 */ /* 0x004fe200078e0a15 */
[----:B------:R-:W-:-:S02]  /*10b10*/  ISETP.GE.AND P2, PT, R24, RZ, PT ;  /* 0x000000ff1800720c */ /* 0x000fc40003f46270 */
[----:B------:R-:W2:Y:S02]  /*10b20*/  LDL R24, [R1+0x37f4] ;  /* 0x0037f40001187983 */ /* 0x000ea40000100800 */
[----:B------:R-:W-:Y:S02]  /*10b30*/  SEL R21, R18, R21, !P5 ;  /* 0x0000001512157207 */ /* 0x000fe40006800000 */
[----:B------:R0:W-:Y:S04]  /*10b40*/  STL [R1+0x488], R16 ;  /* 0x0004881001007387 */ /* 0x0001e80000100800 */
[----:B0-----:R-:W2:Y:S04]  /*10b50*/  LDL.LU R16, [R1+0x39b4] ;  /* 0x0039b40001107983 */ /* 0x001ea80000300800 */
[----:B------:R0:W-:Y:S04]  /*10b60*/  STL [R1+0x484], R21 ;  /* 0x0004841501007387 */ /* 0x0001e80000100800 */
[----:B0-----:R-:W2:Y:S01]  /*10b70*/  LDL R21, [R1+0x37f0] ;  /* 0x0037f00001157983 */ /* 0x001ea20000100800 */
[----:B---3--:R-:W-:-:S02]  /*10b80*/  @!P3 IMAD.MOV R17, RZ, RZ, -R17 ;  /* 0x000000ffff11b224 */ /* 0x008fc400078e0a11 */
[----:B----4-:R-:W-:-:S03]  /*10b90*/  @!P4 IMAD.MOV R29, RZ, RZ, -R29 ;  /* 0x000000ffff1dc224 */ /* 0x010fc600078e0a1d */
[C---:B------:R-:W-:Y:S02]  /*10ba0*/  SEL R17, R18.reuse, R17, !P5 ;  /* 0x0000001112117207 */ /* 0x040fe40006800000 */
[----:B------:R-:W-:-:S03]  /*10bb0*/  SEL R18, R18, R29, !P5 ;  /* 0x0000001d12127207 */ /* 0x000fc60006800000 */
[----:B------:R0:W-:Y:S01]  /*10bc0*/  STL [R1+0x480], R17 ;  /* 0x0004801101007387 */ /* 0x0001e20000100800 */
[----:B------:R-:W-:-:S03]  /*10bd0*/  ISETP.GE.AND P4, PT, R22, RZ, PT ;  /* 0x000000ff1600720c */ /* 0x000fc60003f86270 */
[----:B0-----:R-:W3:Y:S04]  /*10be0*/  LDL.LU R17, [R1+0x39b0] ;  /* 0x0039b00001117983 */ /* 0x001ee80000300800 */
[----:B------:R-:W4:Y:S04]  /*10bf0*/  LDL R22, [R1+0x37ec] ;  /* 0x0037ec0001167983 */ /* 0x000f280000100800 */
[----:B------:R0:W-:Y:S04]  /*10c00*/  STL [R1+0x47c], R18 ;  /* 0x00047c1201007387 */ /* 0x0001e80000100800 */
[----:B0-----:R-:W2:Y:S01]  /*10c10*/  LDL.LU R18, [R1+0x50] ;  /* 0x0000500001127983 */ /* 0x001ea20000300800 */
[----:B------:R-:W-:-:S02]  /*10c20*/  ISETP.GE.AND P3, PT, R27, RZ, PT ;  /* 0x000000ff1b00720c */ /* 0x000fc40003f66270 */
[----:B-----5:R-:W-:Y:S01]  /*10c30*/  ISETP.GE.AND P5, PT, R19, RZ, PT ;  /* 0x000000ff1300720c */ /* 0x020fe20003fa6270 */
[----:B------:R-:W5:Y:S04]  /*10c40*/  LDL R27, [R1+0x37e8] ;  /* 0x0037e800011b7983 */ /* 0x000f680000100800 */
[----:B------:R-:W3:Y:S01]  /*10c50*/  LDL.LU R19, [R1+0x4c] ;  /* 0x00004c0001137983 */ /* 0x000ee20000300800 */
[----:B--2---:R-:W-:Y:S01]  /*10c60*/  @!P0 IMAD.MOV R18, RZ, RZ, -R18 ;  /* 0x000000ffff128224 */ /* 0x004fe200078e0a12 */
[----:B------:R-:W-:Y:S02]  /*10c70*/  ISETP.GE.AND P0, PT, R23, RZ, PT ;  /* 0x000000ff1700720c */ /* 0x000fe40003f06270 */
[----:B------:R-:W2:Y:S04]  /*10c80*/  LDL R23, [R1+0x37e4] ;  /* 0x0037e40001177983 */ /* 0x000ea80000100800 */
[----:B------:R0:W-:Y:S04]  /*10c90*/  STL [R1+0x3dc], R18 ;  /* 0x0003dc1201007387 */ /* 0x0001e80000100800 */
[----:B0-----:R-:W2:Y:S01]  /*10ca0*/  LDL.LU R18, [R1+0x48] ;  /* 0x0000480001127983 */ /* 0x001ea20000300800 */
[----:B---3--:R-:W-:Y:S01]  /*10cb0*/  @!P1 IMAD.MOV R19, RZ, RZ, -R19 ;  /* 0x000000ffff139224 */ /* 0x008fe200078e0a13 */
[----:B------:R-:W-:-:S02]  /*10cc0*/  ISETP.GE.AND P1, PT, R25, RZ, PT ;  /* 0x000000ff1900720c */ /* 0x000fc40003f26270 */
[----:B------:R-:W3:Y:S04]  /*10cd0*/  LDL R25, [R1+0x37e0] ;  /* 0x0037e00001197983 */ /* 0x000ee80000100800 */
[----:B------:R0:W-:Y:S04]  /*10ce0*/  STL [R1+0x3d8], R19 ;  /* 0x0003d81301007387 */ /* 0x0001e80000100800 */
[----:B0-----:R-:W3:Y:S01]  /*10cf0*/  LDL.LU R19, [R1+0x44] ;  /* 0x0000440001137983 */ /* 0x001ee20000300800 */
[----:B--2---:R-:W-:Y:S01]  /*10d00*/  @!P2 IMAD.MOV R18, RZ, RZ, -R18 ;  /* 0x000000ffff12a224 */ /* 0x004fe200078e0a12 */
[----:B------:R-:W-:-:S02]  /*10d10*/  ISETP.GE.AND P2, PT, R26, RZ, PT ;  /* 0x000000ff1a00720c */ /* 0x000fc40003f46270 */
        /* <DEDUP_REMOVED lines=19> */
[----:B----4-:R-:W-:-:S02]  /*10e50*/  ISETP.GE.AND P0, PT, R22, RZ, PT ;  /* 0x000000ff1600720c */ /* 0x010fc40003f06270 */
[----:B------:R-:W2:Y:S04]  /*10e60*/  LDL R22, [R1+0x37cc] ;  /* 0x0037cc0001167983 */ /* 0x000ea80000100800 */
[----:B------:R0:W-:Y:S04]  /*10e70*/  STL [R1+0x3c4], R18 ;  /* 0x0003c41201007387 */ /* 0x0001e80000100800 */
[----:B0-----:R-:W4:Y:S01]  /*10e80*/  LDL.LU R18, [R1+0x30] ;  /* 0x0000300001127983 */ /* 0x001f220000300800 */
[----:B---3--:R-:W-:Y:S01]  /*10e90*/  @!P1 IMAD.MOV R19, RZ, RZ, -R19 ;  /* 0x000000ffff139224 */ /* 0x008fe200078e0a13 */
[----:B-----5:R-:W-:-:S02]  /*10ea0*/  ISETP.GE.AND P1, PT, R27, RZ, PT ;  /* 0x000000ff1b00720c */ /* 0x020fc40003f26270 */
[----:B------:R-:W3:Y:S04]  /*10eb0*/  LDL R27, [R1+0x37c8] ;  /* 0x0037c800011b7983 */ /* 0x000ee80000100800 */
[----:B------:R0:W-:Y:S04]  /*10ec0*/  STL [R1+0x3c0], R19 ;  /* 0x0003c01301007387 */ /* 0x0001e80000100800 */
[----:B0-----:R-:W5:Y:S01]  /*10ed0*/  LDL.LU R19, [R1+0x38c] ;  /* 0x00038c0001137983 */ /* 0x001f620000300800 */
[----:B----4-:R-:W-:Y:S01]  /*10ee0*/  @!P2 IMAD.MOV R18, RZ, RZ, -R18 ;  /* 0x000000ffff12a224 */ /* 0x010fe200078e0a12 */
[----:B------:R-:W-:-:S02]  /*10ef0*/  ISETP.GE.AND P2, PT, R23, RZ, PT ;  /* 0x000000ff1700720c */ /* 0x000fc40003f46270 */
[----:B------:R-:W4:Y:S04]  /*10f00*/  LDL R23, [R1+0x37c4] ;  /* 0x0037c40001177983 */ /* 0x000f280000100800 */
[----:B------:R0:W-:Y:S04]  /*10f10*/  STL [R1+0x3bc], R18 ;  /* 0x0003bc1201007387 */ /* 0x0001e80000100800 */
[----:B0-----:R-:W2:Y:S01]  /*10f20*/  LDL.LU R18, [R1+0x394] ;  /* 0x0003940001127983 */ /* 0x001ea20000300800 */
[----:B-----5:R-:W-:Y:S01]  /*10f30*/  @!P4 IMAD.MOV R19, RZ, RZ, -R19 ;  /* 0x000000ffff13c224 */ /* 0x020fe200078e0a13 */
[----:B------:R-:W-:-:S02]  /*10f40*/  ISETP.GE.AND P4, PT, R25, RZ, PT ;  /* 0x000000ff1900720c */ /* 0x000fc40003f86270 */
[----:B------:R-:W5:Y:S04]  /*10f50*/  LDL R25, [R1+0x37c0] ;  /* 0x0037c00001197983 */ /* 0x000f680000100800 */
        /* <DEDUP_REMOVED lines=73> */
[----:B------:R-:W-:-:S04]  /*113f0*/  ISETP.GE.AND P0, PT, R23, RZ, PT ;  /* 0x000000ff1700720c */ /* 0x000fc80003f06270 */
[----:B------:R0:W-:Y:S04]  /*11400*/  STL [R1+0x37c], R18 ;  /* 0x00037c1201007387 */ /* 0x0001e80000100800 */
[----:B------:R-:W2:Y:S04]  /*11410*/  LDL R23, [R1+0x3784] ;  /* 0x0037840001177983 */ /* 0x000ea80000100800 */
        /* <DEDUP_REMOVED lines=916> */
[----:B----4-:R-:W-:-:S05]  /*14d60*/  @!P5 IMAD.MOV R18, RZ, RZ, -R18 ;  /* 0x000000ffff12d224 */ /* 0x010fca00078e0a12 */
[----:B------:R0:W-:Y:S04]  /*14d70*/  STL [R1+0x50], R18 ;  /* 0x0000501201007387 */ /* 0x0001e80000100800 */
[----:B0-----:R-:W4:Y:S01]  /*14d80*/  LDL.LU R18, [R1+0x104] ;  /* 0x0001040001127983 */ /* 0x001f220000300800 */
[----:B------:R-:W-:-:S03]  /*14d90*/  ISETP.GE.AND P5, PT, R23, RZ, PT ;  /* 0x000000ff1700720c */ /* 0x000fc60003fa6270 */
[----:B------:R-:W2:Y:S01]  /*14da0*/  LDL R23, [R1+0x34a8] ;  /* 0x0034a80001177983 */ /* 0x000ea20000100800 */
[----:B-----5:R-:W-:-:S05]  /*14db0*/  @!P3 IMAD.MOV R19, RZ, RZ, -R19 ;  /* 0x000000ffff13b224 */ /* 0x020fca00078e0a13 */
[----:B------:R0:W-:Y:S01]  /*14dc0*/  STL [R1+0x4c], R19 ;  /* 0x00004c1301007387 */ /* 0x0001e20000100800 */
[----:B------:R-:W-:-:S03]  /*14dd0*/  ISETP.GE.AND P3, PT, R25, RZ, PT ;  /* 0x000000ff1900720c */ /* 0x000fc60003f66270 */
[----:B0-----:R-:W5:Y:S04]  /*14de0*/  LDL.LU R19, [R1+0x10c] ;  /* 0x00010c0001137983 */ /* 0x001f680000300800 */
[----:B------:R-:W2:Y:S01]  /*14df0*/  LDL R25, [R1+0x34a4] ;  /* 0x0034a40001197983 */ /* 0x000ea20000100800 */
        /* <DEDUP_REMOVED lines=8> */
[----:B0-----:R-:W5:Y:S01]  /*14e80*/  LDL.LU R19, [R1+0x108] ;  /* 0x0001080001137983 */ /* 0x001f620000300800 */
[----:B----4-:R-:W-:-:S05]  /*14e90*/  @!P2 IMAD.MOV R18, RZ, RZ, -R18 ;  /* 0x000000ffff12a224 */ /* 0x010fca00078e0a12 */
[----:B------:R0:W-:Y:S04]  /*14ea0*/  STL [R1+0x40], R18 ;  /* 0x0000401201007387 */ /* 0x0001e80000100800 */
[----:B0-----:R-:W4:Y:S04]  /*14eb0*/  LDL R18, [R1+0x349c] ;  /* 0x00349c0001127983 */ /* 0x001f280000100800 */
[----:B------:R-:W2:Y:S01]  /*14ec0*/  LDL.LU R20, [R1+0xc0] ;  /* 0x0000c00001147983 */ /* 0x000ea20000300800 */
[----:B------:R-:W-:Y:S01]  /*14ed0*/  ISETP.GE.AND P2, PT, R24, RZ, PT ;  /* 0x000000ff1800720c */ /* 0x000fe20003f46270 */
[----:B-----5:R-:W-:Y:S01]  /*14ee0*/  @!P4 IMAD.MOV R19, RZ, RZ, -R19 ;  /* 0x000000ffff13c224 */ /* 0x020fe200078e0a13 */
[----:B------:R-:W-:Y:S01]  /*14ef0*/  ISETP.GE.AND P4, PT, R21, RZ, PT ;  /* 0x000000ff1500720c */ /* 0x000fe20003f86270 */
[----:B------:R-:W5:Y:S04]  /*14f00*/  LDL R24, [R1+0x3498] ;  /* 0x0034980001187983 */ /* 0x000f680000100800 */
[----:B------:R-:W3:Y:S04]  /*14f10*/  LDL.LU R21, [R1+0xc8] ;  /* 0x0000c80001157983 */ /* 0x000ee80000300800 */
[----:B------:R0:W-:Y:S04]  /*14f20*/  STL [R1+0x3c], R19 ;  /* 0x00003c1301007387 */ /* 0x0001e80000100800 */
[----:B0-----:R-:W4:Y:S01]  /*14f30*/  LDL R19, [R1+0x3494] ;  /* 0x0034940001137983 */ /* 0x001f220000100800 */
[----:B--2---:R-:W-:Y:S01]  /*14f40*/  @!P5 IMAD.MOV R20, RZ, RZ, -R20 ;  /* 0x000000ffff14d224 */ /* 0x004fe200078e0a14 */
[----:B------:R-:W-:-:S02]  /*14f50*/  ISETP.GE.AND P5, PT, R22, RZ, PT ;  /* 0x000000ff1600720c */ /* 0x000fc40003fa6270 */
[----:B------:R-:W2:Y:S01]  /*14f60*/  LDL.LU R22, [R1+0xe0] ;  /* 0x0000e00001167983 */ /* 0x000ea20000300800 */
[----:B---3--:R-:W-:-:S03]  /*14f70*/  @!P3 IMAD.MOV R21, RZ, RZ, -R21 ;  /* 0x000000ffff15b224 */ /* 0x008fc600078e0a15 */
[----:B------:R0:W-:Y:S01]  /*14f80*/  STL [R1+0x38], R20 ;  /* 0x0000381401007387 */ /* 0x0001e20000100800 */
[----:B------:R-:W-:-:S03]  /*14f90*/  ISETP.GE.AND P3, PT, R27, RZ, PT ;  /* 0x000000ff1b00720c */ /* 0x000fc60003f66270 */
[----:B0-----:R-:W3:Y:S04]  /*14fa0*/  LDL R20, [R1+0x3490] ;  /* 0x0034900001147983 */ /* 0x001ee80000100800 */
[----:B------:R0:W-:Y:S04]  /*14fb0*/  STL [R1+0x34], R21 ;  /* 0x0000341501007387 */ /* 0x0001e80000100800 */
[----:B0-----:R-:W3:Y:S04]  /*14fc0*/  LDL R21, [R1+0x348c] ;  /* 0x00348c0001157983 */ /* 0x001ee80000100800 */
[----:B------:R-:W3:Y:S04]  /*14fd0*/  LDL.LU R29, [R1+0xe4] ;  /* 0x0000e400011d7983 */ /* 0x000ee80000300800 */
[----:B------:R-:W4:Y:S01]  /*14fe0*/  LDL R27, [R1+0x3488] ;  /* 0x00348800011b7983 */ /* 0x000f220000100800 */
[----:B--2---:R-:W-:Y:S01]  /*14ff0*/  @!P0 IMAD.MOV R22, RZ, RZ, -R22 ;  /* 0x000000ffff168224 */ /* 0x004fe200078e0a16 */
[----:B------:R-:W-:-:S02]  /*15000*/  ISETP.GE.AND P0, PT, R23, RZ, PT ;  /* 0x000000ff1700720c */ /* 0x000fc40003f06270 */
[----:B------:R-:W2:Y:S04]  /*15010*/  LDL.LU R23, [R1+0xcc] ;  /* 0x0000cc0001177983 */ /* 0x000ea80000300800 */
[----:B------:R0:W-:Y:S04]  /*15020*/  STL [R1+0x30], R22 ;  /* 0x0000301601007387 */ /* 0x0001e80000100800 */
[----:B0-----:R-:W4:Y:S01]  /*15030*/  LDL R22, [R1+0x3484] ;  /* 0x0034840001167983 */ /* 0x001f220000100800 */
        /* <DEDUP_REMOVED lines=11> */
[----:B----4-:R-:W-:-:S04]  /*150f0*/  ISETP.GE.AND P4, PT, R18, RZ, PT ;  /* 0x000000ff1200720c */ /* 0x010fc80003f86270 */
[----:B------:R0:W-:Y:S04]  /*15100*/  STL [R1+0x24], R29 ;  /* 0x0000241d01007387 */ /* 0x0001e80000100800 */
[----:B0-----:R-:W3:Y:S04]  /*15110*/  LDL R29, [R1+0x3478] ;  /* 0x00347800011d7983 */ /* 0x001ee80000100800 */
[----:B------:R-:W4:Y:S01]  /*15120*/  LDL.LU R18, [R1+0x14] ;  /* 0x0000140001127983 */ /* 0x000f220000300800 */
[----:B--2---:R-:W-:-:S05]  /*15130*/  @!P5 IMAD.MOV R23, RZ, RZ, -R23 ;  /* 0x000000ffff17d224 */ /* 0x004fca00078e0a17 */
[----:B------:R0:W-:Y:S04]  /*15140*/  STL [R1+0x20], R23 ;  /* 0x0000201701007387 */ /* 0x0001e80000100800 */
[----:B0-----:R-:W2:Y:S01]  /*15150*/  LDL.LU R23, [R1+0xac] ;  /* 0x0000ac0001177983 */ /* 0x001ea20000300800 */
[----:B-----5:R-:W-:-:S03]  /*15160*/  ISETP.GE.AND P5, PT, R24, RZ, PT ;  /* 0x000000ff1800720c */ /* 0x020fc60003fa6270 */
[----:B------:R-:W5:Y:S01]  /*15170*/  LDL R24, [R1+0x3474] ;  /* 0x0034740001187983 */ /* 0x000f620000100800 */
[----:B----4-:R-:W-:Y:S01]  /*15180*/  @!P3 IMAD.MOV R18, RZ, RZ, -R18 ;  /* 0x000000ffff12b224 */ /* 0x010fe200078e0a12 */
[----:B------:R-:W-:-:S04]  /*15190*/  ISETP.GE.AND P3, PT, R19, RZ, PT ;  /* 0x000000ff1300720c */ /* 0x000fc80003f66270 */
[----:B------:R0:W-:Y:S04]  /*151a0*/  STL [R1+0x1c], R18 ;  /* 0x00001c1201007387 */ /* 0x0001e80000100800 */
[----:B0-----:R-:W4:Y:S04]  /*151b0*/  LDL.LU R18, [R1+0x39ac] ;  /* 0x0039ac0001127983 */ /* 0x001f280000300800 */
[----:B------:R-:W3:Y:S01]  /*151c0*/  LDL.LU R19, [R1+0x10] ;  /* 0x0000100001137983 */ /* 0x000ee20000300800 */
[----:B--2---:R-:W-:Y:S01]  /*151d0*/  @!P0 IMAD.MOV R23, RZ, RZ, -R23 ;  /* 0x000000ffff178224 */ /* 0x004fe200078e0a17 */
[----:B------:R-:W-:-:S04]  /*151e0*/  ISETP.GE.AND P0, PT, R20, RZ, PT ;  /* 0x000000ff1400720c */ /* 0x000fc80003f06270 */
[----:B------:R0:W-:Y:S04]  /*151f0*/  STL [R1+0x18], R23 ;  /* 0x0000181701007387 */ /* 0x0001e80000100800 */
[----:B0-----:R-:W2:Y:S04]  /*15200*/  LDL R23, [R1+0x3470] ;  /* 0x0034700001177983 */ /* 0x001ea80000100800 */
[----:B------:R-:W2:Y:S01]  /*15210*/  LDL.LU R20, [R1+0xc] ;  /* 0x00000c0001147983 */ /* 0x000ea20000300800 */
[----:B---3--:R-:W-:Y:S01]  /*15220*/  @!P1 IMAD.MOV R19, RZ, RZ, -R19 ;  /* 0x000000ffff139224 */ /* 0x008fe200078e0a13 */
[----:B------:R-:W-:-:S04]  /*15230*/  ISETP.GE.AND P1, PT, R21, RZ, PT ;  /* 0x000000ff1500720c */ /* 0x000fc80003f26270 */
[----:B------:R0:W-:Y:S04]  /*15240*/  STL [R1+0x14], R19 ;  /* 0x0000141301007387 */ /* 0x0001e80000100800 */
[----:B0-----:R-:W3:Y:S04]  /*15250*/  LDL.LU R19, [R1+0x39a8] ;  /* 0x0039a80001137983 */ /* 0x001ee80000300800 */
[----:B------:R-:W3:Y:S01]  /*15260*/  LDL.LU R21, [R1+0x8] ;  /* 0x0000080001157983 */ /* 0x000ee20000300800 */
[----:B--2---:R-:W-:Y:S01]  /*15270*/  @!P2 IMAD.MOV R20, RZ, RZ, -R20 ;  /* 0x000000ffff14a224 */ /* 0x004fe200078e0a14 */
[----:B------:R-:W-:-:S04]  /*15280*/  ISETP.GE.AND P2, PT, R27, RZ, PT ;  /* 0x000000ff1b00720c */ /* 0x000fc80003f46270 */
[----:B------:R0:W-:Y:S04]  /*15290*/  STL [R1+0x10], R20 ;  /* 0x0000101401007387 */ /* 0x0001e80000100800 */
[----:B0-----:R-:W2:Y:S04]  /*152a0*/  LDL.LU R20, [R1+0x39a4] ;  /* 0x0039a40001147983 */ /* 0x001ea80000300800 */
[----:B------:R-:W2:Y:S01]  /*152b0*/  LDL.LU R27, [R1+0x4] ;  /* 0x00000400011b7983 */ /* 0x000ea20000300800 */
[----:B---3--:R-:W-:Y:S01]  /*152c0*/  @!P4 IMAD.MOV R21, RZ, RZ, -R21 ;  /* 0x000000ffff15c224 */ /* 0x008fe200078e0a15 */
[----:B------:R-:W-:-:S04]  /*152d0*/  ISETP.GE.AND P4, PT, R22, RZ, PT ;  /* 0x000000ff1600720c */ /* 0x000fc80003f86270 */
[----:B------:R0:W-:Y:S04]  /*152e0*/  STL [R1+0xc], R21 ;  /* 0x00000c1501007387 */ /* 0x0001e80000100800 */
[----:B0-----:R-:W3:Y:S04]  /*152f0*/  LDL.LU R21, [R1+0x39a0] ;  /* 0x0039a00001157983 */ /* 0x001ee80000300800 */
[----:B------:R-:W3:Y:S01]  /*15300*/  LDL.LU R22, [R1] ;  /* 0x0000000001167983 */ /* 0x000ee20000300800 */
[----:B--2---:R-:W-:-:S05]  /*15310*/  @!P5 IMAD.MOV R27, RZ, RZ, -R27 ;  /* 0x000000ffff1bd224 */ /* 0x004fca00078e0a1b */
[----:B------:R0:W-:Y:S04]  /*15320*/  STL [R1+0x8], R27 ;  /* 0x0000081b01007387 */ /* 0x0001e80000100800 */
[----:B0-----:R-:W2:Y:S01]  /*15330*/  LDL.LU R27, [R1+0x399c] ;  /* 0x00399c00011b7983 */ /* 0x001ea20000300800 */
[----:B------:R-:W-:Y:S01]  /*15340*/  ISETP.GE.AND P5, PT, R25, RZ, PT ;  /* 0x000000ff1900720c */ /* 0x000fe20003fa6270 */
[----:B---3--:R-:W-:Y:S01]  /*15350*/  @!P3 IMAD.MOV R22, RZ, RZ, -R22 ;  /* 0x000000ffff16b224 */ /* 0x008fe200078e0a16 */
[----:B------:R-:W-:Y:S01]  /*15360*/  ISETP.GE.AND P3, PT, R26, RZ, PT ;  /* 0x000000ff1a00720c */ /* 0x000fe20003f66270 */
[----:B--2---:R-:W-:Y:S02]  /*15370*/  IMAD.MOV.U32 R25, RZ, RZ, R27 ;  /* 0x000000ffff197224 */ /* 0x004fe400078e001b */
[----:B------:R-:W2:Y:S04]  /*15380*/  LDL R27, [R1+0x3464] ;  /* 0x00346400011b7983 */ /* 0x000ea80000100800 */
[----:B------:R0:W-:Y:S04]  /*15390*/  STL [R1+0x4], R22 ;  /* 0x0000041601007387 */ /* 0x0001e80000100800 */
[----:B0-----:R-:W3:Y:S04]  /*153a0*/  LDL.LU R22, [R1+0x3998] ;  /* 0x0039980001167983 */ /* 0x001ee80000300800 */
[----:B------:R-:W2:Y:S01]  /*153b0*/  LDL.LU R26, [R1+0x3994] ;  /* 0x00399400011a7983 */ /* 0x000ea20000300800 */
[----:B------:R-:W-:Y:S01]  /*153c0*/  @!P0 IMAD.MOV R25, RZ, RZ, -R25 ;  /* 0x000000ffff198224 */ /* 0x000fe200078e0a19 */
[----:B------:R-:W-:-:S04]  /*153d0*/  ISETP.GE.AND P0, PT, R29, RZ, PT ;  /* 0x000000ff1d00720c */ /* 0x000fc80003f06270 */
[----:B------:R0:W-:Y:S04]  /*153e0*/  STL [R1], R25 ;  /* 0x0000001901007387 */ /* 0x0001e80000100800 */
[----:B0-----:R-:W3:Y:S04]  /*153f0*/  LDL.LU R25, [R1+0x3990] ;  /* 0x0039900001197983 */ /* 0x001ee80000300800 */
[----:B------:R-:W3:Y:S01]  /*15400*/  LDL R29, [R1+0x345c] ;  /* 0x00345c00011d7983 */ /* 0x000ee20000100800 */
[----:B--2---:R-:W-:Y:S01]  /*15410*/  @!P1 IMAD.MOV R26, RZ, RZ, -R26 ;  /* 0x000000ffff1a9224 */ /* 0x004fe200078e0a1a */
[----:B-----5:R-:W-:-:S04]  /*15420*/  ISETP.GE.AND P1, PT, R24, RZ, PT ;  /* 0x000000ff1800720c */ /* 0x020fc80003f26270 */
[----:B------:R0:W-:Y:S04]  /*15430*/  STL [R1+0x38c8], R26 ;  /* 0x0038c81a01007387 */ /* 0x0001e80000100800 */
[----:B0-----:R-:W2:Y:S04]  /*15440*/  LDL R26, [R1+0x3460] ;  /* 0x00346000011a7983 */ /* 0x001ea80000100800 */
[----:B------:R-:W5:Y:S01]  /*15450*/  LDL.LU R24, [R1+0x398c] ;  /* 0x00398c0001187983 */ /* 0x000f620000300800 */
[----:B---3--:R-:W-:Y:S01]  /*15460*/  @!P2 IMAD.MOV R25, RZ, RZ, -R25 ;  /* 0x000000ffff19a224 */ /* 0x008fe200078e0a19 */
[----:B------:R-:W-:-:S04]  /*15470*/  ISETP.GE.AND P2, PT, R23, RZ, PT ;  /* 0x000000ff1700720c */ /* 0x000fc80003f46270 */
[----:B------:R0:W-:Y:S04]  /*15480*/  STL [R1+0x38cc], R25 ;  /* 0x0038cc1901007387 */ /* 0x0001e80000100800 */
[----:B0-----:R-:W3:Y:S04]  /*15490*/  LDL R25, [R1+0x3468] ;  /* 0x0034680001197983 */ /* 0x001ee80000100800 */
[----:B------:R-:W2:Y:S01]  /*154a0*/  LDL.LU R23, [R1+0x3988] ;  /* 0x0039880001177983 */ /* 0x000ea20000300800 */
[----:B-----5:R-:W-:-:S05]  /*154b0*/  @!P4 IMAD.MOV R24, RZ, RZ, -R24 ;  /* 0x000000ffff18c224 */ /* 0x020fca00078e0a18 */
[----:B------:R0:W-:Y:S04]  /*154c0*/  STL [R1+0x38d0], R24 ;  /* 0x0038d01801007387 */ /* 0x0001e80000100800 */
[----:B0-----:R-:W5:Y:S01]  /*154d0*/  LDL R24, [R1+0x346c] ;  /* 0x00346c0001187983 */ /* 0x001f620000100800 */
[----:B------:R-:W-:Y:S02]  /*154e0*/  @!P3 IMAD.MOV R22, RZ, RZ, -R22 ;  /* 0x000000ffff16b224 */ /* 0x000fe400078e0a16 */
[----:B--2---:R-:W-:Y:S01]  /*154f0*/  @!P5 IMAD.MOV R23, RZ, RZ, -R23 ;  /* 0x000000ffff17d224 */ /* 0x004fe200078e0a17 */
[----:B---3--:R-:W-:Y:S02]  /*15500*/  ISETP.GE.AND P5, PT, R25, RZ, PT ;  /* 0x000000ff1900720c */ /* 0x008fe40003fa6270 */
[----:B------:R-:W-:-:S02]  /*15510*/  ISETP.GE.AND P3, PT, R27, RZ, PT ;  /* 0x000000ff1b00720c */ /* 0x000fc40003f66270 */
[----:B-----5:R-:W-:Y:S02]  /*15520*/  ISETP.GE.AND P4, PT, R24, RZ, PT ;  /* 0x000000ff1800720c */ /* 0x020fe40003f86270 */
[----:B------:R-:W2:Y:S04]  /*15530*/  LDL R24, [R1+0x3450] ;  /* 0x0034500001187983 */ /* 0x000ea80000100800 */
[----:B------:R0:W-:Y:S04]  /*15540*/  STL [R1+0x38d4], R23 ;  /* 0x0038d41701007387 */ /* 0x0001e80000100800 */
[----:B------:R-:W3:Y:S04]  /*15550*/  LDL R25, [R1+0x344c] ;  /* 0x00344c0001197983 */ /* 0x000ee80000100800 */
[----:B0-----:R-:W5:Y:S04]  /*15560*/  LDL R23, [R1+0x3454] ;  /* 0x0034540001177983 */ /* 0x001f680000100800 */
[----:B------:R0:W-:Y:S04]  /*15570*/  STL [R1+0x38d8], R22 ;  /* 0x0038d81601007387 */ /* 0x0001e80000100800 */
[----:B------:R-:W2:Y:S04]  /*15580*/  LDL R27, [R1+0x3448] ;  /* 0x00344800011b7983 */ /* 0x000ea80000100800 */
[----:B0-----:R-:W2:Y:S01]  /*15590*/  LDL R22, [R1+0x3458] ;  /* 0x0034580001167983 */ /* 0x001ea20000100800 */
[----:B------:R-:W-:-:S02]  /*155a0*/  @!P0 IMAD.MOV R21, RZ, RZ, -R21 ;  /* 0x000000ffff158224 */ /* 0x000fc400078e0a15 */
[----:B------:R-:W-:Y:S01]  /*155b0*/  @!P1 IMAD.MOV R20, RZ, RZ, -R20 ;  /* 0x000000ffff149224 */ /* 0x000fe200078e0a14 */
[----:B------:R-:W-:Y:S01]  /*155c0*/  ISETP.GE.AND P0, PT, R26, RZ, PT ;  /* 0x000000ff1a00720c */ /* 0x000fe20003f06270 */
[----:B------:R-:W-:Y:S01]  /*155d0*/  @!P2 IMAD.MOV R19, RZ, RZ, -R19 ;  /* 0x000000ffff13a224 */ /* 0x000fe200078e0a13 */
[----:B------:R-:W-:Y:S01]  /*155e0*/  STL [R1+0x38dc], R21 ;  /* 0x0038dc1501007387 */ /* 0x000fe20000100800 */
[----:B----4-:R-:W-:Y:S01]  /*155f0*/  @!P4 IMAD.MOV R18, RZ, RZ, -R18 ;  /* 0x000000ffff12c224 */ /* 0x010fe200078e0a12 */
[----:B------:R-:W-:Y:S01]  /*15600*/  ISETP.GE.AND P1, PT, R29, RZ, PT ;  /* 0x000000ff1d00720c */ /* 0x000fe20003f26270 */
[----:B------:R-:W-:Y:S01]  /*15610*/  @!P5 IMAD.MOV R17, RZ, RZ, -R17 ;  /* 0x000000ffff11d224 */ /* 0x000fe200078e0a11 */
[----:B------:R-:W4:Y:S04]  /*15620*/  LDL R26, [R1+0x3444] ;  /* 0x00344400011a7983 */ /* 0x000f280000100800 */
[----:B------:R-:W-:Y:S04]  /*15630*/  STL [R1+0x38e0], R20 ;  /* 0x0038e01401007387 */ /* 0x000fe80000100800 */
[----:B------:R-:W3:Y:S04]  /*15640*/  LDL R29, [R1+0x343c] ;  /* 0x00343c00011d7983 */ /* 0x000ee80000100800 */
[----:B------:R-:W-:Y:S01]  /*15650*/  STL [R1+0x38e4], R19 ;  /* 0x0038e41301007387 */ /* 0x000fe20000100800 */
[----:B------:R-:W-:Y:S01]  /*15660*/  @!P3 IMAD.MOV R16, RZ, RZ, -R16 ;  /* 0x000000ffff10b224 */ /* 0x000fe200078e0a10 */
[----:B-----5:R-:W-:-:S02]  /*15670*/  ISETP.GE.AND P4, PT, R23, RZ, PT ;  /* 0x000000ff1700720c */ /* 0x020fc40003f86270 */
[----:B--2---:R-:W-:Y:S02]  /*15680*/  ISETP.GE.AND P2, PT, R22, RZ, PT ;  /* 0x000000ff1600720c */ /* 0x004fe40003f46270 */
[----:B------:R-:W2:Y:S04]  /*15690*/  LDL R22, [R1+0x3438] ;  /* 0x0034380001167983 */ /* 0x000ea80000100800 */
[----:B------:R-:W-:Y:S04]  /*156a0*/  STL [R1+0x38e8], R18 ;  /* 0x0038e81201007387 */ /* 0x000fe80000100800 */
[----:B------:R-:W-:Y:S04]  /*156b0*/  STL [R1+0x38ec], R17 ;  /* 0x0038ec1101007387 */ /* 0x000fe80000100800 */
[----:B------:R-:W5:Y:S01]  /*156c0*/  LDL R23, [R1+0x1c08] ;  /* 0x001c080001177983 */ /* 0x000f620000100800 */
[----:B------:R-:W-:-:S03]  /*156d0*/  ISETP.GE.AND P5, PT, R24, RZ, PT ;  /* 0x000000ff1800720c */ /* 0x000fc60003fa6270 */
[----:B------:R-:W-:Y:S04]  /*156e0*/  STL [R1+0x38f0], R16 ;  /* 0x0038f01001007387 */ /* 0x000fe80000100800 */
[----:B------:R-:W5:Y:S01]  /*156f0*/  LDL R24, [R1+0x3434] ;  /* 0x0034340001187983 */ /* 0x000f620000100800 */
[----:B------:R-:W-:Y:S01]  /*15700*/  @!P0 IMAD.MOV R15, RZ, RZ, -R15 ;  /* 0x000000ffff0f8224 */ /* 0x000fe200078e0a0f */
[----:B------:R-:W-:-:S04]  /*15710*/  ISETP.GE.AND P0, PT, R27, RZ, PT ;  /* 0x000000ff1b00720c */ /* 0x000fc80003f06270 */
[----:B------:R0:W-:Y:S04]  /*15720*/  STL [R1+0x38f4], R15 ;  /* 0x0038f40f01007387 */ /* 0x0001e80000100800 */
[----:B------:R-:W5:Y:S01]  /*15730*/  LDL R27, [R1+0x3430] ;  /* 0x00343000011b7983 */ /* 0x000f620000100800 */
[----:B---3--:R-:W-:Y:S01]  /*15740*/  ISETP.GE.AND P3, PT, R25, RZ, PT ;  /* 0x000000ff1900720c */ /* 0x008fe20003f66270 */
[----:B------:R-:W-:Y:S01]  /*15750*/  @!P1 IMAD.MOV R14, RZ, RZ, -R14 ;  /* 0x000000ffff0e9224 */ /* 0x000fe200078e0a0e */
[----:B----4-:R-:W-:Y:S01]  /*15760*/  ISETP.GE.AND P1, PT, R26, RZ, PT ;  /* 0x000000ff1a00720c */ /* 0x010fe20003f26270 */
[----:B------:R-:W-:Y:S01]  /*15770*/  @!P2 IMAD.MOV R13, RZ, RZ, -R13 ;  /* 0x000000ffff0da224 */ /* 0x000fe200078e0a0d */
[----:B------:R-:W-:Y:S01]  /*15780*/  ISETP.GE.AND P2, PT, R29, RZ, PT ;  /* 0x000000ff1d00720c */ /* 0x000fe20003f46270 */
[----:B------:R-:W-:Y:S01]  /*15790*/  @!P4 IMAD.MOV R12, RZ, RZ, -R12 ;  /* 0x000000ffff0cc224 */ /* 0x000fe200078e0a0c */
[----:B------:R-:W-:Y:S04]  /*157a0*/  STL [R1+0x38f8], R14 ;  /* 0x0038f80e01007387 */ /* 0x000fe80000100800 */
[----:B------:R-:W3:Y:S03]  /*157b0*/  LDL R25, [R1+0x342c] ;  /* 0x00342c0001197983 */ /* 0x000ee60000100800 */
[----:B------:R-:W-:Y:S01]  /*157c0*/  @!P3 IMAD.MOV R10, RZ, RZ, -R10 ;  /* 0x000000ffff0ab224 */ /* 0x000fe200078e0a0a */
[----:B------:R-:W4:Y:S01]  /*157d0*/  LDL R26, [R1+0x3428] ;  /* 0x00342800011a7983 */ /* 0x000f220000100800 */
[----:B------:R-:W-:-:S03]  /*157e0*/  @!P5 IMAD.MOV R11, RZ, RZ, -R11 ;  /* 0x000000ffff0bd224 */ /* 0x000fc600078e0a0b */
[----:B------:R-:W-:Y:S04]  /*157f0*/  STL [R1+0x38fc], R13 ;  /* 0x0038fc0d01007387 */ /* 0x000fe80000100800 */
[----:B------:R-:W3:Y:S01]  /*15800*/  LDL R29, [R1+0x3424] ;  /* 0x00342400011d7983 */ /* 0x000ee20000100800 */
[----:B------:R-:W-:Y:S02]  /*15810*/  @!P0 IMAD.MOV R9, RZ, RZ, -R9 ;  /* 0x000000ffff098224 */ /* 0x000fe400078e0a09 */
[----:B------:R-:W-:Y:S01]  /*15820*/  @!P1 IMAD.MOV R8, RZ, RZ, -R8 ;  /* 0x000000ffff089224 */ /* 0x000fe200078e0a08 */
[----:B------:R-:W-:Y:S01]  /*15830*/  STL [R1+0x3900], R12 ;  /* 0x0039000c01007387 */ /* 0x000fe20000100800 */
[----:B------:R-:W-:-:S03]  /*15840*/  @!P2 IMAD.MOV R7, RZ, RZ, -R7 ;  /* 0x000000ffff07a224 */ /* 0x000fc600078e0a07 */
[----:B------:R-:W-:Y:S04]  /*15850*/  STL [R1+0x3904], R11 ;  /* 0x0039040b01007387 */ /* 0x000fe80000100800 */
[----:B------:R-:W-:Y:S04]  /*15860*/  STL [R1+0x3908], R10 ;  /* 0x0039080a01007387 */ /* 0x000fe80000100800 */
[----:B------:R-:W-:Y:S04]  /*15870*/  STL [R1+0x390c], R9 ;  /* 0x00390c0901007387 */ /* 0x000fe80000100800 */
[----:B------:R-:W-:Y:S04]  /*15880*/  STL [R1+0x3910], R8 ;  /* 0x0039100801007387 */ /* 0x000fe80000100800 */
[----:B------:R-:W-:Y:S01]  /*15890*/  STL [R1+0x3914], R7 ;  /* 0x0039140701007387 */ /* 0x000fe20000100800 */
[----:B--2---:R-:W-:-:S02]  /*158a0*/  ISETP.GE.AND P4, PT, R22, RZ, PT ;  /* 0x000000ff1600720c */ /* 0x004fc40003f86270 */
[----:B-----5:R-:W-:-:S11]  /*158b0*/  ISETP.GE.AND P3, PT, R23, RZ, PT ;  /* 0x000000ff1700720c */ /* 0x020fd60003f66270 */
[----:B------:R-:W-:-:S05]  /*158c0*/  @!P4 IMAD.MOV R6, RZ, RZ, -R6 ;  /* 0x000000ffff06c224 */ /* 0x000fca00078e0a06 */
[----:B------:R1:W-:Y:S01]  /*158d0*/  STL [R1+0x3918], R6 ;  /* 0x0039180601007387 */ /* 0x0003e20000100800 */
[----:B------:R-:W-:-:S05]  /*158e0*/  @!P3 IMAD.MOV R5, RZ, RZ, -R5 ;  /* 0x000000ffff05b224 */ /* 0x000fca00078e0a05 */
[----:B------:R-:W-:Y:S04]  /*158f0*/  STL [R1+0x391c], R5 ;  /* 0x00391c0501007387 */ /* 0x000fe80000100800 */
[----:B0-----:R-:W2:Y:S04]  /*15900*/  LDL.LU R15, [R1+0x3dc] ;  /* 0x0003dc00010f7983 */ /* 0x001ea80000300800 */
[----:B------:R-:W5:Y:S04]  /*15910*/  LDL.LU R16, [R1+0x3d8] ;  /* 0x0003d80001107983 */ /* 0x000f680000300800 */
[----:B------:R-:W5:Y:S04]  /*15920*/  LDL.LU R17, [R1+0x3d4] ;  /* 0x0003d40001117983 */ /* 0x000f680000300800 */
[----:B------:R-:W5:Y:S04]  /*15930*/  LDL.LU R18, [R1+0x3d0] ;  /* 0x0003d00001127983 */ /* 0x000f680000300800 */
[----:B------:R-:W5:Y:S04]  /*15940*/  LDL.LU R19, [R1+0x3cc] ;  /* 0x0003cc0001137983 */ /* 0x000f680000300800 */
[----:B------:R-:W5:Y:S04]  /*15950*/  LDL.LU R20, [R1+0x3c8] ;  /* 0x0003c80001147983 */ /* 0x000f680000300800 */
[----:B------:R-:W5:Y:S01]  /*15960*/  LDL.LU R21, [R1+0x3c4] ;  /* 0x0003c40001157983 */ /* 0x000f620000300800 */
[----:B------:R-:W-:-:S03]  /*15970*/  ISETP.GE.AND P0, PT, R24, RZ, PT ;  /* 0x000000ff1800720c */ /* 0x000fc60003f06270 */
[----:B------:R-:W5:Y:S04]  /*15980*/  LDL.LU R22, [R1+0x3c0] ;  /* 0x0003c00001167983 */ /* 0x000f680000300800 */
[----:B------:R-:W5:Y:S04]  /*15990*/  LDL.LU R23, [R1+0x3bc] ;  /* 0x0003bc0001177983 */ /* 0x000f680000300800 */
[----:B------:R-:W5:Y:S01]  /*159a0*/  LDL.LU R24, [R1+0x3b8] ;  /* 0x0003b80001187983 */ /* 0x000f620000300800 */
[----:B------:R-:W-:-:S03]  /*159b0*/  ISETP.GE.AND P1, PT, R27, RZ, PT ;  /* 0x000000ff1b00720c */ /* 0x000fc60003f26270 */
[----:B------:R-:W0:Y:S01]  /*159c0*/  S2R R27, SR_TID.X ;  /* 0x00000000001b7919 */ /* 0x000e220000002100 */
[----:B---3--:R-:W-:Y:S02]  /*159d0*/  ISETP.GE.AND P2, PT, R25, RZ, PT ;  /* 0x000000ff1900720c */ /* 0x008fe40003f46270 */
[----:B----4-:R-:W-:Y:S02]  /*159e0*/  ISETP.GE.AND P4, PT, R26, RZ, PT ;  /* 0x000000ff1a00720c */ /* 0x010fe40003f86270 */
[----:B------:R-:W-:Y:S01]  /*159f0*/  ISETP.GE.AND P3, PT, R29, RZ, PT ;  /* 0x000000ff1d00720c */ /* 0x000fe20003f66270 */
[----:B------:R-:W-:Y:S01]  /*15a00*/  @!P0 IMAD.MOV R4, RZ, RZ, -R4 ;  /* 0x000000ffff048224 */ /* 0x000fe200078e0a04 */
[----:B------:R-:W3:Y:S01]  /*15a10*/  LDL.LU R25, [R1+0x3b4] ;  /* 0x0003b40001197983 */ /* 0x000ee20000300800 */
[----:B------:R-:W-:Y:S02]  /*15a20*/  ISETP.NE.AND P5, PT, RZ, c[0x0][0x17c], PT ;  /* 0x00005f00ff007a0c */ /* 0x000fe40003fa5270 */
[----:B------:R-:W-:Y:S01]  /*15a30*/  @!P1 IMAD.MOV R3, RZ, RZ, -R3 ;  /* 0x000000ffff039224 */ /* 0x000fe200078e0a03 */
[----:B------:R-:W4:Y:S01]  /*15a40*/  LDL.LU R26, [R1+0x3b0] ;  /* 0x0003b000011a7983 */ /* 0x000f220000300800 */
[----:B0-----:R-:W-:-:S05]  /*15a50*/  LOP3.LUT R27, R27, 0x7f, RZ, 0xc0, !PT ;  /* 0x0000007f1b1b7812 */ /* 0x001fca00078ec0ff */
[----:B-1----:R-:W-:Y:S01]  /*15a60*/  IMAD R6, R27, c[0x0][0x18c], RZ ;  /* 0x000063001b067a24 */ /* 0x002fe200078e02ff */
[----:B------:R-:W-:-:S04]  /*15a70*/  LOP3.LUT R29, RZ, c[0x0][0x17c], RZ, 0x33, !PT ;  /* 0x00005f00ff1d7a12 */ /* 0x000fc800078e33ff */
[----:B------:R-:W-:Y:S01]  /*15a80*/  LEA R27, P6, R6, c[0x0][0x168], 0x1 ;  /* 0x00005a00061b7a11 */ /* 0x000fe200078c08ff */
[----:B------:R-:W-:Y:S02]  /*15a90*/  @!P2 IMAD.MOV R2, RZ, RZ, -R2 ;  /* 0x000000ffff02a224 */ /* 0x000fe400078e0a02 */
[----:B------:R-:W-:Y:S02]  /*15aa0*/  @!P4 IMAD.MOV R0, RZ, RZ, -R0 ;  /* 0x000000ffff00c224 */ /* 0x000fe400078e0a00 */
[----:B------:R-:W-:Y:S01]  /*15ab0*/  STL [R1+0x3884], R27 ;  /* 0x0038841b01007387 */ /* 0x000fe20000100800 */
[----:B------:R-:W-:-:S03]  /*15ac0*/  @!P3 IMAD.MOV R28, RZ, RZ, -R28 ;  /* 0x000000ffff1cb224 */ /* 0x000fc600078e0a1c */
[----:B------:R-:W-:Y:S04]  /*15ad0*/  STL [R1+0x3920], R4 ;  /* 0x0039200401007387 */ /* 0x000fe80000100800 */
[----:B------:R2:W-:Y:S04]  /*15ae0*/  STL [R1+0x3924], R3 ;  /* 0x0039240301007387 */ /* 0x0005e80000100800 */
[----:B------:R5:W-:Y:S04]  /*15af0*/  STL [R1+0x3928], R2 ;  /* 0x0039280201007387 */ /* 0x000be80000100800 */
[----:B------:R0:W-:Y:S04]  /*15b00*/  STL [R1+0x392c], R0 ;  /* 0x00392c0001007387 */ /* 0x0001e80000100800 */
[----:B------:R-:W-:Y:S01]  /*15b10*/  STL [R1+0x3930], R28 ;  /* 0x0039301c01007387 */ /* 0x000fe20000100800 */
[----:B--2---:R-:W-:-:S02]  /*15b20*/  SEL R3, R29, R15, !P5 ;  /* 0x0000000f1d037207 */ /* 0x004fc40006800000 */
[----:B-----5:R-:W-:-:S03]  /*15b30*/  SEL R2, R29, R16, !P5 ;  /* 0x000000101d027207 */ /* 0x020fc60006800000 */
[----:B------:R1:W-:Y:S01]  /*15b40*/  STL [R1+0x124], R3 ;  /* 0x0001240301007387 */ /* 0x0003e20000100800 */
[----:B0-----:R-:W-:-:S03]  /*15b50*/  SEL R0, R29, R17, !P5 ;  /* 0x000000111d007207 */ /* 0x001fc60006800000 */
[----:B------:R0:W-:Y:S01]  /*15b60*/  STL [R1+0x478], R2 ;  /* 0x0004780201007387 */ /* 0x0001e20000100800 */
[----:B-1----:R-:W-:-:S03]  /*15b70*/  SEL R3, R29, R18, !P5 ;  /* 0x000000121d037207 */ /* 0x002fc60006800000 */
[----:B------:R1:W-:Y:S01]  /*15b80*/  STL [R1+0x474], R0 ;  /* 0x0004740001007387 */ /* 0x0003e20000100800 */
[----:B0-----:R-:W-:-:S03]  /*15b90*/  SEL R2, R29, R19, !P5 ;  /* 0x000000131d027207 */ /* 0x001fc60006800000 */
[----:B------:R0:W-:Y:S01]  /*15ba0*/  STL [R1+0x470], R3 ;  /* 0x0004700301007387 */ /* 0x0001e20000100800 */
[----:B-1----:R-:W-:-:S03]  /*15bb0*/  SEL R0, R29, R20, !P5 ;  /* 0x000000141d007207 */ /* 0x002fc60006800000 */
[----:B------:R1:W-:Y:S01]  /*15bc0*/  STL [R1+0x10c], R2 ;  /* 0x00010c0201007387 */ /* 0x0003e20000100800 */
[----:B0-----:R-:W-:-:S03]  /*15bd0*/  SEL R3, R29, R21, !P5 ;  /* 0x000000151d037207 */ /* 0x001fc60006800000 */
[----:B------:R0:W-:Y:S04]  /*15be0*/  STL [R1+0x104], R0 ;  /* 0x0001040001007387 */ /* 0x0001e80000100800 */
[----:B------:R2:W-:Y:S01]  /*15bf0*/  STL [R1+0x46c], R3 ;  /* 0x00046c0301007387 */ /* 0x0005e20000100800 */
[C---:B-1----:R-:W-:Y:S02]  /*15c00*/  SEL R2, R29.reuse, R22, !P5 ;  /* 0x000000161d027207 */ /* 0x042fe40006800000 */
[----:B0-----:R-:W-:-:S03]  /*15c10*/  SEL R0, R29, R23, !P5 ;  /* 0x000000171d007207 */ /* 0x001fc60006800000 */
[----:B------:R3:W-:Y:S01]  /*15c20*/  STL [R1+0x468], R2 ;  /* 0x0004680201007387 */ /* 0x0007e20000100800 */
[----:B--2---:R-:W-:-:S03]  /*15c30*/  SEL R3, R29, R24, !P5 ;  /* 0x000000181d037207 */ /* 0x004fc60006800000 */
[----:B------:R4:W-:Y:S04]  /*15c40*/  STL [R1+0x464], R0 ;  /* 0x0004640001007387 */ /* 0x0009e80000100800 */
[----:B------:R-:W-:Y:S04]  /*15c50*/  STL [R1+0x460], R3 ;  /* 0x0004600301007387 */ /* 0x000fe80000100800 */
[----:B------:R-:W2:Y:S01]  /*15c60*/  LDL.LU R28, [R1+0x3a0] ;  /* 0x0003a000011c7983 */ /* 0x000ea20000300800 */
[C---:B---3--:R-:W-:Y:S02]  /*15c70*/  SEL R2, R29.reuse, R25, !P5 ;  /* 0x000000191d027207 */ /* 0x048fe40006800000 */
[----:B----4-:R-:W-:-:S03]  /*15c80*/  SEL R0, R29, R26, !P5 ;  /* 0x0000001a1d007207 */ /* 0x010fc60006800000 */
[----:B------:R-:W-:Y:S04]  /*15c90*/  STL [R1+0x45c], R2 ;  /* 0x00045c0201007387 */ /* 0x000fe80000100800 */
[----:B--2---:R0:W-:Y:S04]  /*15ca0*/  STL [R1+0x397c], R28 ;  /* 0x00397c1c01007387 */ /* 0x0041e80000100800 */
[----:B------:R-:W-:Y:S04]  /*15cb0*/  STL [R1+0xe4], R0 ;  /* 0x0000e40001007387 */ /* 0x000fe80000100800 */
[----:B0-----:R-:W2:Y:S04]  /*15cc0*/  LDL.LU R28, [R1+0x3a4] ;  /* 0x0003a400011c7983 */ /* 0x001ea80000300800 */
[----:B--2---:R0:W-:Y:S04]  /*15cd0*/  STL [R1+0x3980], R28 ;  /* 0x0039801c01007387 */ /* 0x0041e80000100800 */
[----:B0-----:R-:W2:Y:S04]  /*15ce0*/  LDL.LU R28, [R1+0x3a8] ;  /* 0x0003a800011c7983 */ /* 0x001ea80000300800 */
[----:B--2---:R0:W-:Y:S04]  /*15cf0*/  STL [R1+0x3984], R28 ;  /* 0x0039841c01007387 */ /* 0x0041e80000100800 */
[----:B0-----:R-:W2:Y:S04]  /*15d00*/  LDL.LU R28, [R1+0x3ac] ;  /* 0x0003ac00011c7983 */ /* 0x001ea80000300800 */
[----:B------:R-:W3:Y:S04]  /*15d10*/  LDL.LU R0, [R1+0x39c] ;  /* 0x00039c0001007983 */ /* 0x000ee80000300800 */
[----:B------:R-:W4:Y:S04]  /*15d20*/  LDL.LU R2, [R1+0x398] ;  /* 0x0003980001027983 */ /* 0x000f280000300800 */
[----:B------:R-:W5:Y:S04]  /*15d30*/  LDL.LU R3, [R1+0x394] ;  /* 0x0003940001037983 */ /* 0x000f680000300800 */
[----:B------:R-:W3:Y:S04]  /*15d40*/  LDL.LU R4, [R1+0x390] ;  /* 0x0003900001047983 */ /* 0x000ee80000300800 */
        /* <DEDUP_REMOVED lines=22> */
[----:B------:R-:W3:Y:S01]  /*15eb0*/  LDL.LU R26, [R1+0x334] ;  /* 0x00033400011a7983 */ /* 0x000ee20000300800 */
[----:B--2---:R-:W-:-:S05]  /*15ec0*/  SEL R28, R29, R28, !P5 ;  /* 0x0000001c1d1c7207 */ /* 0x004fca0006800000 */
[----:B------:R0:W-:Y:S04]  /*15ed0*/  STL [R1+0xe0], R28 ;  /* 0x0000e01c01007387 */ /* 0x0001e80000100800 */
[----:B0-----:R-:W2:Y:S02]  /*15ee0*/  LDL.LU R28, [R1+0x3984] ;  /* 0x00398400011c7983 */ /* 0x001ea40000300800 */
[----:B--2---:R-:W-:-:S05]  /*15ef0*/  SEL R28, R29, R28, !P5 ;  /* 0x0000001c1d1c7207 */ /* 0x004fca0006800000 */
[----:B------:R0:W-:Y:S04]  /*15f00*/  STL [R1+0x458], R28 ;  /* 0x0004581c01007387 */ /* 0x0001e80000100800 */
[----:B0-----:R-:W2:Y:S02]  /*15f10*/  LDL.LU R28, [R1+0x3980] ;  /* 0x00398000011c7983 */ /* 0x001ea40000300800 */
[----:B--2---:R-:W-:-:S05]  /*15f20*/  SEL R28, R29, R28, !P5 ;  /* 0x0000001c1d1c7207 */ /* 0x004fca0006800000 */
[----:B------:R0:W-:Y:S04]  /*15f30*/  STL [R1+0x454], R28 ;  /* 0x0004541c01007387 */ /* 0x0001e80000100800 */
[----:B0-----:R-:W2:Y:S01]  /*15f40*/  LDL.LU R28, [R1+0x397c] ;  /* 0x00397c00011c7983 */ /* 0x001ea20000300800 */
[C---:B----4-:R-:W-:Y:S02]  /*15f50*/  SEL R2, R29.reuse, R2, !P5 ;  /* 0x000000021d027207 */ /* 0x050fe40006800000 */
[----:B--2---:R-:W-:-:S05]  /*15f60*/  SEL R28, R29, R28, !P5 ;  /* 0x0000001c1d1c7207 */ /* 0x004fca0006800000 */
[----:B------:R3:W-:Y:S02]  /*15f70*/  STL [R1+0xcc], R28 ;  /* 0x0000cc1c01007387 */ /* 0x0007e40000100800 */
[C---:B---3--:R-:W-:Y:S02]  /*15f80*/  SEL R28, R29.reuse, R0, !P5 ;  /* 0x000000001d1c7207 */ /* 0x048fe40006800000 */
[C---:B-----5:R-:W-:Y:S02]  /*15f90*/  SEL R0, R29.reuse, R3, !P5 ;  /* 0x000000031d007207 */ /* 0x060fe40006800000 */
[C---:B------:R-:W-:Y:S01]  /*15fa0*/  SEL R3, R29.reuse, R4, !P5 ;  /* 0x000000041d037207 */ /* 0x040fe20006800000 */
[----:B------:R-:W-:Y:S04]  /*15fb0*/  STL [R1+0xc8], R28 ;  /* 0x0000c81c01007387 */ /* 0x000fe80000100800 */
[----:B------:R0:W-:Y:S04]  /*15fc0*/  STL [R1+0xc4], R2 ;  /* 0x0000c40201007387 */ /* 0x0001e80000100800 */
[----:B------:R1:W-:Y:S04]  /*15fd0*/  STL [R1+0x450], R0 ;  /* 0x0004500001007387 */ /* 0x0003e80000100800 */
[----:B------:R2:W-:Y:S01]  /*15fe0*/  STL [R1+0x44c], R3 ;  /* 0x00044c0301007387 */ /* 0x0005e20000100800 */
[----:B0-----:R-:W-:-:S02]  /*15ff0*/  SEL R2, R29, R27, !P5 ;  /* 0x0000001b1d027207 */ /* 0x001fc40006800000 */
[----:B-1----:R-:W-:-:S03]  /*16000*/  SEL R0, R29, R5, !P5 ;  /* 0x000000051d007207 */ /* 0x002fc60006800000 */
[----:B------:R0:W-:Y:S01]  /*16010*/  STL [R1+0x448], R2 ;  /* 0x0004480201007387 */ /* 0x0001e20000100800 */
[----:B--2---:R-:W-:-:S03]  /*16020*/  SEL R3, R29, R6, !P5 ;  /* 0x000000061d037207 */ /* 0x004fc60006800000 */
[----:B------:R1:W-:Y:S04]  /*16030*/  STL [R1+0xac], R0 ;  /* 0x0000ac0001007387 */ /* 0x0003e80000100800 */
[----:B------:R2:W-:Y:S01]  /*16040*/  STL [R1+0x444], R3 ;  /* 0x0004440301007387 */ /* 0x0005e20000100800 */
[C---:B0-----:R-:W-:Y:S02]  /*16050*/  SEL R2, R29.reuse, R7, !P5 ;  /* 0x000000071d027207 */ /* 0x041fe40006800000 */
        /* <DEDUP_REMOVED lines=34> */
[----:B------:R-:W-:Y:S04]  /*16280*/  STL [R1+0x3fc], R3 ;  /* 0x0003fc0301007387 */ /* 0x000fe80000100800 */
[----:B------:R-:W2:Y:S01]  /*16290*/  LDL.LU R28, [R1+0x324] ;  /* 0x00032400011c7983 */ /* 0x000ea20000300800 */
[C---:B0-----:R-:W-:Y:S02]  /*162a0*/  SEL R2, R29.reuse, R25, !P5 ;  /* 0x000000191d027207 */ /* 0x041fe40006800000 */
[----:B-1----:R-:W-:-:S03]  /*162b0*/  SEL R0, R29, R26, !P5 ;  /* 0x0000001a1d007207 */ /* 0x002fc60006800000 */
        /* <DEDUP_REMOVED lines=529> */
[----:B------:R-:W3:Y:S01]  /*183d0*/  LDL.LU R27, [R1] ;  /* 0x00000000011b7983 */ /* 0x000ee20000300800 */
        /* <DEDUP_REMOVED lines=9> */
[C---:B---3--:R-:W-:Y:S02]  /*18470*/  SEL R0, R29.reuse, R0, !P5 ;  /* 0x000000001d007207 */ /* 0x048fe40006800000 */
[C---:B----4-:R-:W-:Y:S02]  /*18480*/  SEL R2, R29.reuse, R2, !P5 ;  /* 0x000000021d027207 */ /* 0x050fe40006800000 */
[C---:B-----5:R-:W-:Y:S02]  /*18490*/  SEL R3, R29.reuse, R3, !P5 ;  /* 0x000000031d037207 */ /* 0x060fe40006800000 */
[----:B------:R-:W-:-:S02]  /*184a0*/  SEL R4, R29, R4, !P5 ;  /* 0x000000041d047207 */ /* 0x000fc40006800000 */
[C---:B------:R-:W-:Y:S02]  /*184b0*/  SEL R5, R29.reuse, R5, !P5 ;  /* 0x000000051d057207 */ /* 0x040fe40006800000 */
[C---:B------:R-:W-:Y:S02]  /*184c0*/  SEL R6, R29.reuse, R6, !P5 ;  /* 0x000000061d067207 */ /* 0x040fe40006800000 */
[C---:B------:R-:W-:Y:S02]  /*184d0*/  SEL R7, R29.reuse, R7, !P5 ;  /* 0x000000071d077207 */ /* 0x040fe40006800000 */
[C---:B------:R-:W-:Y:S02]  /*184e0*/  SEL R8, R29.reuse, R8, !P5 ;  /* 0x000000081d087207 */ /* 0x040fe40006800000 */
[C---:B------:R-:W-:Y:S02]  /*184f0*/  SEL R9, R29.reuse, R9, !P5 ;  /* 0x000000091d097207 */ /* 0x040fe40006800000 */
        /* <DEDUP_REMOVED lines=17> */
[----:B--2---:R-:W-:-:S05]  /*18610*/  SEL R28, R29, R28, !P5 ;  /* 0x0000001c1d1c7207 */ /* 0x004fca0006800000 */
[----:B------:R0:W-:Y:S04]  /*18620*/  STL [R1+0x178], R28 ;  /* 0x0001781c01007387 */ /* 0x0001e80000100800 */
[----:B0-----:R-:W2:Y:S04]  /*18630*/  LDL.LU R28, [R1+0x3930] ;  /* 0x00393000011c7983 */ /* 0x001ea80000300800 */
[----:B------:R0:W-:Y:S04]  /*18640*/  STL [R1+0x174], R0 ;  /* 0x0001740001007387 */ /* 0x0001e80000100800 */
[----:B0-----:R-:W3:Y:S04]  /*18650*/  LDL.LU R0, [R1+0x392c] ;  /* 0x00392c0001007983 */ /* 0x001ee80000300800 */
[----:B------:R0:W-:Y:S04]  /*18660*/  STL [R1+0x170], R2 ;  /* 0x0001700201007387 */ /* 0x0001e80000100800 */
[----:B0-----:R-:W4:Y:S04]  /*18670*/  LDL.LU R2, [R1+0x3928] ;  /* 0x0039280001027983 */ /* 0x001f280000300800 */
[----:B------:R0:W-:Y:S04]  /*18680*/  STL [R1+0x16c], R3 ;  /* 0x00016c0301007387 */ /* 0x0001e80000100800 */
[----:B0-----:R-:W5:Y:S04]  /*18690*/  LDL.LU R3, [R1+0x3924] ;  /* 0x0039240001037983 */ /* 0x001f680000300800 */
[----:B------:R0:W-:Y:S04]  /*186a0*/  STL [R1+0x168], R4 ;  /* 0x0001680401007387 */ /* 0x0001e80000100800 */
[----:B0-----:R-:W2:Y:S04]  /*186b0*/  LDL.LU R4, [R1+0x3920] ;  /* 0x0039200001047983 */ /* 0x001ea80000300800 */
        /* <DEDUP_REMOVED lines=43> */
[----:B0-----:R-:W5:Y:S01]  /*18970*/  LDL.LU R26, [R1+0x38c8] ;  /* 0x0038c800011a7983 */ /* 0x001f620000300800 */
[----:B------:R-:W-:-:S05]  /*18980*/  SEL R27, R29, R27, !P5 ;  /* 0x0000001b1d1b7207 */ /* 0x000fca0006800000 */
[----:B------:R-:W-:Y:S01]  /*18990*/  STL [R1+0xc0], R27 ;  /* 0x0000c01b01007387 */ /* 0x000fe20000100800 */
[C---:B--2---:R-:W-:Y:S02]  /*189a0*/  SEL R11, R29.reuse, R11, !P5 ;  /* 0x0000000b1d0b7207 */ /* 0x044fe40006800000 */
[C---:B---3--:R-:W-:Y:S02]  /*189b0*/  SEL R12, R29.reuse, R12, !P5 ;  /* 0x0000000c1d0c7207 */ /* 0x048fe40006800000 */
[C---:B----4-:R-:W-:Y:S02]  /*189c0*/  SEL R13, R29.reuse, R13, !P5 ;  /* 0x0000000d1d0d7207 */ /* 0x050fe40006800000 */
[C---:B-----5:R-:W-:Y:S02]  /*189d0*/  SEL R14, R29.reuse, R14, !P5 ;  /* 0x0000000e1d0e7207 */ /* 0x060fe40006800000 */
        /* <DEDUP_REMOVED lines=11> */
[----:B------:R-:W-:-:S05]  /*18a90*/  SEL R26, R29, R26, !P5 ;  /* 0x0000001a1d1a7207 */ /* 0x000fca0006800000 */
[----:B------:R-:W-:Y:S04]  /*18aa0*/  STL [R1+0xb8], R26 ;  /* 0x0000b81a01007387 */ /* 0x000fe80000100800 */
[----:B------:R0:W-:Y:S04]  /*18ab0*/  STL [R1+0xa8], R25 ;  /* 0x0000a81901007387 */ /* 0x0001e80000100800 */
[----:B------:R1:W-:Y:S04]  /*18ac0*/  STL [R1+0x9c], R24 ;  /* 0x00009c1801007387 */ /* 0x0003e80000100800 */
[----:B------:R-:W-:Y:S04]  /*18ad0*/  STL [R1+0x94], R23 ;  /* 0x0000941701007387 */ /* 0x000fe80000100800 */
        /* <DEDUP_REMOVED lines=9> */
[----:B------:R2:W-:Y:S04]  /*18b70*/  STL [R1+0x20], R13 ;  /* 0x0000200d01007387 */ /* 0x0005e80000100800 */
[----:B------:R-:W-:Y:S04]  /*18b80*/  STL [R1+0x1c], R12 ;  /* 0x00001c0c01007387 */ /* 0x000fe80000100800 */
[----:B0-----:R-:W3:Y:S04]  /*18b90*/  LDL.LU R25, [R1+0x488] ;  /* 0x0004880001197983 */ /* 0x001ee80000300800 */
[----:B------:R-:W-:Y:S04]  /*18ba0*/  STL [R1+0x18], R11 ;  /* 0x0000180b01007387 */ /* 0x000fe80000100800 */
[----:B------:R-:W4:Y:S01]  /*18bb0*/  LDL.LU R26, [R1+0x484] ;  /* 0x00048400011a7983 */ /* 0x000f220000300800 */
[----:B------:R-:W-:-:S05]  /*18bc0*/  SEL R10, R29, R10, !P5 ;  /* 0x0000000a1d0a7207 */ /* 0x000fca0006800000 */
[----:B------:R-:W-:Y:S04]  /*18bd0*/  STL [R1+0x14], R10 ;  /* 0x0000140a01007387 */ /* 0x000fe80000100800 */
[----:B-1----:R-:W5:Y:S01]  /*18be0*/  LDL.LU R24, [R1+0x480] ;  /* 0x0004800001187983 */ /* 0x002f620000300800 */
[----:B------:R-:W-:-:S03]  /*18bf0*/  SEL R27, R29, R9, !P5 ;  /* 0x000000091d1b7207 */ /* 0x000fc60006800000 */
[----:B--2---:R-:W2:Y:S04]  /*18c00*/  LDL.LU R13, [R1+0x47c] ;  /* 0x00047c00010d7983 */ /* 0x004ea80000300800 */
[----:B------:R-:W2:Y:S04]  /*18c10*/  LDL.LU R14, [R1+0x478] ;  /* 0x00047800010e7983 */ /* 0x000ea80000300800 */
[----:B------:R-:W2:Y:S04]  /*18c20*/  LDL.LU R15, [R1+0x474] ;  /* 0x00047400010f7983 */ /* 0x000ea80000300800 */
[----:B------:R-:W2:Y:S04]  /*18c30*/  LDL.LU R16, [R1+0x470] ;  /* 0x0004700001107983 */ /* 0x000ea80000300800 */
[----:B------:R-:W2:Y:S04]  /*18c40*/  LDL.LU R17, [R1+0x10c] ;  /* 0x00010c0001117983 */ /* 0x000ea80000300800 */
[----:B------:R-:W2:Y:S04]  /*18c50*/  LDL.LU R18, [R1+0x104] ;  /* 0x0001040001127983 */ /* 0x000ea80000300800 */
[----:B------:R-:W0:Y:S04]  /*18c60*/  S2R R23, SR_TID.X ;  /* 0x0000000000177919 */ /* 0x000e280000002100 */
[----:B------:R-:W2:Y:S04]  /*18c70*/  LDL.LU R19, [R1+0x46c] ;  /* 0x00046c0001137983 */ /* 0x000ea80000300800 */
[----:B------:R-:W2:Y:S04]  /*18c80*/  LDL.LU R20, [R1+0x468] ;  /* 0x0004680001147983 */ /* 0x000ea80000300800 */
[----:B------:R1:W-:Y:S04]  /*18c90*/  STL [R1+0x3888], R27 ;  /* 0x0038881b01007387 */ /* 0x0003e80000100800 */
[----:B-1----:R-:W2:Y:S01]  /*18ca0*/  LDL.LU R27, [R1+0x124] ;  /* 0x00012400011b7983 */ /* 0x002ea20000300800 */
[----:B------:R-:W-:-:S02]  /*18cb0*/  SEL R8, R29, R8, !P5 ;  /* 0x000000081d087207 */ /* 0x000fc40006800000 */
[C---:B------:R-:W-:Y:S02]  /*18cc0*/  SEL R7, R29.reuse, R7, !P5 ;  /* 0x000000071d077207 */ /* 0x040fe40006800000 */
[C---:B------:R-:W-:Y:S02]  /*18cd0*/  SEL R6, R29.reuse, R6, !P5 ;  /* 0x000000061d067207 */ /* 0x040fe40006800000 */
[C---:B------:R-:W-:Y:S01]  /*18ce0*/  SEL R5, R29.reuse, R5, !P5 ;  /* 0x000000051d057207 */ /* 0x040fe20006800000 */
[----:B------:R-:W-:Y:S01]  /*18cf0*/  STL [R1+0x388c], R8 ;  /* 0x00388c0801007387 */ /* 0x000fe20000100800 */
[C---:B------:R-:W-:Y:S02]  /*18d00*/  SEL R4, R29.reuse, R4, !P5 ;  /* 0x000000041d047207 */ /* 0x040fe40006800000 */
[C---:B------:R-:W-:Y:S01]  /*18d10*/  SEL R3, R29.reuse, R3, !P5 ;  /* 0x000000031d037207 */ /* 0x040fe20006800000 */
[----:B------:R-:W-:Y:S01]  /*18d20*/  STL [R1+0x3890], R7 ;  /* 0x0038900701007387 */ /* 0x000fe20000100800 */
[----:B------:R-:W-:-:S02]  /*18d30*/  SEL R2, R29, R2, !P5 ;  /* 0x000000021d027207 */ /* 0x000fc40006800000 */
[C---:B------:R-:W-:Y:S01]  /*18d40*/  SEL R0, R29.reuse, R0, !P5 ;  /* 0x000000001d007207 */ /* 0x040fe20006800000 */
[----:B------:R-:W-:Y:S01]  /*18d50*/  STL [R1+0x3894], R6 ;  /* 0x0038940601007387 */ /* 0x000fe20000100800 */
[----:B------:R-:W-:-:S03]  /*18d60*/  SEL R28, R29, R28, !P5 ;  /* 0x0000001c1d1c7207 */ /* 0x000fc60006800000 */
[----:B------:R-:W-:Y:S01]  /*18d70*/  STL [R1+0x3898], R5 ;  /* 0x0038980501007387 */ /* 0x000fe20000100800 */
[----:B0-----:R-:W-:-:S03]  /*18d80*/  LOP3.LUT R23, R23, 0x7f, RZ, 0xc0, !PT ;  /* 0x0000007f17177812 */ /* 0x001fc600078ec0ff */
[----:B------:R-:W-:Y:S04]  /*18d90*/  STL [R1+0x389c], R4 ;  /* 0x00389c0401007387 */ /* 0x000fe80000100800 */
[----:B------:R-:W-:Y:S04]  /*18da0*/  STL [R1+0x38a0], R3 ;  /* 0x0038a00301007387 */ /* 0x000fe80000100800 */
[----:B------:R-:W-:Y:S01]  /*18db0*/  STL [R1+0x38a4], R2 ;  /* 0x0038a40201007387 */ /* 0x000fe20000100800 */
[----:B------:R-:W-:-:S03]  /*18dc0*/  IMAD R23, R23, c[0x0][0x18c], RZ ;  /* 0x0000630017177a24 */ /* 0x000fc600078e02ff */
[----:B------:R3:W-:Y:S04]  /*18dd0*/  STL [R1+0x38a8], R0 ;  /* 0x0038a80001007387 */ /* 0x0007e80000100800 */
[----:B------:R-:W-:Y:S04]  /*18de0*/  STL [R1+0x38ac], R28 ;  /* 0x0038ac1c01007387 */ /* 0x000fe80000100800 */
[----:B------:R-:W2:Y:S04]  /*18df0*/  LDL.LU R21, [R1+0x464] ;  /* 0x0004640001157983 */ /* 0x000ea80000300800 */
[----:B------:R-:W2:Y:S01]  /*18e00*/  LDL.LU R22, [R1+0x460] ;  /* 0x0004600001167983 */ /* 0x000ea20000300800 */
[----:B------:R-:W-:-:S03]  /*18e10*/  LEA.HI.X.SX32 R9, R23, c[0x0][0x16c], 0x1, P6 ;  /* 0x00005b0017097a11 */ /* 0x000fc600030f0eff */
[----:B------:R-:W2:Y:S04]  /*18e20*/  LDL.LU R23, [R1+0x45c] ;  /* 0x00045c0001177983 */ /* 0x000ea80000300800 */
[----:B------:R-:W-:Y:S01]  /*18e30*/  STL [R1+0x38b0], R9 ;  /* 0x0038b00901007387 */ /* 0x000fe20000100800 */
[----:B---3--:R-:W-:-:S03]  /*18e40*/  IMAD R0, R25, c[0x0][0x184], RZ ;  /* 0x0000610019007a24 */ /* 0x008fc600078e02ff */
[----:B------:R-:W3:Y:S04]  /*18e50*/  LDL.LU R25, [R1+0xe4] ;  /* 0x0000e40001197983 */ /* 0x000ee80000300800 */
[----:B------:R5:W-:Y:S01]  /*18e60*/  STL [R1+0x488], R0 ;  /* 0x0004880001007387 */ /* 0x000be20000100800 */
[----:B----4-:R-:W-:-:S03]  /*18e70*/  IMAD R2, R26, c[0x0][0x184], RZ ;  /* 0x000061001a027a24 */ /* 0x010fc600078e02ff */
[----:B------:R-:W4:Y:S04]  /*18e80*/  LDL.LU R26, [R1+0xe0] ;  /* 0x0000e000011a7983 */ /* 0x000f280000300800 */
[----:B------:R-:W-:Y:S01]  /*18e90*/  STL [R1+0x484], R2 ;  /* 0x0004840201007387 */ /* 0x000fe20000100800 */
[----:B-----5:R-:W-:-:S03]  /*18ea0*/  IMAD R0, R24, c[0x0][0x184], RZ ;  /* 0x0000610018007a24 */ /* 0x020fc600078e02ff */
[----:B------:R-:W5:Y:S04]  /*18eb0*/  LDL.LU R10, [R1+0x458] ;  /* 0x00045800010a7983 */ /* 0x000f680000300800 */
[----:B------:R-:W5:Y:S04]  /*18ec0*/  LDL.LU R24, [R1+0x454] ;  /* 0x0004540001187983 */ /* 0x000f680000300800 */
[----:B------:R2:W-:Y:S04]  /*18ed0*/  STL [R1+0x480], R0 ;  /* 0x0004800001007387 */ /* 0x0005e80000100800 */
[----:B------:R-:W5:Y:S04]  /*18ee0*/  LDL.LU R11, [R1+0xcc] ;  /* 0x0000cc00010b7983 */ /* 0x000f680000300800 */
[----:B------:R-:W5:Y:S01]  /*18ef0*/  LDL.LU R12, [R1+0xc8] ;  /* 0x0000c800010c7983 */ /* 0x000f620000300800 */
[----:B--2---:R-:W-:-:S02]  /*18f00*/  IMAD R0, R13, c[0x0][0x184], RZ ;  /* 0x000061000d007a24 */ /* 0x004fc400078e02ff */
[----:B------:R-:W-:-:S03]  /*18f10*/  IMAD R2, R14, c[0x0][0x190], RZ ;  /* 0x000064000e027a24 */ /* 0x000fc600078e02ff */
[----:B------:R0:W-:Y:S04]  /*18f20*/  STL [R1+0x12c], R0 ;  /* 0x00012c0001007387 */ /* 0x0001e80000100800 */
[----:B------:R-:W2:Y:S04]  /*18f30*/  LDL.LU R13, [R1+0xc4] ;  /* 0x0000c400010d7983 */ /* 0x000ea80000300800 */
[----:B------:R-:W2:Y:S01]  /*18f40*/  LDL.LU R14, [R1+0x450] ;  /* 0x00045000010e7983 */ /* 0x000ea20000300800 */
[----:B0-----:R-:W-:-:S05]  /*18f50*/  IMAD R0, R27, c[0x0][0x190], RZ ;  /* 0x000064001b007a24 */ /* 0x001fca00078e02ff */
[----:B------:R0:W-:Y:S04]  /*18f60*/  STL [R1+0x124], R0 ;  /* 0x0001240001007387 */ /* 0x0001e80000100800 */
[----:B------:R1:W-:Y:S01]  /*18f70*/  STL [R1+0x11c], R2 ;  /* 0x00011c0201007387 */ /* 0x0003e20000100800 */
[----:B0-----:R-:W-:-:S03]  /*18f80*/  IMAD R0, R15, c[0x0][0x190], RZ ;  /* 0x000064000f007a24 */ /* 0x001fc600078e02ff */
[----:B------:R-:W2:Y:S01]  /*18f90*/  LDL.LU R15, [R1+0x44c] ;  /* 0x00044c00010f7983 */ /* 0x000ea20000300800 */
[----:B-1----:R-:W-:-:S03]  /*18fa0*/  IMAD R2, R16, c[0x0][0x190], RZ ;  /* 0x0000640010027a24 */ /* 0x002fc600078e02ff */
[----:B------:R0:W-:Y:S04]  /*18fb0*/  STL [R1+0x118], R0 ;  /* 0x0001180001007387 */ /* 0x0001e80000100800 */
[----:B------:R-:W2:Y:S04]  /*18fc0*/  LDL.LU R16, [R1+0x448] ;  /* 0x0004480001107983 */ /* 0x000ea80000300800 */
        /* <DEDUP_REMOVED lines=20> */
[----:B------:R-:W2:Y:S04]  /*19110*/  LDL.LU R23, [R1+0x430] ;  /* 0x0004300001177983 */ /* 0x000ea80000300800 */
[----:B------:R4:W-:Y:S01]  /*19120*/  STL [R1+0xec], R0 ;  /* 0x0000ec0001007387 */ /* 0x0009e20000100800 */
[----:B---3--:R-:W-:-:S03]  /*19130*/  IMAD R2, R25, c[0x0][0x190], RZ ;  /* 0x0000640019027a24 */ /* 0x008fc600078e02ff */
[----:B------:R-:W3:Y:S04]  /*19140*/  LDL.LU R25, [R1+0x42c] ;  /* 0x00042c0001197983 */ /* 0x000ee80000300800 */
[----:B------:R5:W-:Y:S01]  /*19150*/  STL [R1+0xe4], R2 ;  /* 0x0000e40201007387 */ /* 0x000be20000100800 */
[----:B----4-:R-:W-:-:S03]  /*19160*/  IMAD R0, R26, c[0x0][0x190], RZ ;  /* 0x000064001a007a24 */ /* 0x010fc600078e02ff */
[----:B------:R-:W4:Y:S04]  /*19170*/  LDL.LU R26, [R1+0x428] ;  /* 0x00042800011a7983 */ /* 0x000f280000300800 */
[----:B------:R0:W-:Y:S01]  /*19180*/  STL [R1+0xe0], R0 ;  /* 0x0000e00001007387 */ /* 0x0001e20000100800 */
[----:B-----5:R-:W-:Y:S02]  /*19190*/  IMAD R2, R10, c[0x0][0x190], RZ ;  /* 0x000064000a027a24 */ /* 0x020fe400078e02ff */
[----:B0-----:R-:W-:Y:S02]  /*191a0*/  IMAD R0, R24, c[0x0][0x190], RZ ;  /* 0x0000640018007a24 */ /* 0x001fe400078e02ff */
[----:B------:R-:W5:Y:S01]  /*191b0*/  LDL.LU R24, [R1+0x424] ;  /* 0x0004240001187983 */ /* 0x000f620000300800 */
[----:B------:R-:W-:-:S03]  /*191c0*/  IMAD R3, R11, c[0x0][0x190], RZ ;  /* 0x000064000b037a24 */ /* 0x000fc600078e02ff */
[----:B------:R0:W-:Y:S04]  /*191d0*/  STL [R1+0xdc], R2 ;  /* 0x0000dc0201007387 */ /* 0x0001e80000100800 */
[----:B------:R2:W-:Y:S04]  /*191e0*/  STL [R1+0xd4], R0 ;  /* 0x0000d40001007387 */ /* 0x0005e80000100800 */
[----:B------:R-:W-:Y:S01]  /*191f0*/  STL [R1+0xcc], R3 ;  /* 0x0000cc0301007387 */ /* 0x000fe20000100800 */
[----:B0-----:R-:W-:-:S03]  /*19200*/  IMAD R2, R12, c[0x0][0x190], RZ ;  /* 0x000064000c027a24 */ /* 0x001fc600078e02ff */
[----:B------:R-:W5:Y:S01]  /*19210*/  LDL.LU R27, [R1+0x420] ;  /* 0x00042000011b7983 */ /* 0x000f620000300800 */
[----:B--2---:R-:W-:-:S03]  /*19220*/  IMAD R0, R13, c[0x0][0x190], RZ ;  /* 0x000064000d007a24 */ /* 0x004fc600078e02ff */
[----:B------:R0:W-:Y:S04]  /*19230*/  STL [R1+0xc8], R2 ;  /* 0x0000c80201007387 */ /* 0x0001e80000100800 */
[----:B------:R-:W2:Y:S04]  /*19240*/  LDL.LU R13, [R1+0x41c] ;  /* 0x00041c00010d7983 */ /* 0x000ea80000300800 */
[----:B------:R1:W-:Y:S01]  /*19250*/  STL [R1+0xc4], R0 ;  /* 0x0000c40001007387 */ /* 0x0003e20000100800 */
[----:B0-----:R-:W-:-:S03]  /*19260*/  IMAD R2, R14, c[0x0][0x190], RZ ;  /* 0x000064000e027a24 */ /* 0x001fc600078e02ff */
[----:B------:R-:W2:Y:S04]  /*19270*/  LDL.LU R14, [R1+0x418] ;  /* 0x00041800010e7983 */ /* 0x000ea80000300800 */
[----:B------:R0:W-:Y:S01]  /*19280*/  STL [R1+0xbc], R2 ;  /* 0x0000bc0201007387 */ /* 0x0001e20000100800 */
[----:B-1----:R-:W-:-:S03]  /*19290*/  IMAD R0, R15, c[0x0][0x190], RZ ;  /* 0x000064000f007a24 */ /* 0x002fc600078e02ff */
        /* <DEDUP_REMOVED lines=26> */
[----:B---3--:R-:W-:-:S03]  /*19440*/  IMAD R2, R25, c[0x0][0x190], RZ ;  /* 0x0000640019027a24 */ /* 0x008fc600078e02ff */
[----:B------:R-:W3:Y:S04]  /*19450*/  LDL.LU R25, [R1+0x3f0] ;  /* 0x0003f00001197983 */ /* 0x000ee80000300800 */
[----:B------:R-:W-:Y:S01]  /*19460*/  STL [R1+0x78], R2 ;  /* 0x0000780201007387 */ /* 0x000fe20000100800 */
[----:B----4-:R-:W-:-:S03]  /*19470*/  IMAD R0, R26, c[0x0][0x190], RZ ;  /* 0x000064001a007a24 */ /* 0x010fc600078e02ff */
[----:B------:R-:W4:Y:S04]  /*19480*/  LDL.LU R10, [R1+0x3ec] ;  /* 0x0003ec00010a7983 */ /* 0x000f280000300800 */
[----:B------:R-:W4:Y:S04]  /*19490*/  LDL.LU R26, [R1+0x3e8] ;  /* 0x0003e800011a7983 */ /* 0x000f280000300800 */
[----:B------:R5:W-:Y:S04]  /*194a0*/  STL [R1+0x74], R0 ;  /* 0x0000740001007387 */ /* 0x000be80000100800 */
[----:B------:R-:W4:Y:S04]  /*194b0*/  LDL.LU R11, [R1+0x3e4] ;  /* 0x0003e400010b7983 */ /* 0x000f280000300800 */
[----:B------:R-:W4:Y:S01]  /*194c0*/  LDL.LU R12, [R1+0x3e0] ;  /* 0x0003e000010c7983 */ /* 0x000f220000300800 */
[----:B-----5:R-:W-:-:S05]  /*194d0*/  IMAD R0, R24, c[0x0][0x190], RZ ;  /* 0x0000640018007a24 */ /* 0x020fca00078e02ff */
[----:B------:R0:W-:Y:S04]  /*194e0*/  STL [R1+0x70], R0 ;  /* 0x0000700001007387 */ /* 0x0001e80000100800 */
[----:B------:R-:W5:Y:S01]  /*194f0*/  LDL.LU R24, [R1+0x3dc] ;  /* 0x0003dc0001187983 */ /* 0x000f620000300800 */
[----:B0-----:R-:W-:Y:S02]  /*19500*/  IMAD R0, R27, c[0x0][0x190], RZ ;  /* 0x000064001b007a24 */ /* 0x001fe400078e02ff */
[----:B--2---:R-:W-:Y:S02]  /*19510*/  IMAD R2, R13, c[0x0][0x190], RZ ;  /* 0x000064000d027a24 */ /* 0x004fe400078e02ff */
[----:B------:R-:W2:Y:S04]  /*19520*/  LDL.LU R13, [R1+0x3d8] ;  /* 0x0003d800010d7983 */ /* 0x000ea80000300800 */
[----:B------:R0:W-:Y:S04]  /*19530*/  STL [R1+0x68], R0 ;  /* 0x0000680001007387 */ /* 0x0001e80000100800 */
[----:B------:R1:W-:Y:S01]  /*19540*/  STL [R1+0x60], R2 ;  /* 0x0000600201007387 */ /* 0x0003e20000100800 */
[----:B0-----:R-:W-:-:S03]  /*19550*/  IMAD R0, R14, c[0x0][0x190], RZ ;  /* 0x000064000e007a24 */ /* 0x001fc600078e02ff */
[----:B------:R-:W2:Y:S04]  /*19560*/  LDL.LU R14, [R1+0x3d4] ;  /* 0x0003d400010e7983 */ /* 0x000ea80000300800 */
[----:B------:R0:W-:Y:S01]  /*19570*/  STL [R1+0x5c], R0 ;  /* 0x00005c0001007387 */ /* 0x0001e20000100800 */
[----:B-1----:R-:W-:-:S03]  /*19580*/  IMAD R2, R15, c[0x0][0x190], RZ ;  /* 0x000064000f027a24 */ /* 0x002fc600078e02ff */
[----:B------:R-:W2:Y:S01]  /*19590*/  LDL.LU R15, [R1+0x3d0] ;  /* 0x0003d000010f7983 */ /* 0x000ea20000300800 */
[----:B0-----:R-:W-:-:S03]  /*195a0*/  IMAD R0, R16, c[0x0][0x190], RZ ;  /* 0x0000640010007a24 */ /* 0x001fc600078e02ff */
        /* <DEDUP_REMOVED lines=23> */
[----:B------:R-:W-:Y:S01]  /*19720*/  STL [R1+0x28], R2 ;  /* 0x0000280201007387 */ /* 0x000fe20000100800 */
[----:B---3--:R-:W-:-:S03]  /*19730*/  IMAD R0, R25, c[0x0][0x190], RZ ;  /* 0x0000640019007a24 */ /* 0x008fc600078e02ff */
[----:B------:R-:W3:Y:S04]  /*19740*/  LDL.LU R25, [R1+0x3ac] ;  /* 0x0003ac0001197983 */ /* 0x000ee80000300800 */
[----:B------:R4:W-:Y:S02]  /*19750*/  STL [R1+0x24], R0 ;  /* 0x0000240001007387 */ /* 0x0009e40000100800 */
[----:B----4-:R-:W-:Y:S02]  /*19760*/  IMAD R0, R26, c[0x0][0x190], RZ ;  /* 0x000064001a007a24 */ /* 0x010fe400078e02ff */
[----:B------:R-:W4:Y:S01]  /*19770*/  LDL.LU R26, [R1+0x3a8] ;  /* 0x0003a800011a7983 */ /* 0x000f220000300800 */
[----:B------:R-:W-:-:S05]  /*19780*/  IMAD R2, R10, c[0x0][0x190], RZ ;  /* 0x000064000a027a24 */ /* 0x000fca00078e02ff */
[----:B------:R0:W-:Y:S04]  /*19790*/  STL [R1+0x10], R2 ;  /* 0x0000100201007387 */ /* 0x0001e80000100800 */
[----:B------:R1:W-:Y:S01]  /*197a0*/  STL [R1+0x8], R0 ;  /* 0x0000080001007387 */ /* 0x0003e20000100800 */
[----:B0-----:R-:W-:Y:S02]  /*197b0*/  IMAD R2, R11, c[0x0][0x190], RZ ;  /* 0x000064000b027a24 */ /* 0x001fe400078e02ff */
[----:B-----5:R-:W-:Y:S02]  /*197c0*/  IMAD R10, R24, c[0x0][0x190], RZ ;  /* 0x00006400180a7a24 */ /* 0x020fe400078e02ff */
[----:B-1----:R-:W-:Y:S01]  /*197d0*/  IMAD R0, R12, c[0x0][0x190], RZ ;  /* 0x000064000c007a24 */ /* 0x002fe200078e02ff */
[----:B------:R-:W-:Y:S04]  /*197e0*/  STL [R1+0x4], R2 ;  /* 0x0000040201007387 */ /* 0x000fe80000100800 */
[----:B------:R-:W5:Y:S01]  /*197f0*/  LDL.LU R24, [R1+0x3a4] ;  /* 0x0003a40001187983 */ /* 0x000f620000300800 */
[----:B--2---:R-:W-:-:S03]  /*19800*/  IMAD R11, R13, c[0x0][0x190], RZ ;  /* 0x000064000d0b7a24 */ /* 0x004fc600078e02ff */
[----:B------:R-:W-:Y:S04]  /*19810*/  STL [R1], R0 ;  /* 0x0000000001007387 */ /* 0x000fe80000100800 */
[----:B------:R-:W-:Y:S04]  /*19820*/  STL [R1+0x3844], R10 ;  /* 0x0038440a01007387 */ /* 0x000fe80000100800 */
[----:B------:R-:W-:Y:S01]  /*19830*/  STL [R1+0x3840], R11 ;  /* 0x0038400b01007387 */ /* 0x000fe20000100800 */
[----:B------:R-:W-:-:S05]  /*19840*/  IMAD R12, R14, c[0x0][0x190], RZ ;  /* 0x000064000e0c7a24 */ /* 0x000fca00078e02ff */
[----:B------:R-:W-:Y:S01]  /*19850*/  STL [R1+0x383c], R12 ;  /* 0x00383c0c01007387 */ /* 0x000fe20000100800 */
[----:B------:R-:W-:-:S05]  /*19860*/  IMAD R13, R15, c[0x0][0x190], RZ ;  /* 0x000064000f0d7a24 */ /* 0x000fca00078e02ff */
[----:B------:R-:W-:Y:S01]  /*19870*/  STL [R1+0x3838], R13 ;  /* 0x0038380d01007387 */ /* 0x000fe20000100800 */
[----:B------:R-:W-:Y:S02]  /*19880*/  IMAD R14, R16, c[0x0][0x190], RZ ;  /* 0x00006400100e7a24 */ /* 0x000fe400078e02ff */
[----:B------:R-:W-:-:S03]  /*19890*/  IMAD R15, R17, c[0x0][0x190], RZ ;  /* 0x00006400110f7a24 */ /* 0x000fc600078e02ff */
[----:B------:R-:W-:Y:S04]  /*198a0*/  STL [R1+0x3834], R14 ;  /* 0x0038340e01007387 */ /* 0x000fe80000100800 */
        /* <DEDUP_REMOVED lines=13> */
[----:B---3--:R-:W-:-:S03]  /*19980*/  IMAD R22, R25, c[0x0][0x190], RZ ;  /* 0x0000640019167a24 */ /* 0x008fc600078e02ff */
[----:B------:R-:W2:Y:S04]  /*19990*/  LDL.LU R25, [R1+0x3a0] ;  /* 0x0003a00001197983 */ /* 0x000ea80000300800 */
[----:B------:R0:W-:Y:S01]  /*199a0*/  STL [R1+0x3864], R22 ;  /* 0x0038641601007387 */ /* 0x0001e20000100800 */
[----:B----4-:R-:W-:-:S03]  /*199b0*/  IMAD R23, R26, c[0x0][0x190], RZ ;  /* 0x000064001a177a24 */ /* 0x010fc600078e02ff */
[----:B------:R-:W3:Y:S04]  /*199c0*/  LDL.LU R26, [R1+0x39c] ;  /* 0x00039c00011a7983 */ /* 0x000ee80000300800 */
[----:B------:R-:W4:Y:S04]  /*199d0*/  LDL.LU R29, [R1+0x398] ;  /* 0x00039800011d7983 */ /* 0x000f280000300800 */
[----:B------:R1:W-:Y:S04]  /*199e0*/  STL [R1+0x3868], R23 ;  /* 0x0038681701007387 */ /* 0x0003e80000100800 */
[----:B------:R-:W1:Y:S04]  /*199f0*/  LDL.LU R27, [R1+0x394] ;  /* 0x00039400011b7983 */ /* 0x000e680000300800 */
[----:B0-----:R-:W4:Y:S04]  /*19a00*/  LDL.LU R22, [R1+0x390] ;  /* 0x0003900001167983 */ /* 0x001f280000300800 */
[----:B------:R-:W4:Y:S04]  /*19a10*/  LDL.LU R21, [R1+0x38c] ;  /* 0x00038c0001157983 */ /* 0x000f280000300800 */
        /* <DEDUP_REMOVED lines=18> */
[----:B------:R-:W4:Y:S01]  /*19b40*/  LDL.LU R6, [R1+0x340] ;  /* 0x0003400001067983 */ /* 0x000f220000300800 */
[----:B-----5:R-:W-:-:S03]  /*19b50*/  IMAD R24, R24, c[0x0][0x190], RZ ;  /* 0x0000640018187a24 */ /* 0x020fc600078e02ff */
[----:B------:R-:W5:Y:S04]  /*19b60*/  LDL.LU R7, [R1+0x33c] ;  /* 0x00033c0001077983 */ /* 0x000f680000300800 */
[----:B------:R-:W5:Y:S04]  /*19b70*/  LDL.LU R8, [R1+0x338] ;  /* 0x0003380001087983 */ /* 0x000f680000300800 */
[----:B------:R0:W-:Y:S01]  /*19b80*/  STL [R1+0x386c], R24 ;  /* 0x00386c1801007387 */ /* 0x0001e20000100800 */
[----:B--2---:R-:W-:-:S05]  /*19b90*/  IMAD R25, R25, c[0x0][0x190], RZ ;  /* 0x0000640019197a24 */ /* 0x004fca00078e02ff */
[----:B------:R-:W-:Y:S01]  /*19ba0*/  STL [R1+0x3870], R25 ;  /* 0x0038701901007387 */ /* 0x000fe20000100800 */
[----:B---3--:R-:W-:Y:S02]  /*19bb0*/  IMAD R26, R26, c[0x0][0x190], RZ ;  /* 0x000064001a1a7a24 */ /* 0x008fe400078e02ff */
[----:B----4-:R-:W-:-:S03]  /*19bc0*/  IMAD R29, R29, c[0x0][0x190], RZ ;  /* 0x000064001d1d7a24 */ /* 0x010fc600078e02ff */
[----:B------:R-:W-:Y:S04]  /*19bd0*/  STL [R1+0x3874], R26 ;  /* 0x0038741a01007387 */ /* 0x000fe80000100800 */
[----:B------:R-:W-:Y:S01]  /*19be0*/  STL [R1+0x3878], R29 ;  /* 0x0038781d01007387 */ /* 0x000fe20000100800 */
[----:B-1----:R-:W-:-:S03]  /*19bf0*/  IMAD R23, R27, c[0x0][0x190], RZ ;  /* 0x000064001b177a24 */ /* 0x002fc600078e02ff */
[----:B------:R-:W2:Y:S01]  /*19c00*/  LDL.LU R27, [R1+0x334] ;  /* 0x00033400011b7983 */ /* 0x000ea20000300800 */
[----:B0-----:R-:W-:-:S03]  /*19c10*/  IMAD R24, R22, c[0x0][0x190], RZ ;  /* 0x0000640016187a24 */ /* 0x001fc600078e02ff */
[----:B------:R0:W-:Y:S01]  /*19c20*/  STL [R1+0x394], R23 ;  /* 0x0003941701007387 */ /* 0x0001e20000100800 */
[----:B------:R-:W-:Y:S02]  /*19c30*/  IMAD R22, R20, c[0x0][0x190], RZ ;  /* 0x0000640014167a24 */ /* 0x000fe400078e02ff */
[----:B0-----:R-:W-:Y:S02]  /*19c40*/  IMAD R23, R21, c[0x0][0x190], RZ ;  /* 0x0000640015177a24 */ /* 0x001fe400078e02ff */
[----:B------:R-:W-:Y:S01]  /*19c50*/  IMAD R21, R19, c[0x0][0x190], RZ ;  /* 0x0000640013157a24 */ /* 0x000fe200078e02ff */
[----:B------:R-:W-:Y:S01]  /*19c60*/  STL [R1+0x390], R24 ;  /* 0x0003901801007387 */ /* 0x000fe20000100800 */
[----:B------:R-:W-:-:S03]  /*19c70*/  IMAD R20, R18, c[0x0][0x190], RZ ;  /* 0x0000640012147a24 */ /* 0x000fc600078e02ff */
        /* <DEDUP_REMOVED lines=28> */
[----:B------:R-:W-:Y:S04]  /*19e40*/  STL [R1+0x354], R9 ;  /* 0x0003540901007387 */ /* 0x000fe80000100800 */
[----:B------:R0:W-:Y:S04]  /*19e50*/  STL [R1+0x350], R0 ;  /* 0x0003500001007387 */ /* 0x0001e80000100800 */
[----:B------:R1:W-:Y:S01]  /*19e60*/  STL [R1+0x34c], R3 ;  /* 0x00034c0301007387 */ /* 0x0003e20000100800 */
[----:B0-----:R-:W-:-:S03]  /*19e70*/  IMAD R0, R5, c[0x0][0x190], RZ ;  /* 0x0000640005007a24 */ /* 0x001fc600078e02ff */
[----:B------:R5:W-:Y:S01]  /*19e80*/  STL [R1+0x348], R2 ;  /* 0x0003480201007387 */ /* 0x000be20000100800 */
[----:B-1----:R-:W-:-:S03]  /*19e90*/  IMAD R3, R6, c[0x0][0x190], RZ ;  /* 0x0000640006037a24 */ /* 0x002fc600078e02ff */
[----:B------:R0:W-:Y:S04]  /*19ea0*/  STL [R1+0x344], R0 ;  /* 0x0003440001007387 */ /* 0x0001e80000100800 */
[----:B------:R-:W-:Y:S04]  /*19eb0*/  STL [R1+0x340], R3 ;  /* 0x0003400301007387 */ /* 0x000fe80000100800 */
[----:B------:R-:W3:Y:S01]  /*19ec0*/  LDL.LU R29, [R1+0x32c] ;  /* 0x00032c00011d7983 */ /* 0x000ee20000300800 */
[----:B-----5:R-:W-:Y:S02]  /*19ed0*/  IMAD R2, R7, c[0x0][0x190], RZ ;  /* 0x0000640007027a24 */ /* 0x020fe400078e02ff */
[----:B0-----:R-:W-:-:S03]  /*19ee0*/  IMAD R0, R8, c[0x0][0x190], RZ ;  /* 0x0000640008007a24 */ /* 0x001fc600078e02ff */
[----:B------:R-:W-:Y:S04]  /*19ef0*/  STL [R1+0x33c], R2 ;  /* 0x00033c0201007387 */ /* 0x000fe80000100800 */
[----:B---3--:R0:W-:Y:S04]  /*19f00*/  STL [R1+0x38c4], R29 ;  /* 0x0038c41d01007387 */ /* 0x0081e80000100800 */
[----:B------:R2:W-:Y:S04]  /*19f10*/  STL [R1+0x338], R0 ;  /* 0x0003380001007387 */ /* 0x0005e80000100800 */
[----:B0-----:R-:W3:Y:S04]  /*19f20*/  LDL.LU R29, [R1+0x330] ;  /* 0x00033000011d7983 */ /* 0x001ee80000300800 */
[----:B------:R-:W4:Y:S01]  /*19f30*/  LDL.LU R26, [R1+0x328] ;  /* 0x00032800011a7983 */ /* 0x000f220000300800 */
[----:B--2---:R-:W-:-:S03]  /*19f40*/  IMAD R0, R27, c[0x0][0x190], RZ ;  /* 0x000064001b007a24 */ /* 0x004fc600078e02ff */
[----:B------:R-:W2:Y:S04]  /*19f50*/  LDL.LU R25, [R1+0x324] ;  /* 0x0003240001197983 */ /* 0x000ea80000300800 */
[----:B------:R-:W5:Y:S04]  /*19f60*/  LDL.LU R24, [R1+0x320] ;  /* 0x0003200001187983 */ /* 0x000f680000300800 */
[----:B------:R-:W2:Y:S04]  /*19f70*/  LDL.LU R8, [R1+0x31c] ;  /* 0x00031c0001087983 */ /* 0x000ea80000300800 */
[----:B------:R-:W2:Y:S04]  /*19f80*/  LDL.LU R23, [R1+0x318] ;  /* 0x0003180001177983 */ /* 0x000ea80000300800 */
[----:B------:R-:W2:Y:S04]  /*19f90*/  LDL.LU R22, [R1+0x314] ;  /* 0x0003140001167983 */ /* 0x000ea80000300800 */
[----:B------:R0:W-:Y:S04]  /*19fa0*/  STL [R1+0x334], R0 ;  /* 0x0003340001007387 */ /* 0x0001e80000100800 */
[----:B------:R-:W2:Y:S04]  /*19fb0*/  LDL.LU R21, [R1+0x310] ;  /* 0x0003100001157983 */ /* 0x000ea80000300800 */
        /* <DEDUP_REMOVED lines=13> */
[----:B0-----:R-:W2:Y:S04]  /*1a090*/  LDL.LU R0, [R1+0x2d8] ;  /* 0x0002d80001007983 */ /* 0x001ea80000300800 */
[----:B------:R-:W2:Y:S04]  /*1a0a0*/  LDL.LU R2, [R1+0x2d4] ;  /* 0x0002d40001027983 */ /* 0x000ea80000300800 */
[----:B------:R-:W2:Y:S04]  /*1a0b0*/  LDL.LU R3, [R1+0x2d0] ;  /* 0x0002d00001037983 */ /* 0x000ea80000300800 */
[----:B------:R-:W4:Y:S04]  /*1a0c0*/  LDL.LU R4, [R1+0x2cc] ;  /* 0x0002cc0001047983 */ /* 0x000f280000300800 */
[----:B------:R-:W4:Y:S04]  /*1a0d0*/  LDL.LU R5, [R1+0x2c8] ;  /* 0x0002c80001057983 */ /* 0x000f280000300800 */
[----:B------:R-:W4:Y:S04]  /*1a0e0*/  LDL.LU R6, [R1+0x2c4] ;  /* 0x0002c40001067983 */ /* 0x000f280000300800 */
[----:B------:R-:W4:Y:S04]  /*1a0f0*/  LDL.LU R7, [R1+0x2c0] ;  /* 0x0002c00001077983 */ /* 0x000f280000300800 */
[----:B------:R-:W4:Y:S01]  /*1a100*/  LDL.LU R27, [R1+0x2bc] ;  /* 0x0002bc00011b7983 */ /* 0x000f220000300800 */
[----:B---3--:R-:W-:-:S05]  /*1a110*/  IMAD R29, R29, c[0x0][0x190], RZ ;  /* 0x000064001d1d7a24 */ /* 0x008fca00078e02ff */
[----:B------:R0:W-:Y:S04]  /*1a120*/  STL [R1+0x330], R29 ;  /* 0x0003301d01007387 */ /* 0x0001e80000100800 */
[----:B0-----:R-:W3:Y:S01]  /*1a130*/  LDL.LU R29, [R1+0x38c4] ;  /* 0x0038c400011d7983 */ /* 0x001ee20000300800 */
[----:B--2---:R-:W-:Y:S02]  /*1a140*/  IMAD R3, R3, c[0x0][0x190], RZ ;  /* 0x0000640003037a24 */ /* 0x004fe400078e02ff */
[----:B---3--:R-:W-:-:S05]  /*1a150*/  IMAD R29, R29, c[0x0][0x190], RZ ;  /* 0x000064001d1d7a24 */ /* 0x008fca00078e02ff */
[----:B------:R4:W-:Y:S02]  /*1a160*/  STL [R1+0x32c], R29 ;  /* 0x00032c1d01007387 */ /* 0x0009e40000100800 */
[----:B----4-:R-:W-:Y:S02]  /*1a170*/  IMAD R29, R26, c[0x0][0x190], RZ ;  /* 0x000064001a1d7a24 */ /* 0x010fe400078e02ff */
[----:B------:R-:W-:Y:S02]  /*1a180*/  IMAD R26, R25, c[0x0][0x190], RZ ;  /* 0x00006400191a7a24 */ /* 0x000fe400078e02ff */
[----:B-----5:R-:W-:Y:S01]  /*1a190*/  IMAD R25, R24, c[0x0][0x190], RZ ;  /* 0x0000640018197a24 */ /* 0x020fe200078e02ff */
[----:B------:R-:W-:Y:S01]  /*1a1a0*/  STL [R1+0x328], R29 ;  /* 0x0003281d01007387 */ /* 0x000fe20000100800 */
[----:B------:R-:W-:-:S03]  /*1a1b0*/  IMAD R24, R8, c[0x0][0x190], RZ ;  /* 0x0000640008187a24 */ /* 0x000fc600078e02ff */
[----:B------:R-:W-:Y:S04]  /*1a1c0*/  STL [R1+0x324], R26 ;  /* 0x0003241a01007387 */ /* 0x000fe80000100800 */
[----:B------:R-:W2:Y:S04]  /*1a1d0*/  LDL.LU R8, [R1+0x2b8] ;  /* 0x0002b80001087983 */ /* 0x000ea80000300800 */
[----:B------:R0:W-:Y:S04]  /*1a1e0*/  STL [R1+0x320], R25 ;  /* 0x0003201901007387 */ /* 0x0001e80000100800 */
[----:B------:R1:W-:Y:S01]  /*1a1f0*/  STL [R1+0x31c], R24 ;  /* 0x00031c1801007387 */ /* 0x0003e20000100800 */
[----:B0-----:R-:W-:-:S02]  /*1a200*/  IMAD R25, R23, c[0x0][0x190], RZ ;  /* 0x0000640017197a24 */ /* 0x001fc400078e02ff */
[----:B------:R-:W-:Y:S02]  /*1a210*/  IMAD R23, R21, c[0x0][0x190], RZ ;  /* 0x0000640015177a24 */ /* 0x000fe400078e02ff */
[----:B-1----:R-:W-:Y:S02]  /*1a220*/  IMAD R24, R22, c[0x0][0x190], RZ ;  /* 0x0000640016187a24 */ /* 0x002fe400078e02ff */
[----:B------:R-:W-:Y:S01]  /*1a230*/  IMAD R22, R20, c[0x0][0x190], RZ ;  /* 0x0000640014167a24 */ /* 0x000fe200078e02ff */
[----:B------:R-:W-:Y:S01]  /*1a240*/  STL [R1+0x318], R25 ;  /* 0x0003181901007387 */ /* 0x000fe20000100800 */
[----:B------:R-:W-:Y:S02]  /*1a250*/  IMAD R21, R19, c[0x0][0x190], RZ ;  /* 0x0000640013157a24 */ /* 0x000fe400078e02ff */
[----:B------:R-:W-:Y:S01]  /*1a260*/  IMAD R20, R18, c[0x0][0x190], RZ ;  /* 0x0000640012147a24 */ /* 0x000fe200078e02ff */
[----:B------:R-:W-:Y:S01]  /*1a270*/  STL [R1+0x314], R24 ;  /* 0x0003141801007387 */ /* 0x000fe20000100800 */
[----:B------:R-:W-:-:S02]  /*1a280*/  IMAD R19, R17, c[0x0][0x190], RZ ;  /* 0x0000640011137a24 */ /* 0x000fc400078e02ff */
[----:B------:R-:W-:Y:S01]  /*1a290*/  IMAD R18, R16, c[0x0][0x190], RZ ;  /* 0x0000640010127a24 */ /* 0x000fe200078e02ff */
[----:B------:R-:W-:Y:S01]  /*1a2a0*/  STL [R1+0x310], R23 ;  /* 0x0003101701007387 */ /* 0x000fe20000100800 */
[----:B------:R-:W-:Y:S02]  /*1a2b0*/  IMAD R17, R15, c[0x0][0x190], RZ ;  /* 0x000064000f117a24 */ /* 0x000fe400078e02ff */
        /* <DEDUP_REMOVED lines=18> */
[----:B------:R-:W-:Y:S04]  /*1a3e0*/  STL [R1+0x2e8], R13 ;  /* 0x0002e80d01007387 */ /* 0x000fe80000100800 */
[----:B------:R-:W-:Y:S01]  /*1a3f0*/  STL [R1+0x2e4], R12 ;  /* 0x0002e40c01007387 */ /* 0x000fe20000100800 */
[----:B------:R-:W-:-:S03]  /*1a400*/  IMAD R2, R4, c[0x0][0x190], RZ ;  /* 0x0000640004027a24 */ /* 0x000fc600078e02ff */
[----:B------:R-:W-:Y:S04]  /*1a410*/  STL [R1+0x2e0], R11 ;  /* 0x0002e00b01007387 */ /* 0x000fe80000100800 */
[----:B------:R-:W-:Y:S04]  /*1a420*/  STL [R1+0x2dc], R10 ;  /* 0x0002dc0a01007387 */ /* 0x000fe80000100800 */
        /* <DEDUP_REMOVED lines=9> */
[----:B0-----:R-:W-:Y:S02]  /*1a4c0*/  IMAD R2, R7, c[0x0][0x190], RZ ;  /* 0x0000640007027a24 */ /* 0x001fe400078e02ff */
[----:B-1----:R-:W-:-:S03]  /*1a4d0*/  IMAD R0, R27, c[0x0][0x190], RZ ;  /* 0x000064001b007a24 */ /* 0x002fc600078e02ff */
        /* <DEDUP_REMOVED lines=98> */
[----:B0-----:R-:W3:Y:S01]  /*1ab00*/  LDL.LU R29, [R1+0x238] ;  /* 0x00023800011d7983 */ /* 0x001ee20000300800 */
[----:B--2---:R-:W-:-:S03]  /*1ab10*/  IMAD R0, R27, c[0x0][0x190], RZ ;  /* 0x000064001b007a24 */ /* 0x004fc600078e02ff */
[----:B------:R-:W2:Y:S04]  /*1ab20*/  LDL.LU R26, [R1+0x230] ;  /* 0x00023000011a7983 */ /* 0x000ea80000300800 */
[----:B------:R-:W4:Y:S04]  /*1ab30*/  LDL.LU R8, [R1+0x22c] ;  /* 0x00022c0001087983 */ /* 0x000f280000300800 */
[----:B------:R-:W5:Y:S04]  /*1ab40*/  LDL.LU R25, [R1+0x228] ;  /* 0x0002280001197983 */ /* 0x000f680000300800 */
        /* <DEDUP_REMOVED lines=32> */
[----:B0-----:R-:W-:Y:S02]  /*1ad50*/  IMAD R29, R26, c[0x0][0x190], RZ ;  /* 0x000064001a1d7a24 */ /* 0x001fe400078e02ff */
[----:B----4-:R-:W-:Y:S02]  /*1ad60*/  IMAD R26, R8, c[0x0][0x190], RZ ;  /* 0x00006400081a7a24 */ /* 0x010fe400078e02ff */
[----:B------:R-:W2:Y:S04]  /*1ad70*/  LDL.LU R8, [R1+0x1c0] ;  /* 0x0001c00001087983 */ /* 0x000ea80000300800 */
[----:B------:R5:W-:Y:S04]  /*1ad80*/  STL [R1+0x230], R29 ;  /* 0x0002301d01007387 */ /* 0x000be80000100800 */
[----:B------:R0:W-:Y:S01]  /*1ad90*/  STL [R1+0x22c], R26 ;  /* 0x00022c1a01007387 */ /* 0x0001e20000100800 */
[----:B-----5:R-:W-:-:S02]  /*1ada0*/  IMAD R29, R25, c[0x0][0x190], RZ ;  /* 0x00006400191d7a24 */ /* 0x020fc400078e02ff */
[----:B------:R-:W-:Y:S02]  /*1adb0*/  IMAD R25, R23, c[0x0][0x190], RZ ;  /* 0x0000640017197a24 */ /* 0x000fe400078e02ff */
[----:B0-----:R-:W-:Y:S02]  /*1adc0*/  IMAD R26, R24, c[0x0][0x190], RZ ;  /* 0x00006400181a7a24 */ /* 0x001fe400078e02ff */
        /* <DEDUP_REMOVED lines=76> */
[----:B------:R-:W5:Y:S04]  /*1b290*/  LDL.LU R4, [R1+0x158] ;  /* 0x0001580001047983 */ /* 0x000f680000300800 */
[----:B------:R-:W5:Y:S04]  /*1b2a0*/  LDL.LU R5, [R1+0x154] ;  /* 0x0001540001057983 */ /* 0x000f680000300800 */
[----:B------:R-:W5:Y:S04]  /*1b2b0*/  LDL.LU R6, [R1+0x150] ;  /* 0x0001500001067983 */ /* 0x000f680000300800 */
[----:B------:R-:W5:Y:S04]  /*1b2c0*/  LDL.LU R7, [R1+0x14c] ;  /* 0x00014c0001077983 */ /* 0x000f680000300800 */
[----:B------:R-:W5:Y:S01]  /*1b2d0*/  LDL.LU R8, [R1+0x148] ;  /* 0x0001480001087983 */ /* 0x000f620000300800 */
[----:B---3--:R-:W-:-:S05]  /*1b2e0*/  IMAD R29, R29, c[0x0][0x190], RZ ;  /* 0x000064001d1d7a24 */ /* 0x008fca00078e02ff */
[----:B------:R0:W-:Y:S04]  /*1b2f0*/  STL [R1+0x1bc], R29 ;  /* 0x0001bc1d01007387 */ /* 0x0001e80000100800 */
[----:B0-----:R-:W3:Y:S01]  /*1b300*/  LDL.LU R29, [R1+0x38b8] ;  /* 0x0038b800011d7983 */ /* 0x001ee20000300800 */
[----:B----4-:R-:W-:Y:S02]  /*1b310*/  IMAD R26, R26, c[0x0][0x190], RZ ;  /* 0x000064001a1a7a24 */ /* 0x010fe400078e02ff */
[----:B--2---:R-:W-:Y:S02]  /*1b320*/  IMAD R3, R3, c[0x0][0x190], RZ ;  /* 0x0000640003037a24 */ /* 0x004fe400078e02ff */
[----:B---3--:R-:W-:-:S05]  /*1b330*/  IMAD R29, R29, c[0x0][0x190], RZ ;  /* 0x000064001d1d7a24 */ /* 0x008fca00078e02ff */
[----:B------:R0:W-:Y:S02]  /*1b340*/  STL [R1+0x1b8], R29 ;  /* 0x0001b81d01007387 */ /* 0x0001e40000100800 */
[----:B0-----:R-:W-:Y:S02]  /*1b350*/  IMAD R29, R27, c[0x0][0x190], RZ ;  /* 0x000064001b1d7a24 */ /* 0x001fe400078e02ff */
        /* <DEDUP_REMOVED lines=60> */
[----:B------:R0:W-:Y:S04]  /*1b720*/  STL [R1+0x144], R0 ;  /* 0x0001440001007387 */ /* 0x0001e80000100800 */
[----:B0-----:R-:W5:Y:S04]  /*1b730*/  LDL.LU R0, [R1+0x130] ;  /* 0x0001300001007983 */ /* 0x001f680000300800 */
[----:B------:R-:W5:Y:S04]  /*1b740*/  LDL.LU R2, [R1+0x128] ;  /* 0x0001280001027983 */ /* 0x000f680000300800 */
        /* <DEDUP_REMOVED lines=27> */
[----:B--2---:R-:W-:Y:S02]  /*1b900*/  IMAD R9, R9, c[0x0][0x190], RZ ;  /* 0x0000640009097a24 */ /* 0x004fe400078e02ff */
[----:B----4-:R-:W-:Y:S02]  /*1b910*/  IMAD R28, R28, c[0x0][0x190], RZ ;  /* 0x000064001c1c7a24 */ /* 0x010fe400078e02ff */
[----:B-----5:R-:W-:Y:S02]  /*1b920*/  IMAD R0, R0, c[0x0][0x190], RZ ;  /* 0x0000640000007a24 */ /* 0x020fe400078e02ff */
[----:B------:R-:W-:-:S02]  /*1b930*/  IMAD R2, R2, c[0x0][0x190], RZ ;  /* 0x0000640002027a24 */ /* 0x000fc400078e02ff */
[----:B------:R-:W-:Y:S02]  /*1b940*/  IMAD R3, R3, c[0x0][0x190], RZ ;  /* 0x0000640003037a24 */ /* 0x000fe400078e02ff */
[----:B------:R-:W-:Y:S02]  /*1b950*/  IMAD R4, R4, c[0x0][0x190], RZ ;  /* 0x0000640004047a24 */ /* 0x000fe400078e02ff */
[----:B------:R-:W-:Y:S02]  /*1b960*/  IMAD R5, R5, c[0x0][0x190], RZ ;  /* 0x0000640005057a24 */ /* 0x000fe400078e02ff */
[----:B------:R-:W-:Y:S02]  /*1b970*/  IMAD R6, R6, c[0x0][0x190], RZ ;  /* 0x0000640006067a24 */ /* 0x000fe400078e02ff */
[----:B------:R-:W-:Y:S02]  /*1b980*/  IMAD R7, R7, c[0x0][0x190], RZ ;  /* 0x0000640007077a24 */ /* 0x000fe400078e02ff */
[----:B------:R-:W-:-:S02]  /*1b990*/  IMAD R8, R8, c[0x0][0x190], RZ ;  /* 0x0000640008087a24 */ /* 0x000fc400078e02ff */
[----:B------:R-:W-:Y:S02]  /*1b9a0*/  IMAD R27, R27, c[0x0][0x190], RZ ;  /* 0x000064001b1b7a24 */ /* 0x000fe400078e02ff */
[----:B---3--:R-:W-:-:S05]  /*1b9b0*/  IMAD R10, R10, c[0x0][0x190], RZ ;  /* 0x000064000a0a7a24 */ /* 0x008fca00078e02ff */
        /* <DEDUP_REMOVED lines=9> */
[----:B0-----:R-:W3:Y:S04]  /*1ba50*/  LDL.LU R2, [R1+0x38a4] ;  /* 0x0038a40001027983 */ /* 0x001ee80000300800 */
        /* <DEDUP_REMOVED lines=13> */
[----:B0-----:R-:W3:Y:S01]  /*1bb30*/  LDL.LU R27, [R1+0x3888] ;  /* 0x00388800011b7983 */ /* 0x001ee20000300800 */
[----:B------:R-:W-:-:S02]  /*1bb40*/  IMAD R29, R29, c[0x0][0x190], RZ ;  /* 0x000064001d1d7a24 */ /* 0x000fc400078e02ff */
[----:B------:R-:W-:Y:S02]  /*1bb50*/  IMAD R26, R26, c[0x0][0x190], RZ ;  /* 0x000064001a1a7a24 */ /* 0x000fe400078e02ff */
[----:B------:R-:W-:Y:S02]  /*1bb60*/  IMAD R25, R25, c[0x0][0x190], RZ ;  /* 0x0000640019197a24 */ /* 0x000fe400078e02ff */
        /* <DEDUP_REMOVED lines=26> */
[----:B------:R1:W-:Y:S04]  /*1bd10*/  STL [R1+0x34], R15 ;  /* 0x0000340f01007387 */ /* 0x0003e80000100800 */
[----:B------:R1:W-:Y:S04]  /*1bd20*/  STL [R1+0x2c], R14 ;  /* 0x00002c0e01007387 */ /* 0x0003e80000100800 */
[----:B------:R-:W-:Y:S04]  /*1bd30*/  STL [R1+0x20], R13 ;  /* 0x0000200d01007387 */ /* 0x000fe80000100800 */
[----:B0-----:R-:W4:Y:S04]  /*1bd40*/  LDL.LU R16, [R1+0x12c] ;  /* 0x00012c0001107983 */ /* 0x001f280000300800 */
[----:B------:R0:W-:Y:S04]  /*1bd50*/  STL [R1+0x1c], R12 ;  /* 0x00001c0c01007387 */ /* 0x0001e80000100800 */
[----:B-1----:R-:W4:Y:S04]  /*1bd60*/  LDL.LU R15, [R1+0x124] ;  /* 0x00012400010f7983 */ /* 0x002f280000300800 */
[----:B------:R-:W-:Y:S04]  /*1bd70*/  STL [R1+0x18], R11 ;  /* 0x0000180b01007387 */ /* 0x000fe80000100800 */
[----:B------:R-:W4:Y:S04]  /*1bd80*/  LDL.LU R14, [R1+0x11c] ;  /* 0x00011c00010e7983 */ /* 0x000f280000300800 */
[----:B0-----:R-:W5:Y:S01]  /*1bd90*/  LDL.LU R12, [R1+0x118] ;  /* 0x00011800010c7983 */ /* 0x001f620000300800 */
[----:B--2---:R-:W-:-:S05]  /*1bda0*/  IMAD R10, R10, c[0x0][0x190], RZ ;  /* 0x000064000a0a7a24 */ /* 0x004fca00078e02ff */
[----:B------:R0:W-:Y:S01]  /*1bdb0*/  STL [R1+0x14], R10 ;  /* 0x0000140a01007387 */ /* 0x0001e20000100800 */
[----:B---3--:R-:W-:-:S03]  /*1bdc0*/  IMAD R13, R27, c[0x0][0x190], RZ ;  /* 0x000064001b0d7a24 */ /* 0x008fc600078e02ff */
[----:B------:R-:W2:Y:S04]  /*1bdd0*/  LDL.LU R27, [R1+0x3884] ;  /* 0x00388400011b7983 */ /* 0x000ea80000300800 */
[----:B0-----:R-:W3:Y:S04]  /*1bde0*/  LDL.LU R10, [R1+0x114] ;  /* 0x00011400010a7983 */ /* 0x001ee80000300800 */
[----:B------:R-:W3:Y:S04]  /*1bdf0*/  LDL.LU R11, [R1+0x10c] ;  /* 0x00010c00010b7983 */ /* 0x000ee80000300800 */
[----:B------:R0:W-:Y:S04]  /*1be00*/  STL [R1+0xc], R13 ;  /* 0x00000c0d01007387 */ /* 0x0001e80000100800 */
[----:B0-----:R-:W3:Y:S04]  /*1be10*/  LDL.LU R13, [R1+0x104] ;  /* 0x00010400010d7983 */ /* 0x001ee80000300800 */
[----:B------:R-:W3:Y:S04]  /*1be20*/  LDL.LU R29, [R1+0x100] ;  /* 0x00010000011d7983 */ /* 0x000ee80000300800 */
[----:B------:R-:W3:Y:S04]  /*1be30*/  LDL.LU R26, [R1+0xfc] ;  /* 0x0000fc00011a7983 */ /* 0x000ee80000300800 */
[----:B------:R-:W3:Y:S04]  /*1be40*/  LDL.LU R25, [R1+0xf8] ;  /* 0x0000f80001197983 */ /* 0x000ee80000300800 */
[----:B------:R-:W3:Y:S04]  /*1be50*/  LDL.LU R24, [R1+0xf0] ;  /* 0x0000f00001187983 */ /* 0x000ee80000300800 */
[----:B------:R-:W3:Y:S04]  /*1be60*/  LDL.LU R23, [R1+0xec] ;  /* 0x0000ec0001177983 */ /* 0x000ee80000300800 */
[----:B------:R-:W3:Y:S01]  /*1be70*/  LDL.LU R22, [R1+0xe4] ;  /* 0x0000e40001167983 */ /* 0x000ee20000300800 */
        /* <DEDUP_REMOVED lines=8> */
[----:B------:R-:W-:-:S03]  /*1bf00*/  IMAD R2, R2, c[0x0][0x190], RZ ;  /* 0x0000640002027a24 */ /* 0x000fc600078e02ff */
[----:B------:R4:W-:Y:S04]  /*1bf10*/  STL [R1+0x3828], R6 ;  /* 0x0038280601007387 */ /* 0x0009e80000100800 */
[----:B------:R-:W-:Y:S04]  /*1bf20*/  STL [R1+0x382c], R5 ;  /* 0x00382c0501007387 */ /* 0x000fe80000100800 */
[----:B------:R-:W-:Y:S04]  /*1bf30*/  STL [R1+0x3830], R4 ;  /* 0x0038300401007387 */ /* 0x000fe80000100800 */
[----:B------:R-:W-:Y:S04]  /*1bf40*/  STL [R1+0x387c], R3 ;  /* 0x00387c0301007387 */ /* 0x000fe80000100800 */
[----:B------:R2:W-:Y:S04]  /*1bf50*/  STL [R1+0x3880], R2 ;  /* 0x0038800201007387 */ /* 0x0005e80000100800 */
[----:B------:R-:W3:Y:S01]  /*1bf60*/  LDL.LU R21, [R1+0xe0] ;  /* 0x0000e00001157983 */ /* 0x000ee20000300800 */
[----:B----4-:R-:W-:-:S04]  /*1bf70*/  LEA R6, P4, R16, c[0x0][0x160], 0x1 ;  /* 0x0000580010067a11 */ /* 0x010fc800078808ff */
[----:B------:R-:W-:Y:S02]  /*1bf80*/  LEA.HI.X.SX32 R7, R16, c[0x0][0x164], 0x1, P4 ;  /* 0x0000590010077a11 */ /* 0x000fe400020f0eff */
[-C--:B--2---:R-:W-:Y:S02]  /*1bf90*/  LEA R2, P5, R15, R27.reuse, 0x1 ;  /* 0x0000001b0f027211 */ /* 0x084fe400078a08ff */
[----:B------:R-:W-:-:S03]  /*1bfa0*/  LEA R3, P3, R14, R27, 0x1 ;  /* 0x0000001b0e037211 */ /* 0x000fc600078608ff */
[----:B------:R5:W-:Y:S04]  /*1bfb0*/  STL [R1+0x3404], R2 ;  /* 0x0034040201007387 */ /* 0x000be80000100800 */
[----:B------:R-:W2:Y:S01]  /*1bfc0*/  LDL.LU R20, [R1+0xdc] ;  /* 0x0000dc0001147983 */ /* 0x000ea20000300800 */
[----:B-----5:R-:W-:-:S03]  /*1bfd0*/  LEA R2, P2, R12, R27, 0x1 ;  /* 0x0000001b0c027211 */ /* 0x020fc600078408ff */
[----:B------:R3:W-:Y:S04]  /*1bfe0*/  STL [R1+0x3408], R3 ;  /* 0x0034080301007387 */ /* 0x0007e80000100800 */
[----:B------:R0:W-:Y:S04]  /*1bff0*/  STL [R1+0x340c], R2 ;  /* 0x00340c0201007387 */ /* 0x0001e80000100800 */
[----:B------:R-:W4:Y:S01]  /*1c000*/  LDL.LU R19, [R1+0xd4] ;  /* 0x0000d40001137983 */ /* 0x000f220000300800 */
[-C--:B---3--:R-:W-:Y:S02]  /*1c010*/  LEA R3, P1, R10, R27.reuse, 0x1 ;  /* 0x0000001b0a037211 */ /* 0x088fe400078208ff */
[----:B0-----:R-:W-:-:S03]  /*1c020*/  LEA R2, P0, R11, R27, 0x1 ;  /* 0x0000001b0b027211 */ /* 0x001fc600078008ff */
[----:B------:R0:W-:Y:S04]  /*1c030*/  STL [R1+0x3410], R3 ;  /* 0x0034100301007387 */ /* 0x0001e80000100800 */
[----:B------:R1:W-:Y:S04]  /*1c040*/  STL [R1+0x3414], R2 ;  /* 0x0034140201007387 */ /* 0x0003e80000100800 */
[----:B------:R-:W3:Y:S01]  /*1c050*/  LDL.LU R18, [R1+0xcc] ;  /* 0x0000cc0001127983 */ /* 0x000ee20000300800 */
[----:B0-----:R-:W-:-:S03]  /*1c060*/  LEA R3, P6, R29, R27, 0x1 ;  /* 0x0000001b1d037211 */ /* 0x001fc600078c08ff */
[----:B------:R-:W5:Y:S01]  /*1c070*/  LDL.LU R17, [R1+0xc8] ;  /* 0x0000c80001117983 */ /* 0x000f620000300800 */
[----:B-1----:R-:W-:-:S05]  /*1c080*/  LEA R2, P4, R13, R27, 0x1 ;  /* 0x0000001b0d027211 */ /* 0x002fca00078808ff */
[----:B------:R0:W-:Y:S04]  /*1c090*/  STL [R1+0x33fc], R2 ;  /* 0x0033fc0201007387 */ /* 0x0001e80000100800 */
[----:B------:R1:W-:Y:S04]  /*1c0a0*/  STL [R1+0x3400], R3 ;  /* 0x0034000301007387 */ /* 0x0003e80000100800 */
[----:B------:R-:W5:Y:S01]  /*1c0b0*/  LDL.LU R16, [R1+0xc4] ;  /* 0x0000c40001107983 */ /* 0x000f620000300800 */
[----:B0-----:R-:W-:-:S03]  /*1c0c0*/  LEA.HI.X.SX32 R2, R15, R9, 0x1, P5 ;  /* 0x000000090f027211 */ /* 0x001fc600028f0eff */
[----:B------:R-:W-:Y:S04]  /*1c0d0*/  STL.64 [R1+0x1be8], R6 ;  /* 0x001be80601007387 */ /* 0x000fe80000100a00 */
[----:B------:R0:W-:Y:S04]  /*1c0e0*/  STL [R1+0x33f4], R2 ;  /* 0x0033f40201007387 */ /* 0x0001e80000100800 */
[----:B------:R-:W5:Y:S01]  /*1c0f0*/  LDL.LU R15, [R1+0xbc] ;  /* 0x0000bc00010f7983 */ /* 0x000f620000300800 */
[----:B-1----:R-:W-:Y:S02]  /*1c100*/  LEA.HI.X.SX32 R3, R14, R9, 0x1, P3 ;  /* 0x000000090e037211 */ /* 0x002fe400018f0eff */
[----:B0-----:R-:W-:-:S05]  /*1c110*/  LEA R2, P5, R26, R27, 0x1 ;  /* 0x0000001b1a027211 */ /* 0x001fca00078a08ff */
[----:B------:R0:W-:Y:S04]  /*1c120*/  STL [R1+0x33f8], R2 ;  /* 0x0033f80201007387 */ /* 0x0001e80000100800 */
[----:B------:R-:W5:Y:S01]  /*1c130*/  LDL.LU R14, [R1+0xb4] ;  /* 0x0000b400010e7983 */ /* 0x000f620000300800 */
[----:B0-----:R-:W-:-:S03]  /*1c140*/  LEA R2, P3, R25, R27, 0x1 ;  /* 0x0000001b19027211 */ /* 0x001fc600078608ff */
[----:B------:R0:W-:Y:S04]  /*1c150*/  STL [R1+0x33ec], R3 ;  /* 0x0033ec0301007387 */ /* 0x0001e80000100800 */
[----:B------:R1:W-:Y:S01]  /*1c160*/  STL [R1+0x33f0], R2 ;  /* 0x0033f00201007387 */ /* 0x0003e20000100800 */
[----:B0-----:R-:W-:-:S03]  /*1c170*/  LEA.HI.X.SX32 R3, R12, R9, 0x1, P2 ;  /* 0x000000090c037211 */ /* 0x001fc600010f0eff */
[----:B------:R-:W5:Y:S01]  /*1c180*/  LDL.LU R12, [R1+0xb0] ;  /* 0x0000b000010c7983 */ /* 0x000f620000300800 */
[----:B-1----:R-:W-:-:S03]  /*1c190*/  LEA R2, P2, R24, R27, 0x1 ;  /* 0x0000001b18027211 */ /* 0x002fc600078408ff */
[----:B------:R0:W-:Y:S04]  /*1c1a0*/  STL [R1+0x33e4], R3 ;  /* 0x0033e40301007387 */ /* 0x0001e80000100800 */
[----:B------:R1:W-:Y:S01]  /*1c1b0*/  STL [R1+0x33e8], R2 ;  /* 0x0033e80201007387 */ /* 0x0003e20000100800 */
[----:B0-----:R-:W-:-:S03]  /*1c1c0*/  LEA.HI.X.SX32 R3, R10, R9, 0x1, P1 ;  /* 0x000000090a037211 */ /* 0x001fc600008f0eff */
[----:B------:R-:W5:Y:S01]  /*1c1d0*/  LDL.LU R10, [R1+0xac] ;  /* 0x0000ac00010a7983 */ /* 0x000f620000300800 */
[----:B-1----:R-:W-:-:S03]  /*1c1e0*/  LEA R2, P1, R23, R27, 0x1 ;  /* 0x0000001b17027211 */ /* 0x002fc600078208ff */
[----:B------:R0:W-:Y:S02]  /*1c1f0*/  STL [R1+0x33dc], R3 ;  /* 0x0033dc0301007387 */ /* 0x0001e40000100800 */
[----:B0-----:R-:W-:Y:S02]  /*1c200*/  LEA.HI.X.SX32 R3, R11, R9, 0x1, P0 ;  /* 0x000000090b037211 */ /* 0x001fe400000f0eff */
[----:B------:R-:W5:Y:S04]  /*1c210*/  LDL.LU R11, [R1+0xa4] ;  /* 0x0000a400010b7983 */ /* 0x000f680000300800 */
[----:B------:R0:W-:Y:S04]  /*1c220*/  STL [R1+0x33e0], R2 ;  /* 0x0033e00201007387 */ /* 0x0001e80000100800 */
[----:B------:R1:W-:Y:S01]  /*1c230*/  STL [R1+0x33d4], R3 ;  /* 0x0033d40301007387 */ /* 0x0003e20000100800 */
[----:B0-----:R-:W-:-:S02]  /*1c240*/  LEA R2, P0, R22, R27, 0x1 ;  /* 0x0000001b16027211 */ /* 0x001fc400078008ff */
[-C--:B-1----:R-:W-:Y:S02]  /*1c250*/  LEA.HI.X.SX32 R3, R13, R9.reuse, 0x1, P4 ;  /* 0x000000090d037211 */ /* 0x082fe400020f0eff */
[----:B------:R-:W5:Y:S04]  /*1c260*/  LDL.LU R13, [R1+0xa0] ;  /* 0x0000a000010d7983 */ /* 0x000f680000300800 */
[----:B------:R0:W-:Y:S04]  /*1c270*/  STL [R1+0x33d8], R2 ;  /* 0x0033d80201007387 */ /* 0x0001e80000100800 */
[----:B------:R-:W-:Y:S04]  /*1c280*/  STL [R1+0x33cc], R3 ;  /* 0x0033cc0301007387 */ /* 0x000fe80000100800 */
[----:B------:R-:W5:Y:S01]  /*1c290*/  LDL.LU R5, [R1+0x98] ;  /* 0x0000980001057983 */ /* 0x000f620000300800 */
[----:B------:R-:W-:-:S02]  /*1c2a0*/  LEA.HI.X.SX32 R4, R29, R9, 0x1, P6 ;  /* 0x000000091d047211 */ /* 0x000fc400030f0eff */
[----:B0-----:R-:W-:-:S05]  /*1c2b0*/  LEA R2, P4, R21, R27, 0x1 ;  /* 0x0000001b15027211 */ /* 0x001fca00078808ff */
[----:B------:R0:W-:Y:S04]  /*1c2c0*/  STL [R1+0x33d0], R2 ;  /* 0x0033d00201007387 */ /* 0x0001e80000100800 */
[----:B------:R1:W-:Y:S04]  /*1c2d0*/  STL [R1+0x33c4], R4 ;  /* 0x0033c40401007387 */ /* 0x0003e80000100800 */
[----:B------:R-:W5:Y:S01]  /*1c2e0*/  LDL.LU R8, [R1+0x8c] ;  /* 0x00008c0001087983 */ /* 0x000f620000300800 */
[-C--:B0-----:R-:W-:Y:S02]  /*1c2f0*/  LEA.HI.X.SX32 R2, R26, R9.reuse, 0x1, P5 ;  /* 0x000000091a027211 */ /* 0x081fe400028f0eff */
[----:B------:R-:W-:-:S02]  /*1c300*/  LEA.HI.X.SX32 R24, R24, R9, 0x1, P2 ;  /* 0x0000000918187211 */ /* 0x000fc400010f0eff */
[-C--:B-1----:R-:W-:Y:S02]  /*1c310*/  LEA.HI.X.SX32 R4, R25, R9.reuse, 0x1, P3 ;  /* 0x0000000919047211 */ /* 0x082fe400018f0eff */
[----:B------:R-:W-:Y:S02]  /*1c320*/  LEA.HI.X.SX32 R21, R21, R9, 0x1, P4 ;  /* 0x0000000915157211 */ /* 0x000fe400020f0eff */
[----:B--2---:R-:W-:-:S05]  /*1c330*/  LEA R3, P6, R20, R27, 0x1 ;  /* 0x0000001b14037211 */ /* 0x004fca00078c08ff */
[----:B------:R4:W-:Y:S04]  /*1c340*/  STL [R1+0x33c8], R3 ;  /* 0x0033c80301007387 */ /* 0x0009e80000100800 */
[----:B------:R-:W-:Y:S01]  /*1c350*/  STL [R1+0x33bc], R2 ;  /* 0x0033bc0201007387 */ /* 0x000fe20000100800 */
[----:B----4-:R-:W-:-:S05]  /*1c360*/  LEA R3, P5, R19, R27, 0x1 ;  /* 0x0000001b13037211 */ /* 0x010fca00078a08ff */
[----:B------:R0:W-:Y:S04]  /*1c370*/  STL [R1+0x33c0], R3 ;  /* 0x0033c00301007387 */ /* 0x0001e80000100800 */
[----:B0-----:R-:W2:Y:S01]  /*1c380*/  LDL.LU R3, [R1+0x88] ;  /* 0x0000880001037983 */ /* 0x001ea20000300800 */
[----:B---3--:R-:W-:-:S03]  /*1c390*/  LEA R2, P3, R18, R27, 0x1 ;  /* 0x0000001b12027211 */ /* 0x008fc600078608ff */
[----:B------:R5:W-:Y:S04]  /*1c3a0*/  STL [R1+0x33b4], R4 ;  /* 0x0033b40401007387 */ /* 0x000be80000100800 */
[----:B------:R0:W-:Y:S04]  /*1c3b0*/  STL [R1+0x33b8], R2 ;  /* 0x0033b80201007387 */ /* 0x0001e80000100800 */
[----:B------:R-:W-:Y:S04]  /*1c3c0*/  STL [R1+0x33ac], R24 ;  /* 0x0033ac1801007387 */ /* 0x000fe80000100800 */
[----:B------:R-:W3:Y:S01]  /*1c3d0*/  LDL.LU R29, [R1+0x80] ;  /* 0x00008000011d7983 */ /* 0x000ee20000300800 */
[----:B-----5:R-:W-:-:S02]  /*1c3e0*/  LEA R4, P2, R17, R27, 0x1 ;  /* 0x0000001b11047211 */ /* 0x020fc400078408ff */
[----:B0-----:R-:W-:Y:S02]  /*1c3f0*/  LEA.HI.X.SX32 R2, R23, R9, 0x1, P1 ;  /* 0x0000000917027211 */ /* 0x001fe400008f0eff */
[----:B------:R-:W-:Y:S01]  /*1c400*/  LEA R23, P1, R16, R27, 0x1 ;  /* 0x0000001b10177211 */ /* 0x000fe200078208ff */
[----:B------:R0:W-:Y:S04]  /*1c410*/  STL [R1+0x33b0], R4 ;  /* 0x0033b00401007387 */ /* 0x0001e80000100800 */
[----:B------:R1:W-:Y:S04]  /*1c420*/  STL [R1+0x33a4], R2 ;  /* 0x0033a40201007387 */ /* 0x0003e80000100800 */
[----:B------:R-:W-:Y:S04]  /*1c430*/  STL [R1+0x33a8], R23 ;  /* 0x0033a81701007387 */ /* 0x000fe80000100800 */
[----:B------:R-:W4:Y:S01]  /*1c440*/  LDL.LU R26, [R1+0x78] ;  /* 0x00007800011a7983 */ /* 0x000f220000300800 */
[----:B0-----:R-:W-:-:S02]  /*1c450*/  LEA.HI.X.SX32 R4, R22, R9, 0x1, P0 ;  /* 0x0000000916047211 */ /* 0x001fc400000f0eff */
[----:B-1----:R-:W-:-:S03]  /*1c460*/  LEA R2, P0, R15, R27, 0x1 ;  /* 0x0000001b0f027211 */ /* 0x002fc600078008ff */
[----:B------:R0:W-:Y:S04]  /*1c470*/  STL [R1+0x339c], R4 ;  /* 0x00339c0401007387 */ /* 0x0001e80000100800 */
[----:B------:R1:W-:Y:S04]  /*1c480*/  STL [R1+0x33a0], R2 ;  /* 0x0033a00201007387 */ /* 0x0003e80000100800 */
[----:B------:R-:W-:Y:S04]  /*1c490*/  STL [R1+0x3394], R21 ;  /* 0x0033941501007387 */ /* 0x000fe80000100800 */
[----:B------:R-:W5:Y:S01]  /*1c4a0*/  LDL.LU R25, [R1+0x74] ;  /* 0x0000740001197983 */ /* 0x000f620000300800 */
[----:B0-----:R-:W-:-:S02]  /*1c4b0*/  LEA R4, P4, R14, R27, 0x1 ;  /* 0x0000001b0e047211 */ /* 0x001fc400078808ff */
[----:B-1----:R-:W-:-:S03]  /*1c4c0*/  LEA.HI.X.SX32 R2, R20, R9, 0x1, P6 ;  /* 0x0000000914027211 */ /* 0x002fc600030f0eff */
[----:B------:R0:W-:Y:S01]  /*1c4d0*/  STL [R1+0x3398], R4 ;  /* 0x0033980401007387 */ /* 0x0001e20000100800 */
[----:B------:R-:W-:-:S03]  /*1c4e0*/  LEA R20, P6, R12, R27, 0x1 ;  /* 0x0000001b0c147211 */ /* 0x000fc600078c08ff */
[----:B------:R1:W-:Y:S04]  /*1c4f0*/  STL [R1+0x338c], R2 ;  /* 0x00338c0201007387 */ /* 0x0003e80000100800 */
[----:B------:R-:W-:Y:S04]  /*1c500*/  STL [R1+0x3390], R20 ;  /* 0x0033901401007387 */ /* 0x000fe80000100800 */
[----:B------:R-:W5:Y:S01]  /*1c510*/  LDL.LU R24, [R1+0x70] ;  /* 0x0000700001187983 */ /* 0x000f620000300800 */
[-C--:B0-----:R-:W-:Y:S02]  /*1c520*/  LEA.HI.X.SX32 R4, R19, R9.reuse, 0x1, P5 ;  /* 0x0000000913047211 */ /* 0x081fe400028f0eff */
[----:B------:R-:W-:-:S02]  /*1c530*/  LEA.HI.X.SX32 R18, R18, R9, 0x1, P3 ;  /* 0x0000000912127211 */ /* 0x000fc400018f0eff */
[----:B-1----:R-:W-:Y:S01]  /*1c540*/  LEA R2, P5, R10, R27, 0x1 ;  /* 0x0000001b0a027211 */ /* 0x002fe200078a08ff */
[----:B------:R-:W-:Y:S04]  /*1c550*/  STL [R1+0x3384], R4 ;  /* 0x0033840401007387 */ /* 0x000fe80000100800 */
[----:B------:R0:W-:Y:S04]  /*1c560*/  STL [R1+0x3388], R2 ;  /* 0x0033880201007387 */ /* 0x0001e80000100800 */
[----:B------:R-:W-:Y:S04]  /*1c570*/  STL [R1+0x337c], R18 ;  /* 0x00337c1201007387 */ /* 0x000fe80000100800 */
[----:B------:R-:W5:Y:S01]  /*1c580*/  LDL.LU R23, [R1+0x68] ;  /* 0x0000680001177983 */ /* 0x000f620000300800 */
[----:B0-----:R-:W-:-:S02]  /*1c590*/  LEA.HI.X.SX32 R2, R17, R9, 0x1, P2 ;  /* 0x0000000911027211 */ /* 0x001fc400010f0eff */
[----:B------:R-:W-:-:S05]  /*1c5a0*/  LEA R4, P3, R11, R27, 0x1 ;  /* 0x0000001b0b047211 */ /* 0x000fca00078608ff */
[----:B------:R0:W-:Y:S04]  /*1c5b0*/  STL [R1+0x3380], R4 ;  /* 0x0033800401007387 */ /* 0x0001e80000100800 */
[----:B------:R1:W-:Y:S01]  /*1c5c0*/  STL [R1+0x3374], R2 ;  /* 0x0033740201007387 */ /* 0x0003e20000100800 */
[----:B------:R-:W-:Y:S02]  /*1c5d0*/  LEA R17, P2, R13, R27, 0x1 ;  /* 0x0000001b0d117211 */ /* 0x000fe400078408ff */
[----:B0-----:R-:W-:-:S03]  /*1c5e0*/  LEA.HI.X.SX32 R4, R16, R9, 0x1, P1 ;  /* 0x0000000910047211 */ /* 0x001fc600008f0eff */
[----:B------:R-:W-:Y:S04]  /*1c5f0*/  STL [R1+0x3378], R17 ;  /* 0x0033781101007387 */ /* 0x000fe80000100800 */
[----:B------:R-:W5:Y:S01]  /*1c600*/  LDL.LU R22, [R1+0x60] ;  /* 0x0000600001167983 */ /* 0x000f620000300800 */
[----:B-1----:R-:W-:-:S03]  /*1c610*/  LEA R2, P1, R5, R27, 0x1 ;  /* 0x0000001b05027211 */ /* 0x002fc600078208ff */
[----:B------:R0:W-:Y:S04]  /*1c620*/  STL [R1+0x336c], R4 ;  /* 0x00336c0401007387 */ /* 0x0001e80000100800 */
[----:B------:R1:W-:Y:S04]  /*1c630*/  STL [R1+0x3370], R2 ;  /* 0x0033700201007387 */ /* 0x0003e80000100800 */
[----:B------:R-:W5:Y:S01]  /*1c640*/  LDL.LU R21, [R1+0x5c] ;  /* 0x00005c0001157983 */ /* 0x000f620000300800 */
[----:B0-----:R-:W-:-:S05]  /*1c650*/  LEA.HI.X.SX32 R4, R15, R9, 0x1, P0 ;  /* 0x000000090f047211 */ /* 0x001fca00000f0eff */
[----:B------:R0:W-:Y:S01]  /*1c660*/  STL [R1+0x3364], R4 ;  /* 0x0033640401007387 */ /* 0x0001e20000100800 */
[----:B-1----:R-:W-:-:S03]  /*1c670*/  LEA R2, P0, R8, R27, 0x1 ;  /* 0x0000001b08027211 */ /* 0x002fc600078008ff */
[----:B------:R-:W5:Y:S04]  /*1c680*/  LDL.LU R20, [R1+0x58] ;  /* 0x0000580001147983 */ /* 0x000f680000300800 */
[----:B------:R-:W-:Y:S01]  /*1c690*/  STL [R1+0x3368], R2 ;  /* 0x0033680201007387 */ /* 0x000fe20000100800 */
[----:B0-----:R-:W-:-:S03]  /*1c6a0*/  LEA.HI.X.SX32 R4, R14, R9, 0x1, P4 ;  /* 0x000000090e047211 */ /* 0x001fc600020f0eff */
[----:B------:R-:W5:Y:S04]  /*1c6b0*/  LDL.LU R19, [R1+0x54] ;  /* 0x0000540001137983 */ /* 0x000f680000300800 */
[----:B------:R0:W-:Y:S04]  /*1c6c0*/  STL [R1+0x335c], R4 ;  /* 0x00335c0401007387 */ /* 0x0001e80000100800 */
[----:B------:R-:W5:Y:S01]  /*1c6d0*/  LDL.LU R18, [R1+0x4c] ;  /* 0x00004c0001127983 */ /* 0x000f620000300800 */
[-C--:B0-----:R-:W-:Y:S02]  /*1c6e0*/  LEA.HI.X.SX32 R4, R12, R9.reuse, 0x1, P6 ;  /* 0x000000090c047211 */ /* 0x081fe400030f0eff */
[----:B------:R-:W-:-:S02]  /*1c6f0*/  LEA.HI.X.SX32 R5, R5, R9, 0x1, P1 ;  /* 0x0000000905057211 */ /* 0x000fc400008f0eff */
[----:B--2---:R-:W-:-:S05]  /*1c700*/  LEA R2, P4, R3, R27, 0x1 ;  /* 0x0000001b03027211 */ /* 0x004fca00078808ff */
[----:B------:R3:W-:Y:S04]  /*1c710*/  STL [R1+0x3360], R2 ;  /* 0x0033600201007387 */ /* 0x0007e80000100800 */
[----:B------:R-:W2:Y:S04]  /*1c720*/  LDL.LU R17, [R1+0x48] ;  /* 0x0000480001117983 */ /* 0x000ea80000300800 */
[----:B------:R0:W-:Y:S04]  /*1c730*/  STL [R1+0x3354], R4 ;  /* 0x0033540401007387 */ /* 0x0001e80000100800 */
[----:B------:R-:W2:Y:S01]  /*1c740*/  LDL.LU R16, [R1+0x40] ;  /* 0x0000400001107983 */ /* 0x000ea20000300800 */
[----:B---3--:R-:W-:-:S05]  /*1c750*/  LEA R2, P6, R29, R27, 0x1 ;  /* 0x0000001b1d027211 */ /* 0x008fca00078c08ff */
[----:B------:R4:W-:Y:S01]  /*1c760*/  STL [R1+0x3358], R2 ;  /* 0x0033580201007387 */ /* 0x0009e20000100800 */
[----:B0-----:R-:W-:-:S03]  /*1c770*/  LEA.HI.X.SX32 R4, R10, R9, 0x1, P5 ;  /* 0x000000090a047211 */ /* 0x001fc600028f0eff */
[----:B------:R-:W3:Y:S04]  /*1c780*/  LDL.LU R15, [R1+0x3c] ;  /* 0x00003c00010f7983 */ /* 0x000ee80000300800 */
[----:B------:R0:W-:Y:S04]  /*1c790*/  STL [R1+0x334c], R4 ;  /* 0x00334c0401007387 */ /* 0x0001e80000100800 */
[----:B------:R-:W3:Y:S01]  /*1c7a0*/  LDL.LU R10, [R1+0x38] ;  /* 0x00003800010a7983 */ /* 0x000ee20000300800 */
[----:B----4-:R-:W-:Y:S02]  /*1c7b0*/  LEA R2, P5, R26, R27, 0x1 ;  /* 0x0000001b1a027211 */ /* 0x010fe400078a08ff */
[----:B0-----:R-:W-:-:S03]  /*1c7c0*/  LEA.HI.X.SX32 R4, R11, R9, 0x1, P3 ;  /* 0x000000090b047211 */ /* 0x001fc600018f0eff */
[----:B------:R5:W-:Y:S04]  /*1c7d0*/  STL [R1+0x3350], R2 ;  /* 0x0033500201007387 */ /* 0x000be80000100800 */
[----:B------:R-:W4:Y:S04]  /*1c7e0*/  LDL.LU R11, [R1+0x30] ;  /* 0x00003000010b7983 */ /* 0x000f280000300800 */
[----:B------:R0:W-:Y:S01]  /*1c7f0*/  STL [R1+0x3344], R4 ;  /* 0x0033440401007387 */ /* 0x0001e20000100800 */
[----:B-----5:R-:W-:-:S03]  /*1c800*/  LEA R2, P3, R25, R27, 0x1 ;  /* 0x0000001b19027211 */ /* 0x020fc600078608ff */
[----:B------:R-:W5:Y:S04]  /*1c810*/  LDL.LU R12, [R1+0x28] ;  /* 0x00002800010c7983 */ /* 0x000f680000300800 */
[----:B------:R1:W-:Y:S01]  /*1c820*/  STL [R1+0x3348], R2 ;  /* 0x0033480201007387 */ /* 0x0003e20000100800 */
[----:B0-----:R-:W-:-:S03]  /*1c830*/  LEA.HI.X.SX32 R4, R13, R9, 0x1, P2 ;  /* 0x000000090d047211 */ /* 0x001fc600010f0eff */
[----:B------:R-:W3:Y:S04]  /*1c840*/  LDL.LU R13, [R1+0x24] ;  /* 0x00002400010d7983 */ /* 0x000ee80000300800 */
[----:B------:R0:W-:Y:S04]  /*1c850*/  STL [R1+0x333c], R4 ;  /* 0x00333c0401007387 */ /* 0x0001e80000100800 */
[----:B------:R-:W4:Y:S01]  /*1c860*/  LDL.LU R14, [R1+0x10] ;  /* 0x00001000010e7983 */ /* 0x000f220000300800 */
[----:B-1----:R-:W-:-:S05]  /*1c870*/  LEA R2, P2, R24, R27, 0x1 ;  /* 0x0000001b18027211 */ /* 0x002fca00078408ff */
[----:B------:R1:W-:Y:S04]  /*1c880*/  STL [R1+0x3340], R2 ;  /* 0x0033400201007387 */ /* 0x0003e80000100800 */
[----:B0-----:R-:W4:Y:S04]  /*1c890*/  LDL.LU R4, [R1+0x8] ;  /* 0x0000080001047983 */ /* 0x001f280000300800 */
[----:B------:R0:W-:Y:S01]  /*1c8a0*/  STL [R1+0x3334], R5 ;  /* 0x0033340501007387 */ /* 0x0001e20000100800 */
[----:B-1----:R-:W-:-:S03]  /*1c8b0*/  LEA R2, P1, R23, R27, 0x1 ;  /* 0x0000001b17027211 */ /* 0x002fc600078208ff */
[----:B0-----:R-:W4:Y:S04]  /*1c8c0*/  LDL.LU R5, [R1+0x4] ;  /* 0x0000040001057983 */ /* 0x001f280000300800 */
[----:B------:R0:W-:Y:S02]  /*1c8d0*/  STL [R1+0x3338], R2 ;  /* 0x0033380201007387 */ /* 0x0001e40000100800 */
[-C--:B0-----:R-:W-:Y:S02]  /*1c8e0*/  LEA.HI.X.SX32 R2, R8, R9.reuse, 0x1, P0 ;  /* 0x0000000908027211 */ /* 0x081fe400000f0eff */
[----:B------:R-:W4:Y:S01]  /*1c8f0*/  LDL.LU R8, [R1] ;  /* 0x0000000001087983 */ /* 0x000f220000300800 */
[----:B------:R-:W-:-:S03]  /*1c900*/  LEA.HI.X.SX32 R3, R3, R9, 0x1, P4 ;  /* 0x0000000903037211 */ /* 0x000fc600020f0eff */
[----:B------:R0:W-:Y:S02]  /*1c910*/  STL [R1+0x332c], R2 ;  /* 0x00332c0201007387 */ /* 0x0001e40000100800 */
[----:B0-----:R-:W-:-:S05]  /*1c920*/  LEA R2, P0, R22, R27, 0x1 ;  /* 0x0000001b16027211 */ /* 0x001fca00078008ff */
[----:B------:R0:W-:Y:S01]  /*1c930*/  STL [R1+0x3330], R2 ;  /* 0x0033300201007387 */ /* 0x0001e20000100800 */
[----:B------:R-:W-:-:S03]  /*1c940*/  LEA.HI.X.SX32 R29, R29, R9, 0x1, P6 ;  /* 0x000000091d1d7211 */ /* 0x000fc600030f0eff */
[----:B0-----:R-:W5:Y:S04]  /*1c950*/  LDL.LU R2, [R1+0x3880] ;  /* 0x0038800001027983 */ /* 0x001f680000300800 */
        /* <DEDUP_REMOVED lines=20> */
[----:B------:R2:W-:Y:S01]  /*1caa0*/  STL [R1+0x3304], R24 ;  /* 0x0033041801007387 */ /* 0x0005e20000100800 */
[-C--:B------:R-:W-:Y:S02]  /*1cab0*/  LEA.HI.X.SX32 R22, R22, R9.reuse, 0x1, P0 ;  /* 0x0000000916167211 */ /* 0x080fe400000f0eff */
[-C--:B------:R-:W-:Y:S02]  /*1cac0*/  LEA.HI.X.SX32 R21, R21, R9.reuse, 0x1, P4 ;  /* 0x0000000915157211 */ /* 0x080fe400020f0eff */
[-C--:B------:R-:W-:Y:S02]  /*1cad0*/  LEA.HI.X.SX32 R20, R20, R9.reuse, 0x1, P6 ;  /* 0x0000000914147211 */ /* 0x080fe400030f0eff */
[----:B------:R-:W-:-:S02]  /*1cae0*/  LEA.HI.X.SX32 R19, R19, R9, 0x1, P5 ;  /* 0x0000000913137211 */ /* 0x000fc400028f0eff */
[----:B--2---:R-:W-:-:S05]  /*1caf0*/  LEA R24, P2, R17, R27, 0x1 ;  /* 0x0000001b11187211 */ /* 0x004fca00078408ff */
[----:B------:R0:W-:Y:S04]  /*1cb00*/  STL [R1+0x3308], R24 ;  /* 0x0033081801007387 */ /* 0x0001e80000100800 */
[----:B0-----:R-:W2:Y:S04]  /*1cb10*/  LDL.LU R24, [R1+0x386c] ;  /* 0x00386c0001187983 */ /* 0x001ea80000300800 */
[----:B------:R0:W-:Y:S02]  /*1cb20*/  STL [R1+0x32fc], R23 ;  /* 0x0032fc1701007387 */ /* 0x0001e40000100800 */
[----:B0-----:R-:W-:-:S05]  /*1cb30*/  LEA R23, P1, R16, R27, 0x1 ;  /* 0x0000001b10177211 */ /* 0x001fca00078208ff */
[----:B------:R0:W-:Y:S04]  /*1cb40*/  STL [R1+0x3300], R23 ;  /* 0x0033001701007387 */ /* 0x0001e80000100800 */
[----:B0-----:R-:W2:Y:S04]  /*1cb50*/  LDL.LU R23, [R1+0x3868] ;  /* 0x0038680001177983 */ /* 0x001ea80000300800 */
[----:B------:R3:W-:Y:S02]  /*1cb60*/  STL [R1+0x32f4], R22 ;  /* 0x0032f41601007387 */ /* 0x0007e40000100800 */
[----:B---3--:R-:W-:-:S05]  /*1cb70*/  LEA R22, P0, R15, R27, 0x1 ;  /* 0x0000001b0f167211 */ /* 0x008fca00078008ff */
[----:B------:R0:W-:Y:S04]  /*1cb80*/  STL [R1+0x32f8], R22 ;  /* 0x0032f81601007387 */ /* 0x0001e80000100800 */
[----:B0-----:R-:W3:Y:S04]  /*1cb90*/  LDL.LU R22, [R1+0x3864] ;  /* 0x0038640001167983 */ /* 0x001ee80000300800 */
[----:B------:R0:W-:Y:S02]  /*1cba0*/  STL [R1+0x32ec], R21 ;  /* 0x0032ec1501007387 */ /* 0x0001e40000100800 */
[----:B0-----:R-:W-:-:S05]  /*1cbb0*/  LEA R21, P4, R10, R27, 0x1 ;  /* 0x0000001b0a157211 */ /* 0x001fca00078808ff */
[----:B------:R0:W-:Y:S04]  /*1cbc0*/  STL [R1+0x32f0], R21 ;  /* 0x0032f01501007387 */ /* 0x0001e80000100800 */
[----:B0-----:R-:W2:Y:S04]  /*1cbd0*/  LDL.LU R21, [R1+0x3860] ;  /* 0x0038600001157983 */ /* 0x001ea80000300800 */
[----:B------:R4:W-:Y:S02]  /*1cbe0*/  STL [R1+0x32e4], R20 ;  /* 0x0032e41401007387 */ /* 0x0009e40000100800 */
[----:B----4-:R-:W-:-:S05]  /*1cbf0*/  LEA R20, P6, R11, R27, 0x1 ;  /* 0x0000001b0b147211 */ /* 0x010fca00078c08ff */
[----:B------:R0:W-:Y:S01]  /*1cc00*/  STL [R1+0x32e8], R20 ;  /* 0x0032e81401007387 */ /* 0x0001e20000100800 */
[----:B------:R-:W-:-:S03]  /*1cc10*/  LEA.HI.X.SX32 R18, R18, R9, 0x1, P3 ;  /* 0x0000000912127211 */ /* 0x000fc600018f0eff */
[----:B0-----:R-:W4:Y:S04]  /*1cc20*/  LDL.LU R20, [R1+0x385c] ;  /* 0x00385c0001147983 */ /* 0x001f280000300800 */
[----:B------:R5:W-:Y:S02]  /*1cc30*/  STL [R1+0x32dc], R19 ;  /* 0x0032dc1301007387 */ /* 0x000be40000100800 */
[----:B-----5:R-:W-:-:S05]  /*1cc40*/  LEA R19, P5, R12, R27, 0x1 ;  /* 0x0000001b0c137211 */ /* 0x020fca00078a08ff */
[----:B------:R0:W-:Y:S01]  /*1cc50*/  STL [R1+0x32e0], R19 ;  /* 0x0032e01301007387 */ /* 0x0001e20000100800 */
[----:B------:R-:W-:-:S03]  /*1cc60*/  LEA.HI.X.SX32 R17, R17, R9, 0x1, P2 ;  /* 0x0000000911117211 */ /* 0x000fc600010f0eff */
[----:B0-----:R-:W5:Y:S04]  /*1cc70*/  LDL.LU R19, [R1+0x3858] ;  /* 0x0038580001137983 */ /* 0x001f680000300800 */
[----:B------:R0:W-:Y:S02]  /*1cc80*/  STL [R1+0x32d4], R18 ;  /* 0x0032d41201007387 */ /* 0x0001e40000100800 */
[----:B0-----:R-:W-:-:S05]  /*1cc90*/  LEA R18, P3, R13, R27, 0x1 ;  /* 0x0000001b0d127211 */ /* 0x001fca00078608ff */
[----:B------:R0:W-:Y:S01]  /*1cca0*/  STL [R1+0x32d8], R18 ;  /* 0x0032d81201007387 */ /* 0x0001e20000100800 */
[----:B------:R-:W-:-:S03]  /*1ccb0*/  LEA.HI.X.SX32 R16, R16, R9, 0x1, P1 ;  /* 0x0000000910107211 */ /* 0x000fc600008f0eff */
[----:B0-----:R-:W2:Y:S04]  /*1ccc0*/  LDL.LU R18, [R1+0x3854] ;  /* 0x0038540001127983 */ /* 0x001ea80000300800 */
        /* <DEDUP_REMOVED lines=12> */
[----:B------:R0:W-:Y:S04]  /*1cd90*/  STL [R1+0x32c0], R15 ;  /* 0x0032c00f01007387 */ /* 0x0001e80000100800 */
[----:B0-----:R-:W2:Y:S04]  /*1cda0*/  LDL.LU R15, [R1+0x3848] ;  /* 0x00384800010f7983 */ /* 0x001ea80000300800 */
[----:B------:R0:W-:Y:S02]  /*1cdb0*/  STL [R1+0x32b4], R10 ;  /* 0x0032b40a01007387 */ /* 0x0001e40000100800 */
[----:B0-----:R-:W-:-:S05]  /*1cdc0*/  LEA R10, P4, R8, R27, 0x1 ;  /* 0x0000001b080a7211 */ /* 0x001fca00078808ff */
[----:B------:R0:W-:Y:S04]  /*1cdd0*/  STL [R1+0x32b8], R10 ;  /* 0x0032b80a01007387 */ /* 0x0001e80000100800 */
[----:B0-----:R-:W2:Y:S01]  /*1cde0*/  LDL.LU R10, [R1+0x3844] ;  /* 0x00384400010a7983 */ /* 0x001ea20000300800 */
[----:B------:R-:W-:-:S05]  /*1cdf0*/  LEA.HI.X.SX32 R11, R11, R9, 0x1, P6 ;  /* 0x000000090b0b7211 */ /* 0x000fca00030f0eff */
[----:B------:R2:W-:Y:S02]  /*1ce00*/  STL [R1+0x32ac], R11 ;  /* 0x0032ac0b01007387 */ /* 0x0005e40000100800 */
[----:B--2---:R-:W-:-:S05]  /*1ce10*/  LEA R11, P6, R10, R27, 0x1 ;  /* 0x0000001b0a0b7211 */ /* 0x004fca00078c08ff */
        /* <DEDUP_REMOVED lines=18> */
[----:B------:R2:W-:Y:S01]  /*1cf40*/  STL [R1+0x328c], R4 ;  /* 0x00328c0401007387 */ /* 0x0005e20000100800 */
[----:B------:R-:W-:Y:S02]  /*1cf50*/  LEA.HI.X.SX32 R5, R5, R9, 0x1, P0 ;  /* 0x0000000905057211 */ /* 0x000fe400000f0eff */
[----:B--2---:R-:W-:-:S05]  /*1cf60*/  LEA R4, P1, R14, R27, 0x1 ;  /* 0x0000001b0e047211 */ /* 0x004fca00078208ff */
[----:B------:R0:W-:Y:S04]  /*1cf70*/  STL [R1+0x3290], R4 ;  /* 0x0032900401007387 */ /* 0x0001e80000100800 */
[----:B------:R1:W-:Y:S01]  /*1cf80*/  STL [R1+0x3284], R5 ;  /* 0x0032840501007387 */ /* 0x0003e20000100800 */
[----:B0-----:R-:W-:Y:S02]  /*1cf90*/  LEA R4, P0, R15, R27, 0x1 ;  /* 0x0000001b0f047211 */ /* 0x001fe400078008ff */
[----:B-1----:R-:W-:-:S03]  /*1cfa0*/  LEA.HI.X.SX32 R5, R8, R9, 0x1, P4 ;  /* 0x0000000908057211 */ /* 0x002fc600020f0eff */
[----:B------:R0:W-:Y:S01]  /*1cfb0*/  STL [R1+0x3288], R4 ;  /* 0x0032880401007387 */ /* 0x0001e20000100800 */
[----:B------:R-:W-:-:S03]  /*1cfc0*/  LEA.HI.X.SX32 R8, R10, R9, 0x1, P6 ;  /* 0x000000090a087211 */ /* 0x000fc600030f0eff */
[----:B------:R1:W-:Y:S01]  /*1cfd0*/  STL [R1+0x327c], R5 ;  /* 0x00327c0501007387 */ /* 0x0003e20000100800 */
[-C--:B0-----:R-:W-:Y:S02]  /*1cfe0*/  LEA R4, P4, R16, R27.reuse, 0x1 ;  /* 0x0000001b10047211 */ /* 0x081fe400078808ff */
[----:B-1----:R-:W-:-:S03]  /*1cff0*/  LEA R5, P6, R17, R27, 0x1 ;  /* 0x0000001b11057211 */ /* 0x002fc600078c08ff */
[----:B------:R0:W-:Y:S04]  /*1d000*/  STL [R1+0x3280], R4 ;  /* 0x0032800401007387 */ /* 0x0001e80000100800 */
[----:B------:R1:W-:Y:S01]  /*1d010*/  STL [R1+0x3274], R8 ;  /* 0x0032740801007387 */ /* 0x0003e20000100800 */
[----:B0-----:R-:W-:-:S03]  /*1d020*/  LEA.HI.X.SX32 R4, R11, R9, 0x1, P5 ;  /* 0x000000090b047211 */ /* 0x001fc600028f0eff */
[----:B------:R0:W-:Y:S01]  /*1d030*/  STL [R1+0x3278], R5 ;  /* 0x0032780501007387 */ /* 0x0001e20000100800 */
[----:B-1----:R-:W-:-:S03]  /*1d040*/  LEA R8, P5, R18, R27, 0x1 ;  /* 0x0000001b12087211 */ /* 0x002fc600078a08ff */
[----:B------:R5:W-:Y:S01]  /*1d050*/  STL [R1+0x326c], R4 ;  /* 0x00326c0401007387 */ /* 0x000be20000100800 */
[----:B0-----:R-:W-:-:S03]  /*1d060*/  LEA.HI.X.SX32 R5, R12, R9, 0x1, P3 ;  /* 0x000000090c057211 */ /* 0x001fc600018f0eff */
[----:B------:R0:W-:Y:S01]  /*1d070*/  STL [R1+0x3270], R8 ;  /* 0x0032700801007387 */ /* 0x0001e20000100800 */
[----:B-----5:R-:W-:-:S03]  /*1d080*/  LEA R4, P3, R19, R27, 0x1 ;  /* 0x0000001b13047211 */ /* 0x020fc600078608ff */
[----:B------:R4:W-:Y:S04]  /*1d090*/  STL [R1+0x3264], R5 ;  /* 0x0032640501007387 */ /* 0x0009e80000100800 */
[----:B------:R1:W-:Y:S01]  /*1d0a0*/  STL [R1+0x3268], R4 ;  /* 0x0032680401007387 */ /* 0x0003e20000100800 */
[----:B0-----:R-:W-:Y:S02]  /*1d0b0*/  LEA.HI.X.SX32 R8, R13, R9, 0x1, P2 ;  /* 0x000000090d087211 */ /* 0x001fe400010f0eff */
[----:B----4-:R-:W-:-:S03]  /*1d0c0*/  LEA R5, P2, R20, R27, 0x1 ;  /* 0x0000001b14057211 */ /* 0x010fc600078408ff */
[----:B------:R-:W-:Y:S01]  /*1d0d0*/  STL [R1+0x325c], R8 ;  /* 0x00325c0801007387 */ /* 0x000fe20000100800 */
[----:B-1----:R-:W-:-:S03]  /*1d0e0*/  LEA.HI.X.SX32 R4, R14, R9, 0x1, P1 ;  /* 0x000000090e047211 */ /* 0x002fc600008f0eff */
[----:B------:R-:W2:Y:S04]  /*1d0f0*/  LDL.LU R14, [R1+0x38c] ;  /* 0x00038c00010e7983 */ /* 0x000ea80000300800 */
[----:B------:R0:W-:Y:S04]  /*1d100*/  STL [R1+0x3260], R5 ;  /* 0x0032600501007387 */ /* 0x0001e80000100800 */
[----:B------:R1:W-:Y:S01]  /*1d110*/  STL [R1+0x3254], R4 ;  /* 0x0032540401007387 */ /* 0x0003e20000100800 */
[----:B0-----:R-:W-:Y:S02]  /*1d120*/  LEA R5, P1, R21, R27, 0x1 ;  /* 0x0000001b15057211 */ /* 0x001fe400078208ff */
[----:B-1----:R-:W-:-:S02]  /*1d130*/  LEA.HI.X.SX32 R4, R15, R9, 0x1, P0 ;  /* 0x000000090f047211 */ /* 0x002fc400000f0eff */
[----:B------:R-:W4:Y:S04]  /*1d140*/  LDL.LU R15, [R1+0x390] ;  /* 0x00039000010f7983 */ /* 0x000f280000300800 */
[----:B------:R-:W-:Y:S04]  /*1d150*/  STL [R1+0x3258], R5 ;  /* 0x0032580501007387 */ /* 0x000fe80000100800 */
[----:B------:R0:W-:Y:S02]  /*1d160*/  STL [R1+0x324c], R4 ;  /* 0x00324c0401007387 */ /* 0x0001e40000100800 */
[----:B0-----:R-:W-:-:S02]  /*1d170*/  LEA.HI.X.SX32 R4, R16, R9, 0x1, P4 ;  /* 0x0000000910047211 */ /* 0x001fc400020f0eff */
[----:B------:R-:W5:Y:S01]  /*1d180*/  LDL.LU R16, [R1+0x394] ;  /* 0x0003940001107983 */ /* 0x000f620000300800 */
[-C--:B---3--:R-:W-:Y:S02]  /*1d190*/  LEA R5, P0, R22, R27.reuse, 0x1 ;  /* 0x0000001b16057211 */ /* 0x088fe400078008ff */
[----:B------:R-:W-:-:S03]  /*1d1a0*/  LEA R8, P4, R23, R27, 0x1 ;  /* 0x0000001b17087211 */ /* 0x000fc600078808ff */
[----:B------:R-:W-:Y:S04]  /*1d1b0*/  STL [R1+0x3250], R5 ;  /* 0x0032500501007387 */ /* 0x000fe80000100800 */
[----:B------:R-:W3:Y:S04]  /*1d1c0*/  LDL.LU R10, [R1+0x380] ;  /* 0x00038000010a7983 */ /* 0x000ee80000300800 */
[----:B------:R0:W-:Y:S01]  /*1d1d0*/  STL [R1+0x3244], R4 ;  /* 0x0032440401007387 */ /* 0x0001e20000100800 */
[----:B------:R-:W-:Y:S01]  /*1d1e0*/  IMAD.MOV.U32 R12, RZ, RZ, R6 ;  /* 0x000000ffff0c7224 */ /* 0x000fe200078e0006 */
[----:B------:R-:W-:-:S02]  /*1d1f0*/  LEA.HI.X.SX32 R6, R18, R9, 0x1, P5 ;  /* 0x0000000912067211 */ /* 0x000fc400028f0eff */
[----:B------:R-:W-:Y:S01]  /*1d200*/  STL [R1+0x3248], R8 ;  /* 0x0032480801007387 */ /* 0x000fe20000100800 */
[----:B0-----:R-:W-:Y:S02]  /*1d210*/  LEA.HI.X.SX32 R4, R17, R9, 0x1, P6 ;  /* 0x0000000911047211 */ /* 0x001fe400030f0eff */
[----:B------:R-:W-:-:S03]  /*1d220*/  LEA R5, P6, R24, R27, 0x1 ;  /* 0x0000001b18057211 */ /* 0x000fc600078c08ff */
[----:B------:R0:W-:Y:S01]  /*1d230*/  STL [R1+0x323c], R4 ;  /* 0x00323c0401007387 */ /* 0x0001e20000100800 */
[----:B------:R-:W-:Y:S01]  /*1d240*/  IMAD.MOV.U32 R13, RZ, RZ, R7 ;  /* 0x000000ffff0d7224 */ /* 0x000fe200078e0007 */
[----:B------:R-:W-:Y:S02]  /*1d250*/  LEA.HI.X.SX32 R7, R19, R9, 0x1, P3 ;  /* 0x0000000913077211 */ /* 0x000fe400018f0eff */
[----:B0-----:R-:W2:Y:S04]  /*1d260*/  LDL.LU R4, [R1+0x37c] ;  /* 0x00037c0001047983 */ /* 0x001ea80000300800 */
[----:B------:R0:W-:Y:S04]  /*1d270*/  STL [R1+0x3240], R5 ;  /* 0x0032400501007387 */ /* 0x0001e80000100800 */
[----:B------:R-:W3:Y:S04]  /*1d280*/  LDL.LU R18, [R1+0x384] ;  /* 0x0003840001127983 */ /* 0x000ee80000300800 */
[----:B------:R1:W-:Y:S01]  /*1d290*/  STL [R1+0x3234], R6 ;  /* 0x0032340601007387 */ /* 0x0003e20000100800 */
[----:B0-----:R-:W-:-:S02]  /*1d2a0*/  LEA R5, P5, R25, R27, 0x1 ;  /* 0x0000001b19057211 */ /* 0x001fc400078a08ff */
[----:B------:R-:W-:-:S03]  /*1d2b0*/  LEA.HI.X.SX32 R8, R20, R9, 0x1, P2 ;  /* 0x0000000914087211 */ /* 0x000fc600010f0eff */
[----:B------:R0:W-:Y:S01]  /*1d2c0*/  STL [R1+0x3238], R5 ;  /* 0x0032380501007387 */ /* 0x0001e20000100800 */
[----:B-1----:R-:W-:-:S03]  /*1d2d0*/  LEA R6, P3, R26, R27, 0x1 ;  /* 0x0000001b1a067211 */ /* 0x002fc600078608ff */
[----:B0-----:R-:W3:Y:S04]  /*1d2e0*/  LDL.LU R5, [R1+0x374] ;  /* 0x0003740001057983 */ /* 0x001ee80000300800 */
[----:B------:R0:W-:Y:S04]  /*1d2f0*/  STL [R1+0x322c], R7 ;  /* 0x00322c0701007387 */ /* 0x0001e80000100800 */
[----:B------:R1:W-:Y:S04]  /*1d300*/  STL [R1+0x3230], R6 ;  /* 0x0032300601007387 */ /* 0x0003e80000100800 */
[----:B------:R1:W-:Y:S01]  /*1d310*/  STL [R1+0x3224], R8 ;  /* 0x0032240801007387 */ /* 0x0003e20000100800 */
[----:B0-----:R-:W-:-:S03]  /*1d320*/  LEA.HI.X.SX32 R7, R21, R9, 0x1, P1 ;  /* 0x0000000915077211 */ /* 0x001fc600008f0eff */
[----:B------:R-:W3:Y:S01]  /*1d330*/  LDL.LU R21, [R1+0x370] ;  /* 0x0003700001157983 */ /* 0x000ee20000300800 */
[----:B-1----:R-:W-:-:S05]  /*1d340*/  LEA R6, P2, R29, R27, 0x1 ;  /* 0x0000001b1d067211 */ /* 0x002fca00078408ff */
[----:B------:R0:W-:Y:S01]  /*1d350*/  STL [R1+0x3228], R6 ;  /* 0x0032280601007387 */ /* 0x0001e20000100800 */
[----:B------:R-:W-:-:S03]  /*1d360*/  LEA.HI.X.SX32 R8, R22, R9, 0x1, P0 ;  /* 0x0000000916087211 */ /* 0x000fc600000f0eff */
[----:B0-----:R-:W3:Y:S04]  /*1d370*/  LDL.LU R6, [R1+0x36c] ;  /* 0x00036c0001067983 */ /* 0x001ee80000300800 */
[----:B------:R5:W-:Y:S04]  /*1d380*/  STL [R1+0x321c], R7 ;  /* 0x00321c0701007387 */ /* 0x000be80000100800 */
[----:B------:R-:W3:Y:S01]  /*1d390*/  LDL.LU R22, [R1+0x378] ;  /* 0x0003780001167983 */ /* 0x000ee20000300800 */
[----:B-----5:R-:W-:-:S05]  /*1d3a0*/  LEA R7, P1, R16, R27, 0x1 ;  /* 0x0000001b10077211 */ /* 0x020fca00078208ff */
[----:B------:R0:W-:Y:S04]  /*1d3b0*/  STL [R1+0x3220], R7 ;  /* 0x0032200701007387 */ /* 0x0001e80000100800 */
[----:B0-----:R-:W5:Y:S04]  /*1d3c0*/  LDL.LU R7, [R1+0x368] ;  /* 0x0003680001077983 */ /* 0x001f680000300800 */
[----:B------:R0:W-:Y:S02]  /*1d3d0*/  STL [R1+0x3214], R8 ;  /* 0x0032140801007387 */ /* 0x0001e40000100800 */
[----:B0-----:R-:W-:-:S02]  /*1d3e0*/  LEA.HI.X.SX32 R8, R23, R9, 0x1, P4 ;  /* 0x0000000917087211 */ /* 0x001fc400020f0eff */
[----:B------:R-:W3:Y:S01]  /*1d3f0*/  LDL.LU R23, [R1+0x388] ;  /* 0x0003880001177983 */ /* 0x000ee20000300800 */
[----:B----4-:R-:W-:-:S05]  /*1d400*/  LEA R11, P0, R15, R27, 0x1 ;  /* 0x0000001b0f0b7211 */ /* 0x010fca00078008ff */
[----:B------:R0:W-:Y:S04]  /*1d410*/  STL [R1+0x3218], R11 ;  /* 0x0032180b01007387 */ /* 0x0001e80000100800 */
[----:B------:R-:W4:Y:S04]  /*1d420*/  LDL.LU R20, [R1+0x364] ;  /* 0x0003640001147983 */ /* 0x000f280000300800 */
[----:B------:R1:W-:Y:S01]  /*1d430*/  STL [R1+0x320c], R8 ;  /* 0x00320c0801007387 */ /* 0x0003e20000100800 */
[----:B--2---:R-:W-:Y:S02]  /*1d440*/  LEA R17, P4, R14, R27, 0x1 ;  /* 0x0000001b0e117211 */ /* 0x004fe400078808ff */
[-C--:B0-----:R-:W-:Y:S01]  /*1d450*/  LEA.HI.X.SX32 R11, R24, R9.reuse, 0x1, P6 ;  /* 0x00000009180b7211 */ /* 0x081fe200030f0eff */
[----:B-1----:R-:W2:Y:S04]  /*1d460*/  LDL.LU R8, [R1+0x360] ;  /* 0x0003600001087983 */ /* 0x002ea80000300800 */
[----:B------:R-:W-:Y:S04]  /*1d470*/  STL [R1+0x3210], R17 ;  /* 0x0032101101007387 */ /* 0x000fe80000100800 */
[----:B------:R0:W-:Y:S04]  /*1d480*/  STL [R1+0x3204], R11 ;  /* 0x0032040b01007387 */ /* 0x0001e80000100800 */
[----:B------:R-:W2:Y:S01]  /*1d490*/  LDL.LU R19, [R1+0x35c] ;  /* 0x00035c0001137983 */ /* 0x000ea20000300800 */
[----:B0-----:R-:W-:-:S02]  /*1d4a0*/  LEA.HI.X.SX32 R11, R25, R9, 0x1, P5 ;  /* 0x00000009190b7211 */ /* 0x001fc400028f0eff */
[-C--:B------:R-:W-:Y:S02]  /*1d4b0*/  LEA.HI.X.SX32 R24, R26, R9.reuse, 0x1, P3 ;  /* 0x000000091a187211 */ /* 0x080fe400018f0eff */
[----:B------:R-:W-:Y:S02]  /*1d4c0*/  LEA.HI.X.SX32 R25, R16, R9, 0x1, P1 ;  /* 0x0000000910197211 */ /* 0x000fe400008f0eff */
[----:B---3--:R-:W-:-:S05]  /*1d4d0*/  LEA R17, P6, R23, R27, 0x1 ;  /* 0x0000001b17117211 */ /* 0x008fca00078c08ff */
[----:B------:R-:W-:Y:S04]  /*1d4e0*/  STL [R1+0x3208], R17 ;  /* 0x0032081101007387 */ /* 0x000fe80000100800 */
[----:B------:R0:W-:Y:S04]  /*1d4f0*/  STL [R1+0x31fc], R11 ;  /* 0x0031fc0b01007387 */ /* 0x0001e80000100800 */
[----:B0-----:R-:W3:Y:S01]  /*1d500*/  LDL.LU R11, [R1+0x358] ;  /* 0x00035800010b7983 */ /* 0x001ee20000300800 */
[----:B------:R-:W-:-:S05]  /*1d510*/  LEA R17, P5, R18, R27, 0x1 ;  /* 0x0000001b12117211 */ /* 0x000fca00078a08ff */
[----:B------:R0:W-:Y:S04]  /*1d520*/  STL [R1+0x3200], R17 ;  /* 0x0032001101007387 */ /* 0x0001e80000100800 */
[----:B------:R1:W-:Y:S01]  /*1d530*/  STL [R1+0x31f4], R24 ;  /* 0x0031f41801007387 */ /* 0x0003e20000100800 */
[----:B0-----:R-:W-:Y:S02]  /*1d540*/  LEA R17, P3, R10, R27, 0x1 ;  /* 0x0000001b0a117211 */ /* 0x001fe400078608ff */
[----:B-1----:R-:W-:-:S03]  /*1d550*/  LEA.HI.X.SX32 R24, R29, R9, 0x1, P2 ;  /* 0x000000091d187211 */ /* 0x002fc600010f0eff */
[----:B------:R0:W-:Y:S04]  /*1d560*/  STL [R1+0x31f8], R17 ;  /* 0x0031f81101007387 */ /* 0x0001e80000100800 */
[----:B0-----:R-:W3:Y:S04]  /*1d570*/  LDL.LU R17, [R1+0x354] ;  /* 0x0003540001117983 */ /* 0x001ee80000300800 */
[----:B------:R0:W-:Y:S04]  /*1d580*/  STL [R1+0x2c38], R24 ;  /* 0x002c381801007387 */ /* 0x0001e80000100800 */
[----:B------:R-:W3:Y:S01]  /*1d590*/  LDL.LU R16, [R1+0x350] ;  /* 0x0003500001107983 */ /* 0x000ee20000300800 */
[----:B0-----:R-:W-:-:S05]  /*1d5a0*/  LEA R24, P2, R4, R27, 0x1 ;  /* 0x0000001b04187211 */ /* 0x001fca00078408ff */
[----:B------:R0:W-:Y:S04]  /*1d5b0*/  STL [R1+0x2c58], R24 ;  /* 0x002c581801007387 */ /* 0x0001e80000100800 */
[----:B------:R1:W-:Y:S01]  /*1d5c0*/  STL [R1+0x2c3c], R25 ;  /* 0x002c3c1901007387 */ /* 0x0003e20000100800 */
[----:B0-----:R-:W-:Y:S02]  /*1d5d0*/  LEA R24, P1, R22, R27, 0x1 ;  /* 0x0000001b16187211 */ /* 0x001fe400078208ff */
[----:B-1----:R-:W-:Y:S02]  /*1d5e0*/  LEA.HI.X.SX32 R25, R15, R9, 0x1, P0 ;  /* 0x000000090f197211 */ /* 0x002fe400000f0eff */
[----:B------:R-:W3:Y:S04]  /*1d5f0*/  LDL.LU R15, [R1+0x34c] ;  /* 0x00034c00010f7983 */ /* 0x000ee80000300800 */
[----:B------:R0:W-:Y:S04]  /*1d600*/  STL [R1+0x2c60], R24 ;  /* 0x002c601801007387 */ /* 0x0001e80000100800 */
[----:B------:R1:W-:Y:S01]  /*1d610*/  STL [R1+0x2c40], R25 ;  /* 0x002c401901007387 */ /* 0x0003e20000100800 */
[----:B0-----:R-:W-:-:S02]  /*1d620*/  LEA R24, P0, R5, R27, 0x1 ;  /* 0x0000001b05187211 */ /* 0x001fc400078008ff */
        /* <DEDUP_REMOVED lines=14> */
[----:B-----5:R-:W-:-:S02]  /*1d710*/  LEA R24, P5, R7, R27, 0x1 ;  /* 0x0000001b07187211 */ /* 0x020fc400078a08ff */
[----:B0-----:R-:W-:Y:S02]  /*1d720*/  LEA.HI.X.SX32 R25, R10, R9, 0x1, P3 ;  /* 0x000000090a197211 */ /* 0x001fe400018f0eff */
[----:B------:R-:W5:Y:S04]  /*1d730*/  LDL.LU R10, [R1+0x33c] ;  /* 0x00033c00010a7983 */ /* 0x000f680000300800 */
[----:B------:R4:W-:Y:S04]  /*1d740*/  STL [R1+0x2c80], R24 ;  /* 0x002c801801007387 */ /* 0x0009e80000100800 */
[----:B------:R0:W-:Y:S01]  /*1d750*/  STL [R1+0x2c50], R25 ;  /* 0x002c501901007387 */ /* 0x0001e20000100800 */
[----:B----4-:R-:W-:-:S02]  /*1d760*/  LEA R24, P3, R20, R27, 0x1 ;  /* 0x0000001b14187211 */ /* 0x010fc400078608ff */
[----:B0-----:R-:W-:Y:S02]  /*1d770*/  LEA.HI.X.SX32 R25, R4, R9, 0x1, P2 ;  /* 0x0000000904197211 */ /* 0x001fe400010f0eff */
[----:B------:R-:W4:Y:S04]  /*1d780*/  LDL.LU R4, [R1+0x338] ;  /* 0x0003380001047983 */ /* 0x000f280000300800 */
[----:B------:R2:W-:Y:S04]  /*1d790*/  STL [R1+0x2c88], R24 ;  /* 0x002c881801007387 */ /* 0x0005e80000100800 */
[----:B------:R0:W-:Y:S01]  /*1d7a0*/  STL [R1+0x2c54], R25 ;  /* 0x002c541901007387 */ /* 0x0001e20000100800 */
[----:B--2---:R-:W-:-:S02]  /*1d7b0*/  LEA R24, P2, R8, R27, 0x1 ;  /* 0x0000001b08187211 */ /* 0x004fc400078408ff */
[----:B0-----:R-:W-:Y:S02]  /*1d7c0*/  LEA.HI.X.SX32 R25, R22, R9, 0x1, P1 ;  /* 0x0000000916197211 */ /* 0x001fe400008f0eff */
[----:B------:R-:W2:Y:S04]  /*1d7d0*/  LDL.LU R22, [R1+0x334] ;  /* 0x0003340001167983 */ /* 0x000ea80000300800 */
[----:B------:R0:W-:Y:S04]  /*1d7e0*/  STL [R1+0x2c90], R24 ;  /* 0x002c901801007387 */ /* 0x0001e80000100800 */
[----:B------:R1:W-:Y:S01]  /*1d7f0*/  STL [R1+0x2c5c], R25 ;  /* 0x002c5c1901007387 */ /* 0x0003e20000100800 */
[----:B0-----:R-:W-:-:S02]  /*1d800*/  LEA R24, P1, R19, R27, 0x1 ;  /* 0x0000001b13187211 */ /* 0x001fc400078208ff */
[-C--:B-1----:R-:W-:Y:S02]  /*1d810*/  LEA.HI.X.SX32 R25, R5, R9.reuse, 0x1, P0 ;  /* 0x0000000905197211 */ /* 0x082fe400000f0eff */
[----:B------:R-:W2:Y:S01]  /*1d820*/  LDL.LU R5, [R1+0x330] ;  /* 0x0003300001057983 */ /* 0x000ea20000300800 */
[----:B------:R-:W-:-:S03]  /*1d830*/  LEA.HI.X.SX32 R21, R21, R9, 0x1, P4 ;  /* 0x0000000915157211 */ /* 0x000fc600020f0eff */
[----:B------:R3:W-:Y:S04]  /*1d840*/  STL [R1+0x2c98], R24 ;  /* 0x002c981801007387 */ /* 0x0007e80000100800 */
[----:B------:R-:W-:Y:S01]  /*1d850*/  STL [R1+0x2c64], R25 ;  /* 0x002c641901007387 */ /* 0x000fe20000100800 */
[----:B---3--:R-:W-:-:S05]  /*1d860*/  LEA R24, P0, R11, R27, 0x1 ;  /* 0x0000001b0b187211 */ /* 0x008fca00078008ff */
[----:B------:R-:W-:Y:S04]  /*1d870*/  STL [R1+0x2ca0], R24 ;  /* 0x002ca01801007387 */ /* 0x000fe80000100800 */
[----:B------:R0:W-:Y:S04]  /*1d880*/  STL [R1+0x2c6c], R21 ;  /* 0x002c6c1501007387 */ /* 0x0001e80000100800 */
[----:B0-----:R-:W3:Y:S01]  /*1d890*/  LDL.LU R21, [R1+0x32c] ;  /* 0x00032c0001157983 */ /* 0x001ee20000300800 */
[----:B------:R-:W-:Y:S02]  /*1d8a0*/  LEA.HI.X.SX32 R24, R6, R9, 0x1, P6 ;  /* 0x0000000906187211 */ /* 0x000fe400030f0eff */
[----:B------:R-:W-:-:S05]  /*1d8b0*/  LEA R25, P4, R17, R27, 0x1 ;  /* 0x0000001b11197211 */ /* 0x000fca00078808ff */
[----:B------:R0:W-:Y:S04]  /*1d8c0*/  STL [R1+0x2ca8], R25 ;  /* 0x002ca81901007387 */ /* 0x0001e80000100800 */
[----:B------:R-:W3:Y:S01]  /*1d8d0*/  LDL.LU R6, [R1+0x328] ;  /* 0x0003280001067983 */ /* 0x000ee20000300800 */
[----:B0-----:R-:W-:-:S03]  /*1d8e0*/  LEA R25, P6, R16, R27, 0x1 ;  /* 0x0000001b10197211 */ /* 0x001fc600078c08ff */
[----:B------:R0:W-:Y:S04]  /*1d8f0*/  STL [R1+0x2c74], R24 ;  /* 0x002c741801007387 */ /* 0x0001e80000100800 */
[----:B------:R1:W-:Y:S01]  /*1d900*/  STL [R1+0x2cb0], R25 ;  /* 0x002cb01901007387 */ /* 0x0003e20000100800 */
[----:B0-----:R-:W-:-:S03]  /*1d910*/  LEA.HI.X.SX32 R24, R7, R9, 0x1, P5 ;  /* 0x0000000907187211 */ /* 0x001fc600028f0eff */
[----:B------:R-:W3:Y:S01]  /*1d920*/  LDL.LU R7, [R1+0x324] ;  /* 0x0003240001077983 */ /* 0x000ee20000300800 */
[----:B-1----:R-:W-:-:S03]  /*1d930*/  LEA R25, P5, R15, R27, 0x1 ;  /* 0x0000001b0f197211 */ /* 0x002fc600078a08ff */
        /* <DEDUP_REMOVED lines=8> */
[----:B------:R-:W3:Y:S04]  /*1d9c0*/  LDL.LU R8, [R1+0x31c] ;  /* 0x00031c0001087983 */ /* 0x000ee80000300800 */
[----:B------:R0:W-:Y:S01]  /*1d9d0*/  STL [R1+0x2c8c], R24 ;  /* 0x002c8c1801007387 */ /* 0x0001e20000100800 */
[----:B-1----:R-:W-:Y:S02]  /*1d9e0*/  LEA R25, P2, R23, R27, 0x1 ;  /* 0x0000001b17197211 */ /* 0x002fe400078408ff */
[----:B0-----:R-:W-:Y:S02]  /*1d9f0*/  LEA.HI.X.SX32 R24, R19, R9, 0x1, P1 ;  /* 0x0000000913187211 */ /* 0x001fe400008f0eff */
        /* <DEDUP_REMOVED lines=24> */
[----:B-1----:R-:W-:-:S03]  /*1db80*/  LEA.HI.X.SX32 R24, R14, R9, 0x1, P3 ;  /* 0x000000090e187211 */ /* 0x002fc600018f0eff */
[----:B------:R0:W-:Y:S04]  /*1db90*/  STL [R1+0x2cf0], R25 ;  /* 0x002cf01901007387 */ /* 0x0001e80000100800 */
[----:B------:R-:W2:Y:S04]  /*1dba0*/  LDL.LU R14, [R1+0x304] ;  /* 0x00030400010e7983 */ /* 0x000ea80000300800 */
[----:B------:R3:W-:Y:S01]  /*1dbb0*/  STL [R1+0x2cbc], R24 ;  /* 0x002cbc1801007387 */ /* 0x0007e20000100800 */
[----:B0-----:R-:W-:-:S03]  /*1dbc0*/  LEA.HI.X.SX32 R25, R23, R9, 0x1, P2 ;  /* 0x0000000917197211 */ /* 0x001fc600010f0eff */
[----:B------:R-:W2:Y:S01]  /*1dbd0*/  LDL.LU R23, [R1+0x300] ;  /* 0x0003000001177983 */ /* 0x000ea20000300800 */
[----:B---3--:R-:W-:-:S05]  /*1dbe0*/  LEA R24, P3, R21, R27, 0x1 ;  /* 0x0000001b15187211 */ /* 0x008fca00078608ff */
[----:B------:R-:W-:Y:S04]  /*1dbf0*/  STL [R1+0x2cf8], R24 ;  /* 0x002cf81801007387 */ /* 0x000fe80000100800 */
[----:B------:R0:W-:Y:S02]  /*1dc00*/  STL [R1+0x2cc4], R25 ;  /* 0x002cc41901007387 */ /* 0x0001e40000100800 */
[----:B0-----:R-:W-:Y:S02]  /*1dc10*/  LEA.HI.X.SX32 R25, R18, R9, 0x1, P1 ;  /* 0x0000000912197211 */ /* 0x001fe400008f0eff */
[----:B------:R-:W3:Y:S01]  /*1dc20*/  LDL.LU R18, [R1+0x2fc] ;  /* 0x0002fc0001127983 */ /* 0x000ee20000300800 */
[----:B------:R-:W-:-:S05]  /*1dc30*/  LEA R24, P2, R6, R27, 0x1 ;  /* 0x0000001b06187211 */ /* 0x000fca00078408ff */
        /* <DEDUP_REMOVED lines=33> */
[-C--:B0-----:R-:W-:Y:S02]  /*1de50*/  LEA.HI.X.SX32 R25, R7, R9.reuse, 0x1, P1 ;  /* 0x0000000907197211 */ /* 0x081fe400008f0eff */
[----:B------:R-:W4:Y:S01]  /*1de60*/  LDL.LU R7, [R1+0x2e0] ;  /* 0x0002e00001077983 */ /* 0x000f220000300800 */
[----:B------:R-:W-:-:S03]  /*1de70*/  LEA.HI.X.SX32 R20, R20, R9, 0x1, P0 ;  /* 0x0000000914147211 */ /* 0x000fc600000f0eff */
[----:B------:R2:W-:Y:S04]  /*1de80*/  STL [R1+0x2d38], R24 ;  /* 0x002d381801007387 */ /* 0x0005e80000100800 */
[----:B------:R-:W-:Y:S01]  /*1de90*/  STL [R1+0x2d04], R25 ;  /* 0x002d041901007387 */ /* 0x000fe20000100800 */
[----:B--2---:R-:W-:-:S05]  /*1dea0*/  LEA R24, P1, R15, R27, 0x1 ;  /* 0x0000001b0f187211 */ /* 0x004fca00078208ff */
[----:B------:R-:W-:Y:S04]  /*1deb0*/  STL [R1+0x2d40], R24 ;  /* 0x002d401801007387 */ /* 0x000fe80000100800 */
[----:B------:R0:W-:Y:S04]  /*1dec0*/  STL [R1+0x2d0c], R20 ;  /* 0x002d0c1401007387 */ /* 0x0001e80000100800 */
[----:B0-----:R-:W2:Y:S01]  /*1ded0*/  LDL.LU R20, [R1+0x2dc] ;  /* 0x0002dc0001147983 */ /* 0x001ea20000300800 */
[----:B------:R-:W-:Y:S02]  /*1dee0*/  LEA R25, P0, R14, R27, 0x1 ;  /* 0x0000001b0e197211 */ /* 0x000fe400078008ff */
[----:B------:R-:W-:-:S03]  /*1def0*/  LEA.HI.X.SX32 R24, R8, R9, 0x1, P4 ;  /* 0x0000000908187211 */ /* 0x000fc600020f0eff */
[----:B------:R0:W-:Y:S04]  /*1df00*/  STL [R1+0x2d48], R25 ;  /* 0x002d481901007387 */ /* 0x0001e80000100800 */
[----:B------:R-:W2:Y:S01]  /*1df10*/  LDL.LU R8, [R1+0x2d8] ;  /* 0x0002d80001087983 */ /* 0x000ea20000300800 */
[----:B0-----:R-:W-:-:S03]  /*1df20*/  LEA R25, P4, R23, R27, 0x1 ;  /* 0x0000001b17197211 */ /* 0x001fc600078808ff */
[----:B------:R0:W-:Y:S04]  /*1df30*/  STL [R1+0x2d14], R24 ;  /* 0x002d141801007387 */ /* 0x0001e80000100800 */
[----:B------:R-:W-:Y:S01]  /*1df40*/  STL [R1+0x2d50], R25 ;  /* 0x002d501901007387 */ /* 0x000fe20000100800 */
[----:B0-----:R-:W-:-:S03]  /*1df50*/  LEA.HI.X.SX32 R24, R19, R9, 0x1, P6 ;  /* 0x0000000913187211 */ /* 0x001fc600030f0eff */
[----:B------:R-:W2:Y:S04]  /*1df60*/  LDL.LU R19, [R1+0x2d4] ;  /* 0x0002d40001137983 */ /* 0x000ea80000300800 */
[----:B------:R0:W-:Y:S02]  /*1df70*/  STL [R1+0x2d1c], R24 ;  /* 0x002d1c1801007387 */ /* 0x0001e40000100800 */
[----:B0-----:R-:W-:Y:S02]  /*1df80*/  LEA.HI.X.SX32 R24, R11, R9, 0x1, P5 ;  /* 0x000000090b187211 */ /* 0x001fe400028f0eff */
[----:B---3--:R-:W-:-:S05]  /*1df90*/  LEA R25, P6, R18, R27, 0x1 ;  /* 0x0000001b12197211 */ /* 0x008fca00078c08ff */
[----:B------:R0:W-:Y:S04]  /*1dfa0*/  STL [R1+0x2d58], R25 ;  /* 0x002d581901007387 */ /* 0x0001e80000100800 */
[----:B------:R-:W3:Y:S04]  /*1dfb0*/  LDL.LU R11, [R1+0x2d0] ;  /* 0x0002d000010b7983 */ /* 0x000ee80000300800 */
[----:B------:R1:W-:Y:S01]  /*1dfc0*/  STL [R1+0x2d24], R24 ;  /* 0x002d241801007387 */ /* 0x0003e20000100800 */
[----:B0-----:R-:W-:Y:S02]  /*1dfd0*/  LEA R25, P5, R10, R27, 0x1 ;  /* 0x0000001b0a197211 */ /* 0x001fe400078a08ff */
[----:B-1----:R-:W-:-:S03]  /*1dfe0*/  LEA.HI.X.SX32 R24, R17, R9, 0x1, P3 ;  /* 0x0000000911187211 */ /* 0x002fc600018f0eff */
[----:B------:R0:W-:Y:S04]  /*1dff0*/  STL [R1+0x2d60], R25 ;  /* 0x002d601901007387 */ /* 0x0001e80000100800 */
[----:B------:R-:W3:Y:S04]  /*1e000*/  LDL.LU R17, [R1+0x2cc] ;  /* 0x0002cc0001117983 */ /* 0x000ee80000300800 */
[----:B------:R1:W-:Y:S01]  /*1e010*/  STL [R1+0x2d2c], R24 ;  /* 0x002d2c1801007387 */ /* 0x0003e20000100800 */
[----:B0-----:R-:W-:Y:S02]  /*1e020*/  LEA R25, P3, R4, R27, 0x1 ;  /* 0x0000001b04197211 */ /* 0x001fe400078608ff */
[----:B-1----:R-:W-:-:S02]  /*1e030*/  LEA.HI.X.SX32 R24, R16, R9, 0x1, P2 ;  /* 0x0000000910187211 */ /* 0x002fc400010f0eff */
[----:B------:R-:W3:Y:S04]  /*1e040*/  LDL.LU R16, [R1+0x2c8] ;  /* 0x0002c80001107983 */ /* 0x000ee80000300800 */
[----:B------:R0:W-:Y:S04]  /*1e050*/  STL [R1+0x2d68], R25 ;  /* 0x002d681901007387 */ /* 0x0001e80000100800 */
        /* <DEDUP_REMOVED lines=16> */
[----:B-----5:R-:W-:Y:S02]  /*1e160*/  LEA R25, P4, R6, R27, 0x1 ;  /* 0x0000001b06197211 */ /* 0x020fe400078808ff */
[----:B0-----:R-:W-:-:S02]  /*1e170*/  LEA.HI.X.SX32 R24, R18, R9, 0x1, P6 ;  /* 0x0000000912187211 */ /* 0x001fc400030f0eff */
[----:B------:R-:W5:Y:S04]  /*1e180*/  LDL.LU R18, [R1+0x2b8] ;  /* 0x0002b80001127983 */ /* 0x000f680000300800 */
[----:B------:R4:W-:Y:S04]  /*1e190*/  STL [R1+0x2d88], R25 ;  /* 0x002d881901007387 */ /* 0x0009e80000100800 */
[----:B------:R0:W-:Y:S01]  /*1e1a0*/  STL [R1+0x2d54], R24 ;  /* 0x002d541801007387 */ /* 0x0001e20000100800 */
[----:B----4-:R-:W-:Y:S02]  /*1e1b0*/  LEA R25, P6, R7, R27, 0x1 ;  /* 0x0000001b07197211 */ /* 0x010fe400078c08ff */
[----:B0-----:R-:W-:-:S03]  /*1e1c0*/  LEA.HI.X.SX32 R24, R10, R9, 0x1, P5 ;  /* 0x000000090a187211 */ /* 0x001fc600028f0eff */
[----:B------:R0:W-:Y:S04]  /*1e1d0*/  STL [R1+0x2d90], R25 ;  /* 0x002d901901007387 */ /* 0x0001e80000100800 */
[----:B------:R-:W4:Y:S04]  /*1e1e0*/  LDL.LU R10, [R1+0x2b4] ;  /* 0x0002b400010a7983 */ /* 0x000f280000300800 */
[----:B------:R2:W-:Y:S01]  /*1e1f0*/  STL [R1+0x2d5c], R24 ;  /* 0x002d5c1801007387 */ /* 0x0005e20000100800 */
[----:B0-----:R-:W-:-:S03]  /*1e200*/  LEA.HI.X.SX32 R25, R4, R9, 0x1, P3 ;  /* 0x0000000904197211 */ /* 0x001fc600018f0eff */
[----:B------:R-:W4:Y:S01]  /*1e210*/  LDL.LU R4, [R1+0x2b0] ;  /* 0x0002b00001047983 */ /* 0x000f220000300800 */
[----:B--2---:R-:W-:-:S05]  /*1e220*/  LEA R24, P5, R20, R27, 0x1 ;  /* 0x0000001b14187211 */ /* 0x004fca00078a08ff */
[----:B------:R-:W-:Y:S04]  /*1e230*/  STL [R1+0x2d98], R24 ;  /* 0x002d981801007387 */ /* 0x000fe80000100800 */
[----:B------:R0:W-:Y:S02]  /*1e240*/  STL [R1+0x2d64], R25 ;  /* 0x002d641901007387 */ /* 0x0001e40000100800 */
[----:B0-----:R-:W-:Y:S02]  /*1e250*/  LEA.HI.X.SX32 R25, R22, R9, 0x1, P2 ;  /* 0x0000000916197211 */ /* 0x001fe400010f0eff */
[----:B------:R-:W2:Y:S01]  /*1e260*/  LDL.LU R22, [R1+0x2ac] ;  /* 0x0002ac0001167983 */ /* 0x000ea20000300800 */
[----:B------:R-:W-:-:S05]  /*1e270*/  LEA R24, P3, R8, R27, 0x1 ;  /* 0x0000001b08187211 */ /* 0x000fca00078608ff */
[----:B------:R0:W-:Y:S04]  /*1e280*/  STL [R1+0x2da0], R24 ;  /* 0x002da01801007387 */ /* 0x0001e80000100800 */
[----:B------:R1:W-:Y:S01]  /*1e290*/  STL [R1+0x2d6c], R25 ;  /* 0x002d6c1901007387 */ /* 0x0003e20000100800 */
[----:B0-----:R-:W-:Y:S02]  /*1e2a0*/  LEA R24, P2, R19, R27, 0x1 ;  /* 0x0000001b13187211 */ /* 0x001fe400078408ff */
[-C--:B-1----:R-:W-:Y:S02]  /*1e2b0*/  LEA.HI.X.SX32 R25, R5, R9.reuse, 0x1, P1 ;  /* 0x0000000905197211 */ /* 0x082fe400008f0eff */
[----:B------:R-:W2:Y:S04]  /*1e2c0*/  LDL.LU R5, [R1+0x2a8] ;  /* 0x0002a80001057983 */ /* 0x000ea80000300800 */
[----:B------:R-:W-:Y:S04]  /*1e2d0*/  STL [R1+0x2da8], R24 ;  /* 0x002da81801007387 */ /* 0x000fe80000100800 */
[----:B------:R0:W-:Y:S02]  /*1e2e0*/  STL [R1+0x2d74], R25 ;  /* 0x002d741901007387 */ /* 0x0001e40000100800 */
[----:B0-----:R-:W-:-:S02]  /*1e2f0*/  LEA.HI.X.SX32 R25, R21, R9, 0x1, P0 ;  /* 0x0000000915197211 */ /* 0x001fc400000f0eff */
        /* <DEDUP_REMOVED lines=25> */
[-C--:B-1----:R-:W-:Y:S02]  /*1e490*/  LEA.HI.X.SX32 R25, R19, R9.reuse, 0x1, P2 ;  /* 0x0000000913197211 */ /* 0x082fe400010f0eff */
[----:B------:R-:W3:Y:S01]  /*1e4a0*/  LDL.LU R19, [R1+0x290] ;  /* 0x0002900001137983 */ /* 0x000ee20000300800 */
[----:B------:R-:W-:-:S03]  /*1e4b0*/  LEA.HI.X.SX32 R11, R11, R9, 0x1, P1 ;  /* 0x000000090b0b7211 */ /* 0x000fc600008f0eff */
[----:B------:R5:W-:Y:S04]  /*1e4c0*/  STL [R1+0x2dd8], R24 ;  /* 0x002dd81801007387 */ /* 0x000be80000100800 */
[----:B------:R-:W-:Y:S01]  /*1e4d0*/  STL [R1+0x2da4], R25 ;  /* 0x002da41901007387 */ /* 0x000fe20000100800 */
[----:B-----5:R-:W-:-:S05]  /*1e4e0*/  LEA R24, P2, R18, R27, 0x1 ;  /* 0x0000001b12187211 */ /* 0x020fca00078408ff */
[----:B------:R-:W-:Y:S04]  /*1e4f0*/  STL [R1+0x2de0], R24 ;  /* 0x002de01801007387 */ /* 0x000fe80000100800 */
[----:B------:R0:W-:Y:S04]  /*1e500*/  STL [R1+0x2dac], R11 ;  /* 0x002dac0b01007387 */ /* 0x0001e80000100800 */
[----:B0-----:R-:W5:Y:S01]  /*1e510*/  LDL.LU R11, [R1+0x28c] ;  /* 0x00028c00010b7983 */ /* 0x001f620000300800 */
[----:B----4-:R-:W-:Y:S02]  /*1e520*/  LEA R25, P1, R10, R27, 0x1 ;  /* 0x0000001b0a197211 */ /* 0x010fe400078208ff */
[----:B------:R-:W-:-:S03]  /*1e530*/  LEA.HI.X.SX32 R24, R17, R9, 0x1, P0 ;  /* 0x0000000911187211 */ /* 0x000fc600000f0eff */
[----:B------:R0:W-:Y:S04]  /*1e540*/  STL [R1+0x2de8], R25 ;  /* 0x002de81901007387 */ /* 0x0001e80000100800 */
[----:B------:R-:W4:Y:S01]  /*1e550*/  LDL.LU R17, [R1+0x288] ;  /* 0x0002880001117983 */ /* 0x000f220000300800 */
[----:B0-----:R-:W-:-:S03]  /*1e560*/  LEA R25, P0, R4, R27, 0x1 ;  /* 0x0000001b04197211 */ /* 0x001fc600078008ff */
[----:B------:R0:W-:Y:S04]  /*1e570*/  STL [R1+0x2db4], R24 ;  /* 0x002db41801007387 */ /* 0x0001e80000100800 */
[----:B------:R2:W-:Y:S01]  /*1e580*/  STL [R1+0x2df0], R25 ;  /* 0x002df01901007387 */ /* 0x0005e20000100800 */
[----:B0-----:R-:W-:-:S03]  /*1e590*/  LEA.HI.X.SX32 R24, R16, R9, 0x1, P4 ;  /* 0x0000000910187211 */ /* 0x001fc600020f0eff */
[----:B------:R-:W4:Y:S04]  /*1e5a0*/  LDL.LU R16, [R1+0x284] ;  /* 0x0002840001107983 */ /* 0x000f280000300800 */
[----:B------:R0:W-:Y:S01]  /*1e5b0*/  STL [R1+0x2dbc], R24 ;  /* 0x002dbc1801007387 */ /* 0x0001e20000100800 */
[----:B--2---:R-:W-:Y:S02]  /*1e5c0*/  LEA R25, P4, R22, R27, 0x1 ;  /* 0x0000001b16197211 */ /* 0x004fe400078808ff */
[----:B0-----:R-:W-:-:S03]  /*1e5d0*/  LEA.HI.X.SX32 R24, R15, R9, 0x1, P6 ;  /* 0x000000090f187211 */ /* 0x001fc600030f0eff */
[----:B------:R0:W-:Y:S04]  /*1e5e0*/  STL [R1+0x2df8], R25 ;  /* 0x002df81901007387 */ /* 0x0001e80000100800 */
[----:B------:R-:W2:Y:S04]  /*1e5f0*/  LDL.LU R15, [R1+0x280] ;  /* 0x00028000010f7983 */ /* 0x000ea80000300800 */
[----:B------:R1:W-:Y:S01]  /*1e600*/  STL [R1+0x2dc4], R24 ;  /* 0x002dc41801007387 */ /* 0x0003e20000100800 */
[----:B0-----:R-:W-:Y:S02]  /*1e610*/  LEA R25, P6, R5, R27, 0x1 ;  /* 0x0000001b05197211 */ /* 0x001fe400078c08ff */
[----:B-1----:R-:W-:-:S03]  /*1e620*/  LEA.HI.X.SX32 R24, R14, R9, 0x1, P5 ;  /* 0x000000090e187211 */ /* 0x002fc600028f0eff */
[----:B------:R0:W-:Y:S04]  /*1e630*/  STL [R1+0x2e00], R25 ;  /* 0x002e001901007387 */ /* 0x0001e80000100800 */
[----:B------:R-:W2:Y:S04]  /*1e640*/  LDL.LU R14, [R1+0x27c] ;  /* 0x00027c00010e7983 */ /* 0x000ea80000300800 */
[----:B------:R1:W-:Y:S01]  /*1e650*/  STL [R1+0x2dcc], R24 ;  /* 0x002dcc1801007387 */ /* 0x0003e20000100800 */
[----:B0-----:R-:W-:Y:S02]  /*1e660*/  LEA R25, P5, R21, R27, 0x1 ;  /* 0x0000001b15197211 */ /* 0x001fe400078a08ff */
[----:B-1----:R-:W-:-:S02]  /*1e670*/  LEA.HI.X.SX32 R24, R23, R9, 0x1, P3 ;  /* 0x0000000917187211 */ /* 0x002fc400018f0eff */
        /* <DEDUP_REMOVED lines=24> */
[----:B-1----:R-:W-:-:S03]  /*1e800*/  LEA.HI.X.SX32 R24, R5, R9, 0x1, P6 ;  /* 0x0000000905187211 */ /* 0x002fc600030f0eff */
[----:B------:R0:W-:Y:S04]  /*1e810*/  STL [R1+0x2e30], R25 ;  /* 0x002e301901007387 */ /* 0x0001e80000100800 */
[----:B------:R-:W3:Y:S04]  /*1e820*/  LDL.LU R5, [R1+0x264] ;  /* 0x0002640001057983 */ /* 0x000ee80000300800 */
[----:B------:R5:W-:Y:S01]  /*1e830*/  STL [R1+0x2dfc], R24 ;  /* 0x002dfc1801007387 */ /* 0x000be20000100800 */
[----:B0-----:R-:W-:-:S03]  /*1e840*/  LEA.HI.X.SX32 R25, R21, R9, 0x1, P5 ;  /* 0x0000000915197211 */ /* 0x001fc600028f0eff */
[----:B------:R-:W3:Y:S01]  /*1e850*/  LDL.LU R21, [R1+0x260] ;  /* 0x0002600001157983 */ /* 0x000ee20000300800 */
[----:B-----5:R-:W-:-:S05]  /*1e860*/  LEA R24, P6, R11, R27, 0x1 ;  /* 0x0000001b0b187211 */ /* 0x020fca00078c08ff */
[----:B------:R4:W-:Y:S04]  /*1e870*/  STL [R1+0x2e38], R24 ;  /* 0x002e381801007387 */ /* 0x0009e80000100800 */
[----:B------:R0:W-:Y:S01]  /*1e880*/  STL [R1+0x2e04], R25 ;  /* 0x002e041901007387 */ /* 0x0001e20000100800 */
[----:B----4-:R-:W-:Y:S02]  /*1e890*/  LEA R24, P5, R17, R27, 0x1 ;  /* 0x0000001b11187211 */ /* 0x010fe400078a08ff */
[----:B0-----:R-:W-:Y:S02]  /*1e8a0*/  LEA.HI.X.SX32 R25, R6, R9, 0x1, P3 ;  /* 0x0000000906197211 */ /* 0x001fe400018f0eff */
[----:B------:R-:W4:Y:S04]  /*1e8b0*/  LDL.LU R6, [R1+0x25c] ;  /* 0x00025c0001067983 */ /* 0x000f280000300800 */
[----:B------:R0:W-:Y:S04]  /*1e8c0*/  STL [R1+0x2e40], R24 ;  /* 0x002e401801007387 */ /* 0x0001e80000100800 */
[----:B------:R1:W-:Y:S01]  /*1e8d0*/  STL [R1+0x2e0c], R25 ;  /* 0x002e0c1901007387 */ /* 0x0003e20000100800 */
[----:B0-----:R-:W-:-:S02]  /*1e8e0*/  LEA R24, P3, R16, R27, 0x1 ;  /* 0x0000001b10187211 */ /* 0x001fc400078608ff */
[----:B-1----:R-:W-:Y:S02]  /*1e8f0*/  LEA.HI.X.SX32 R25, R7, R9, 0x1, P2 ;  /* 0x0000000907197211 */ /* 0x002fe400010f0eff */
[----:B------:R-:W5:Y:S04]  /*1e900*/  LDL.LU R7, [R1+0x258] ;  /* 0x0002580001077983 */ /* 0x000f680000300800 */
[----:B------:R2:W-:Y:S04]  /*1e910*/  STL [R1+0x2e48], R24 ;  /* 0x002e481801007387 */ /* 0x0005e80000100800 */
[----:B------:R0:W-:Y:S01]  /*1e920*/  STL [R1+0x2e14], R25 ;  /* 0x002e141901007387 */ /* 0x0001e20000100800 */
[----:B--2---:R-:W-:-:S02]  /*1e930*/  LEA R24, P2, R15, R27, 0x1 ;  /* 0x0000001b0f187211 */ /* 0x004fc400078408ff */
[-C--:B0-----:R-:W-:Y:S02]  /*1e940*/  LEA.HI.X.SX32 R25, R20, R9.reuse, 0x1, P1 ;  /* 0x0000000914197211 */ /* 0x081fe400008f0eff */
[----:B------:R-:W2:Y:S04]  /*1e950*/  LDL.LU R20, [R1+0x254] ;  /* 0x0002540001147983 */ /* 0x000ea80000300800 */
[----:B------:R-:W-:Y:S04]  /*1e960*/  STL [R1+0x2e50], R24 ;  /* 0x002e501801007387 */ /* 0x000fe80000100800 */
[----:B------:R0:W-:Y:S02]  /*1e970*/  STL [R1+0x2e1c], R25 ;  /* 0x002e1c1901007387 */ /* 0x0001e40000100800 */
[----:B0-----:R-:W-:-:S02]  /*1e980*/  LEA.HI.X.SX32 R25, R8, R9, 0x1, P0 ;  /* 0x0000000908197211 */ /* 0x001fc400000f0eff */
[----:B------:R-:W2:Y:S01]  /*1e990*/  LDL.LU R8, [R1+0x250] ;  /* 0x0002500001087983 */ /* 0x000ea20000300800 */
[----:B------:R-:W-:-:S05]  /*1e9a0*/  LEA R24, P1, R14, R27, 0x1 ;  /* 0x0000001b0e187211 */ /* 0x000fca00078208ff */
[----:B------:R0:W-:Y:S04]  /*1e9b0*/  STL [R1+0x2e58], R24 ;  /* 0x002e581801007387 */ /* 0x0001e80000100800 */
[----:B------:R1:W-:Y:S01]  /*1e9c0*/  STL [R1+0x2e24], R25 ;  /* 0x002e241901007387 */ /* 0x0003e20000100800 */
[----:B0-----:R-:W-:Y:S02]  /*1e9d0*/  LEA R24, P0, R23, R27, 0x1 ;  /* 0x0000001b17187211 */ /* 0x001fe400078008ff */
[----:B-1----:R-:W-:Y:S02]  /*1e9e0*/  LEA.HI.X.SX32 R25, R19, R9, 0x1, P4 ;  /* 0x0000000913197211 */ /* 0x002fe400020f0eff */
[----:B------:R-:W2:Y:S04]  /*1e9f0*/  LDL.LU R19, [R1+0x24c] ;  /* 0x00024c0001137983 */ /* 0x000ea80000300800 */
[----:B------:R0:W-:Y:S04]  /*1ea00*/  STL [R1+0x2e60], R24 ;  /* 0x002e601801007387 */ /* 0x0001e80000100800 */
[----:B------:R1:W-:Y:S01]  /*1ea10*/  STL [R1+0x2e2c], R25 ;  /* 0x002e2c1901007387 */ /* 0x0003e20000100800 */
[----:B0-----:R-:W-:-:S02]  /*1ea20*/  LEA R24, P4, R18, R27, 0x1 ;  /* 0x0000001b12187211 */ /* 0x001fc400078808ff */
        /* <DEDUP_REMOVED lines=11> */
[----:B------:R-:W-:Y:S02]  /*1eae0*/  LEA R24, P5, R4, R27, 0x1 ;  /* 0x0000001b04187211 */ /* 0x000fe400078a08ff */
[----:B------:R-:W-:-:S03]  /*1eaf0*/  LEA.HI.X.SX32 R15, R15, R9, 0x1, P2 ;  /* 0x000000090f0f7211 */ /* 0x000fc600010f0eff */
[----:B------:R0:W-:Y:S04]  /*1eb00*/  STL [R1+0x2e78], R24 ;  /* 0x002e781801007387 */ /* 0x0001e80000100800 */
[----:B------:R-:W-:Y:S01]  /*1eb10*/  STL [R1+0x2e44], R25 ;  /* 0x002e441901007387 */ /* 0x000fe20000100800 */
[----:B0-----:R-:W-:-:S05]  /*1eb20*/  LEA R24, P3, R22, R27, 0x1 ;  /* 0x0000001b16187211 */ /* 0x001fca00078608ff */
        /* <DEDUP_REMOVED lines=11> */
[----:B------:R-:W3:Y:S04]  /*1ebe0*/  LDL.LU R23, [R1+0x234] ;  /* 0x0002340001177983 */ /* 0x000ee80000300800 */
[----:B------:R0:W-:Y:S01]  /*1ebf0*/  STL [R1+0x2e5c], R24 ;  /* 0x002e5c1801007387 */ /* 0x0001e20000100800 */
[----:B----4-:R-:W-:Y:S02]  /*1ec00*/  LEA R25, P0, R6, R27, 0x1 ;  /* 0x0000001b06197211 */ /* 0x010fe400078008ff */
[----:B0-----:R-:W-:-:S03]  /*1ec10*/  LEA.HI.X.SX32 R24, R18, R9, 0x1, P4 ;  /* 0x0000000912187211 */ /* 0x001fc600020f0eff */
[----:B------:R5:W-:Y:S04]  /*1ec20*/  STL [R1+0x2e98], R25 ;  /* 0x002e981901007387 */ /* 0x000be80000100800 */
[----:B------:R-:W4:Y:S04]  /*1ec30*/  LDL.LU R18, [R1+0x230] ;  /* 0x0002300001127983 */ /* 0x000f280000300800 */
[----:B------:R0:W-:Y:S01]  /*1ec40*/  STL [R1+0x2e64], R24 ;  /* 0x002e641801007387 */ /* 0x0001e20000100800 */
[----:B-----5:R-:W-:Y:S02]  /*1ec50*/  LEA R25, P4, R7, R27, 0x1 ;  /* 0x0000001b07197211 */ /* 0x020fe400078808ff */
[----:B0-----:R-:W-:-:S03]  /*1ec60*/  LEA.HI.X.SX32 R24, R10, R9, 0x1, P6 ;  /* 0x000000090a187211 */ /* 0x001fc600030f0eff */
[----:B------:R2:W-:Y:S04]  /*1ec70*/  STL [R1+0x2ea0], R25 ;  /* 0x002ea01901007387 */ /* 0x0005e80000100800 */
[----:B------:R-:W5:Y:S04]  /*1ec80*/  LDL.LU R10, [R1+0x22c] ;  /* 0x00022c00010a7983 */ /* 0x000f680000300800 */
[----:B------:R0:W-:Y:S01]  /*1ec90*/  STL [R1+0x2e6c], R24 ;  /* 0x002e6c1801007387 */ /* 0x0001e20000100800 */
[----:B--2---:R-:W-:Y:S02]  /*1eca0*/  LEA R25, P6, R20, R27, 0x1 ;  /* 0x0000001b14197211 */ /* 0x004fe400078c08ff */
[----:B0-----:R-:W-:-:S02]  /*1ecb0*/  LEA.HI.X.SX32 R24, R4, R9, 0x1, P5 ;  /* 0x0000000904187211 */ /* 0x001fc400028f0eff */
[----:B------:R-:W2:Y:S04]  /*1ecc0*/  LDL.LU R4, [R1+0x228] ;  /* 0x0002280001047983 */ /* 0x000ea80000300800 */
[----:B------:R0:W-:Y:S04]  /*1ecd0*/  STL [R1+0x2ea8], R25 ;  /* 0x002ea81901007387 */ /* 0x0001e80000100800 */
        /* <DEDUP_REMOVED lines=22> */
[----:B---3--:R-:W-:-:S05]  /*1ee40*/  LEA R25, P0, R16, R27, 0x1 ;  /* 0x0000001b10197211 */ /* 0x008fca00078008ff */
[----:B------:R0:W-:Y:S04]  /*1ee50*/  STL [R1+0x2ed0], R25 ;  /* 0x002ed01901007387 */ /* 0x0001e80000100800 */
[----:B------:R-:W3:Y:S04]  /*1ee60*/  LDL.LU R7, [R1+0x214] ;  /* 0x0002140001077983 */ /* 0x000ee80000300800 */
[----:B------:R1:W-:Y:S01]  /*1ee70*/  STL [R1+0x2e9c], R24 ;  /* 0x002e9c1801007387 */ /* 0x0003e20000100800 */
[----:B0-----:R-:W-:-:S03]  /*1ee80*/  LEA.HI.X.SX32 R25, R20, R9, 0x1, P6 ;  /* 0x0000000914197211 */ /* 0x001fc600030f0eff */
[----:B------:R-:W3:Y:S01]  /*1ee90*/  LDL.LU R20, [R1+0x210] ;  /* 0x0002100001147983 */ /* 0x000ee20000300800 */
[----:B-1----:R-:W-:-:S05]  /*1eea0*/  LEA R24, P4, R15, R27, 0x1 ;  /* 0x0000001b0f187211 */ /* 0x002fca00078808ff */
        /* <DEDUP_REMOVED lines=8> */
[-C--:B-1----:R-:W-:Y:S02]  /*1ef30*/  LEA.HI.X.SX32 R25, R19, R9.reuse, 0x1, P3 ;  /* 0x0000000913197211 */ /* 0x082fe400018f0eff */
[----:B------:R-:W3:Y:S04]  /*1ef40*/  LDL.LU R19, [R1+0x208] ;  /* 0x0002080001137983 */ /* 0x000ee80000300800 */
[----:B------:R-:W-:Y:S04]  /*1ef50*/  STL [R1+0x2ee8], R24 ;  /* 0x002ee81801007387 */ /* 0x000fe80000100800 */
[----:B------:R0:W-:Y:S02]  /*1ef60*/  STL [R1+0x2eb4], R25 ;  /* 0x002eb41901007387 */ /* 0x0001e40000100800 */
[----:B0-----:R-:W-:-:S02]  /*1ef70*/  LEA.HI.X.SX32 R25, R11, R9, 0x1, P2 ;  /* 0x000000090b197211 */ /* 0x001fc400010f0eff */
[----:B----4-:R-:W-:Y:S01]  /*1ef80*/  LEA R24, P3, R18, R27, 0x1 ;  /* 0x0000001b12187211 */ /* 0x010fe200078608ff */
[----:B------:R-:W4:Y:S04]  /*1ef90*/  LDL.LU R11, [R1+0x204] ;  /* 0x00020400010b7983 */ /* 0x000f280000300800 */
[----:B------:R-:W-:Y:S04]  /*1efa0*/  STL [R1+0x2ef0], R24 ;  /* 0x002ef01801007387 */ /* 0x000fe80000100800 */
[----:B------:R0:W-:Y:S02]  /*1efb0*/  STL [R1+0x2ebc], R25 ;  /* 0x002ebc1901007387 */ /* 0x0001e40000100800 */
[----:B0-----:R-:W-:-:S02]  /*1efc0*/  LEA.HI.X.SX32 R25, R17, R9, 0x1, P1 ;  /* 0x0000000911197211 */ /* 0x001fc400008f0eff */
[-C--:B-----5:R-:W-:Y:S01]  /*1efd0*/  LEA R24, P2, R10, R27.reuse, 0x1 ;  /* 0x0000001b0a187211 */ /* 0x0a0fe200078408ff */
[----:B------:R-:W5:Y:S04]  /*1efe0*/  LDL.LU R17, [R1+0x200] ;  /* 0x0002000001117983 */ /* 0x000f680000300800 */
        /* <DEDUP_REMOVED lines=19> */
[----:B------:R-:W-:Y:S02]  /*1f120*/  LEA R24, P6, R21, R27, 0x1 ;  /* 0x0000001b15187211 */ /* 0x000fe400078c08ff */
[----:B------:R-:W-:-:S03]  /*1f130*/  LEA.HI.X.SX32 R18, R18, R9, 0x1, P3 ;  /* 0x0000000912127211 */ /* 0x000fc600018f0eff */
[----:B------:R0:W-:Y:S04]  /*1f140*/  STL [R1+0x2f18], R24 ;  /* 0x002f181801007387 */ /* 0x0001e80000100800 */
[----:B------:R-:W-:Y:S01]  /*1f150*/  STL [R1+0x2ee4], R25 ;  /* 0x002ee41901007387 */ /* 0x000fe20000100800 */
[----:B0-----:R-:W-:-:S05]  /*1f160*/  LEA R24, P5, R6, R27, 0x1 ;  /* 0x0000001b06187211 */ /* 0x001fca00078a08ff */
[----:B------:R-:W-:Y:S04]  /*1f170*/  STL [R1+0x2f20], R24 ;  /* 0x002f201801007387 */ /* 0x000fe80000100800 */
[----:B------:R0:W-:Y:S04]  /*1f180*/  STL [R1+0x2eec], R18 ;  /* 0x002eec1201007387 */ /* 0x0001e80000100800 */
[----:B0-----:R-:W2:Y:S01]  /*1f190*/  LDL.LU R18, [R1+0x1ec] ;  /* 0x0001ec0001127983 */ /* 0x001ea20000300800 */
[----:B------:R-:W-:Y:S02]  /*1f1a0*/  LEA.HI.X.SX32 R24, R10, R9, 0x1, P2 ;  /* 0x000000090a187211 */ /* 0x000fe400010f0eff */
[----:B---3--:R-:W-:-:S05]  /*1f1b0*/  LEA R25, P3, R7, R27, 0x1 ;  /* 0x0000001b07197211 */ /* 0x008fca00078608ff */
[----:B------:R0:W-:Y:S04]  /*1f1c0*/  STL [R1+0x2f28], R25 ;  /* 0x002f281901007387 */ /* 0x0001e80000100800 */
[----:B------:R-:W3:Y:S01]  /*1f1d0*/  LDL.LU R10, [R1+0x1e8] ;  /* 0x0001e800010a7983 */ /* 0x000ee20000300800 */
[----:B0-----:R-:W-:-:S03]  /*1f1e0*/  LEA R25, P2, R20, R27, 0x1 ;  /* 0x0000001b14197211 */ /* 0x001fc600078408ff */
[----:B------:R0:W-:Y:S04]  /*1f1f0*/  STL [R1+0x2ef4], R24 ;  /* 0x002ef41801007387 */ /* 0x0001e80000100800 */
[----:B------:R-:W-:Y:S01]  /*1f200*/  STL [R1+0x2f30], R25 ;  /* 0x002f301901007387 */ /* 0x000fe20000100800 */
[----:B0-----:R-:W-:-:S03]  /*1f210*/  LEA.HI.X.SX32 R24, R4, R9, 0x1, P1 ;  /* 0x0000000904187211 */ /* 0x001fc600008f0eff */
[----:B------:R-:W3:Y:S04]  /*1f220*/  LDL.LU R4, [R1+0x1e4] ;  /* 0x0001e40001047983 */ /* 0x000ee80000300800 */
[----:B------:R0:W-:Y:S02]  /*1f230*/  STL [R1+0x2efc], R24 ;  /* 0x002efc1801007387 */ /* 0x0001e40000100800 */
[----:B0-----:R-:W-:Y:S02]  /*1f240*/  LEA.HI.X.SX32 R24, R22, R9, 0x1, P0 ;  /* 0x0000000916187211 */ /* 0x001fe400000f0eff */
[----:B------:R-:W-:-:S05]  /*1f250*/  LEA R25, P1, R8, R27, 0x1 ;  /* 0x0000001b08197211 */ /* 0x000fca00078208ff */
        /* <DEDUP_REMOVED lines=8> */
[----:B----4-:R-:W-:Y:S02]  /*1f2e0*/  LEA R25, P4, R11, R27, 0x1 ;  /* 0x0000001b0b197211 */ /* 0x010fe400078808ff */
[----:B0-----:R-:W-:-:S02]  /*1f2f0*/  LEA.HI.X.SX32 R24, R21, R9, 0x1, P6 ;  /* 0x0000000915187211 */ /* 0x001fc400030f0eff */
[----:B------:R-:W4:Y:S04]  /*1f300*/  LDL.LU R21, [R1+0x1d8] ;  /* 0x0001d80001157983 */ /* 0x000f280000300800 */
[----:B------:R5:W-:Y:S04]  /*1f310*/  STL [R1+0x2f48], R25 ;  /* 0x002f481901007387 */ /* 0x000be80000100800 */
[----:B------:R0:W-:Y:S01]  /*1f320*/  STL [R1+0x2f14], R24 ;  /* 0x002f141801007387 */ /* 0x0001e20000100800 */
[----:B-----5:R-:W-:Y:S02]  /*1f330*/  LEA R25, P6, R17, R27, 0x1 ;  /* 0x0000001b11197211 */ /* 0x020fe400078c08ff */
[----:B0-----:R-:W-:-:S02]  /*1f340*/  LEA.HI.X.SX32 R24, R6, R9, 0x1, P5 ;  /* 0x0000000906187211 */ /* 0x001fc400028f0eff */
[----:B------:R-:W5:Y:S04]  /*1f350*/  LDL.LU R6, [R1+0x1d4] ;  /* 0x0001d40001067983 */ /* 0x000f680000300800 */
[----:B------:R2:W-:Y:S04]  /*1f360*/  STL [R1+0x2f50], R25 ;  /* 0x002f501901007387 */ /* 0x0005e80000100800 */
        /* <DEDUP_REMOVED lines=17> */
[----:B-1----:R-:W-:-:S03]  /*1f480*/  LEA.HI.X.SX32 R24, R19, R9, 0x1, P0 ;  /* 0x0000000913187211 */ /* 0x002fc600000f0eff */
[----:B------:R-:W-:Y:S04]  /*1f490*/  STL [R1+0x2f70], R25 ;  /* 0x002f701901007387 */ /* 0x000fe80000100800 */
[----:B------:R-:W2:Y:S04]  /*1f4a0*/  LDL.LU R19, [R1+0x1c4] ;  /* 0x0001c40001137983 */ /* 0x000ea80000300800 */
[----:B------:R0:W-:Y:S02]  /*1f4b0*/  STL [R1+0x2f3c], R24 ;  /* 0x002f3c1801007387 */ /* 0x0001e40000100800 */
[----:B0-----:R-:W-:-:S02]  /*1f4c0*/  LEA.HI.X.SX32 R24, R11, R9, 0x1, P4 ;  /* 0x000000090b187211 */ /* 0x001fc400020f0eff */
[----:B------:R-:W2:Y:S01]  /*1f4d0*/  LDL.LU R11, [R1+0x1c0] ;  /* 0x0001c000010b7983 */ /* 0x000ea20000300800 */
[----:B------:R-:W-:-:S05]  /*1f4e0*/  LEA R25, P0, R18, R27, 0x1 ;  /* 0x0000001b12197211 */ /* 0x000fca00078008ff */
[----:B------:R-:W-:Y:S04]  /*1f4f0*/  STL [R1+0x2f78], R25 ;  /* 0x002f781901007387 */ /* 0x000fe80000100800 */
[----:B------:R0:W-:Y:S02]  /*1f500*/  STL [R1+0x2f44], R24 ;  /* 0x002f441801007387 */ /* 0x0001e40000100800 */
[----:B0-----:R-:W-:Y:S02]  /*1f510*/  LEA.HI.X.SX32 R24, R17, R9, 0x1, P6 ;  /* 0x0000000911187211 */ /* 0x001fe400030f0eff */
[----:B------:R-:W2:Y:S01]  /*1f520*/  LDL.LU R17, [R1+0x1bc] ;  /* 0x0001bc0001117983 */ /* 0x000ea20000300800 */
[----:B---3--:R-:W-:-:S05]  /*1f530*/  LEA R25, P4, R10, R27, 0x1 ;  /* 0x0000001b0a197211 */ /* 0x008fca00078808ff */
[----:B------:R-:W-:Y:S04]  /*1f540*/  STL [R1+0x2f80], R25 ;  /* 0x002f801901007387 */ /* 0x000fe80000100800 */
[----:B------:R0:W-:Y:S02]  /*1f550*/  STL [R1+0x2f4c], R24 ;  /* 0x002f4c1801007387 */ /* 0x0001e40000100800 */
[----:B0-----:R-:W-:Y:S02]  /*1f560*/  LEA.HI.X.SX32 R24, R16, R9, 0x1, P5 ;  /* 0x0000000910187211 */ /* 0x001fe400028f0eff */
[----:B------:R-:W3:Y:S01]  /*1f570*/  LDL.LU R16, [R1+0x1b8] ;  /* 0x0001b80001107983 */ /* 0x000ee20000300800 */
[----:B------:R-:W-:-:S05]  /*1f580*/  LEA R25, P6, R4, R27, 0x1 ;  /* 0x0000001b04197211 */ /* 0x000fca00078c08ff */
[----:B------:R-:W-:Y:S04]  /*1f590*/  STL [R1+0x2f88], R25 ;  /* 0x002f881901007387 */ /* 0x000fe80000100800 */
[----:B------:R0:W-:Y:S02]  /*1f5a0*/  STL [R1+0x2f54], R24 ;  /* 0x002f541801007387 */ /* 0x0001e40000100800 */
[----:B0-----:R-:W-:Y:S02]  /*1f5b0*/  LEA.HI.X.SX32 R24, R15, R9, 0x1, P3 ;  /* 0x000000090f187211 */ /* 0x001fe400018f0eff */
[----:B------:R-:W3:Y:S01]  /*1f5c0*/  LDL.LU R15, [R1+0x1b4] ;  /* 0x0001b400010f7983 */ /* 0x000ee20000300800 */
[----:B------:R-:W-:-:S05]  /*1f5d0*/  LEA R25, P5, R22, R27, 0x1 ;  /* 0x0000001b16197211 */ /* 0x000fca00078a08ff */
[----:B------:R0:W-:Y:S04]  /*1f5e0*/  STL [R1+0x2f90], R25 ;  /* 0x002f901901007387 */ /* 0x0001e80000100800 */
[----:B------:R1:W-:Y:S01]  /*1f5f0*/  STL [R1+0x2f5c], R24 ;  /* 0x002f5c1801007387 */ /* 0x0003e20000100800 */
[----:B------:R-:W-:Y:S02]  /*1f600*/  LEA.HI.X.SX32 R23, R23, R9, 0x1, P1 ;  /* 0x0000000917177211 */ /* 0x000fe400008f0eff */
[----:B0-----:R-:W-:Y:S02]  /*1f610*/  LEA R25, P3, R5, R27, 0x1 ;  /* 0x0000001b05197211 */ /* 0x001fe400078608ff */
[----:B-1----:R-:W-:Y:S02]  /*1f620*/  LEA.HI.X.SX32 R24, R14, R9, 0x1, P2 ;  /* 0x000000090e187211 */ /* 0x002fe400010f0eff */
[----:B------:R-:W3:Y:S04]  /*1f630*/  LDL.LU R14, [R1+0x1b0] ;  /* 0x0001b000010e7983 */ /* 0x000ee80000300800 */
[----:B------:R4:W-:Y:S04]  /*1f640*/  STL [R1+0x2f98], R25 ;  /* 0x002f981901007387 */ /* 0x0009e80000100800 */
[----:B------:R0:W-:Y:S01]  /*1f650*/  STL [R1+0x2f64], R24 ;  /* 0x002f641801007387 */ /* 0x0001e20000100800 */
[----:B----4-:R-:W-:-:S03]  /*1f660*/  LEA R25, P2, R21, R27, 0x1 ;  /* 0x0000001b15197211 */ /* 0x010fc600078408ff */
[----:B0-----:R-:W4:Y:S04]  /*1f670*/  LDL.LU R24, [R1+0x1ac] ;  /* 0x0001ac0001187983 */ /* 0x001f280000300800 */
        /* <DEDUP_REMOVED lines=20> */
[----:B------:R0:W-:Y:S04]  /*1f7c0*/  STL [R1+0x2f8c], R23 ;  /* 0x002f8c1701007387 */ /* 0x0001e80000100800 */
[----:B0-----:R-:W2:Y:S01]  /*1f7d0*/  LDL.LU R23, [R1+0x19c] ;  /* 0x00019c0001177983 */ /* 0x001ea20000300800 */
[----:B------:R-:W-:Y:S02]  /*1f7e0*/  LEA.HI.X.SX32 R25, R5, R9, 0x1, P3 ;  /* 0x0000000905197211 */ /* 0x000fe400018f0eff */
[----:B------:R-:W-:-:S05]  /*1f7f0*/  LEA R22, P5, R19, R27, 0x1 ;  /* 0x0000001b13167211 */ /* 0x000fca00078a08ff */
[----:B------:R0:W-:Y:S04]  /*1f800*/  STL [R1+0x2fc8], R22 ;  /* 0x002fc81601007387 */ /* 0x0001e80000100800 */
[----:B------:R-:W2:Y:S01]  /*1f810*/  LDL.LU R5, [R1+0x198] ;  /* 0x0001980001057983 */ /* 0x000ea20000300800 */
[----:B------:R-:W-:Y:S02]  /*1f820*/  LEA.HI.X.SX32 R21, R21, R9, 0x1, P2 ;  /* 0x0000000915157211 */ /* 0x000fe400010f0eff */
[-C--:B0-----:R-:W-:Y:S01]  /*1f830*/  LEA R22, P3, R11, R27.reuse, 0x1 ;  /* 0x0000001b0b167211 */ /* 0x081fe200078608ff */
[----:B------:R-:W-:Y:S04]  /*1f840*/  STL [R1+0x2f94], R25 ;  /* 0x002f941901007387 */ /* 0x000fe80000100800 */
[----:B------:R0:W-:Y:S04]  /*1f850*/  STL [R1+0x2fd0], R22 ;  /* 0x002fd01601007387 */ /* 0x0001e80000100800 */
[----:B0-----:R-:W2:Y:S04]  /*1f860*/  LDL.LU R22, [R1+0x194] ;  /* 0x0001940001167983 */ /* 0x001ea80000300800 */
[----:B------:R0:W-:Y:S01]  /*1f870*/  STL [R1+0x2f9c], R21 ;  /* 0x002f9c1501007387 */ /* 0x0001e20000100800 */
[----:B------:R-:W-:-:S02]  /*1f880*/  LEA R25, P2, R17, R27, 0x1 ;  /* 0x0000001b11197211 */ /* 0x000fc400078408ff */
[----:B0-----:R-:W-:-:S03]  /*1f890*/  LEA.HI.X.SX32 R21, R6, R9, 0x1, P1 ;  /* 0x0000000906157211 */ /* 0x001fc600008f0eff */
[----:B------:R-:W-:Y:S04]  /*1f8a0*/  STL [R1+0x2fd8], R25 ;  /* 0x002fd81901007387 */ /* 0x000fe80000100800 */
[----:B------:R-:W2:Y:S04]  /*1f8b0*/  LDL.LU R6, [R1+0x190] ;  /* 0x0001900001067983 */ /* 0x000ea80000300800 */
[----:B------:R0:W-:Y:S01]  /*1f8c0*/  STL [R1+0x2fa4], R21 ;  /* 0x002fa41501007387 */ /* 0x0001e20000100800 */
[-C--:B------:R-:W-:Y:S02]  /*1f8d0*/  LEA.HI.X.SX32 R20, R20, R9.reuse, 0x1, P4 ;  /* 0x0000000914147211 */ /* 0x080fe400020f0eff */
[----:B0-----:R-:W-:-:S02]  /*1f8e0*/  LEA.HI.X.SX32 R21, R7, R9, 0x1, P0 ;  /* 0x0000000907157211 */ /* 0x001fc400000f0eff */
[----:B---3--:R-:W-:-:S05]  /*1f8f0*/  LEA R25, P1, R16, R27, 0x1 ;  /* 0x0000001b10197211 */ /* 0x008fca00078208ff */
[----:B------:R0:W-:Y:S04]  /*1f900*/  STL [R1+0x2fe0], R25 ;  /* 0x002fe01901007387 */ /* 0x0001e80000100800 */
[----:B------:R-:W3:Y:S04]  /*1f910*/  LDL.LU R7, [R1+0x18c] ;  /* 0x00018c0001077983 */ /* 0x000ee80000300800 */
[----:B------:R1:W-:Y:S01]  /*1f920*/  STL [R1+0x2fac], R21 ;  /* 0x002fac1501007387 */ /* 0x0003e20000100800 */
[----:B0-----:R-:W-:-:S03]  /*1f930*/  LEA R25, P0, R15, R27, 0x1 ;  /* 0x0000001b0f197211 */ /* 0x001fc600078008ff */
[----:B-1----:R-:W3:Y:S04]  /*1f940*/  LDL.LU R21, [R1+0x188] ;  /* 0x0001880001157983 */ /* 0x002ee80000300800 */
[----:B------:R-:W-:Y:S04]  /*1f950*/  STL [R1+0x2fe8], R25 ;  /* 0x002fe81901007387 */ /* 0x000fe80000100800 */
[----:B------:R0:W-:Y:S02]  /*1f960*/  STL [R1+0x2fb4], R20 ;  /* 0x002fb41401007387 */ /* 0x0001e40000100800 */
[----:B0-----:R-:W-:-:S02]  /*1f970*/  LEA.HI.X.SX32 R20, R8, R9, 0x1, P6 ;  /* 0x0000000908147211 */ /* 0x001fc400030f0eff */
[----:B------:R-:W3:Y:S01]  /*1f980*/  LDL.LU R8, [R1+0x184] ;  /* 0x0001840001087983 */ /* 0x000ee20000300800 */
[----:B------:R-:W-:-:S05]  /*1f990*/  LEA R25, P4, R14, R27, 0x1 ;  /* 0x0000001b0e197211 */ /* 0x000fca00078808ff */
[----:B------:R0:W-:Y:S04]  /*1f9a0*/  STL [R1+0x2ff0], R25 ;  /* 0x002ff01901007387 */ /* 0x0001e80000100800 */
[----:B------:R1:W-:Y:S01]  /*1f9b0*/  STL [R1+0x2fbc], R20 ;  /* 0x002fbc1401007387 */ /* 0x0003e20000100800 */
[----:B0-----:R-:W-:Y:S02]  /*1f9c0*/  LEA.HI.X.SX32 R25, R19, R9, 0x1, P5 ;  /* 0x0000000913197211 */ /* 0x001fe400028f0eff */
[-C--:B----4-:R-:W-:Y:S01]  /*1f9d0*/  LEA R26, P6, R24, R27.reuse, 0x1 ;  /* 0x0000001b181a7211 */ /* 0x090fe200078c08ff */
[----:B-1----:R-:W4:Y:S04]  /*1f9e0*/  LDL.LU R20, [R1+0x180] ;  /* 0x0001800001147983 */ /* 0x002f280000300800 */
[----:B------:R5:W-:Y:S04]  /*1f9f0*/  STL [R1+0x2ff8], R26 ;  /* 0x002ff81a01007387 */ /* 0x000be80000100800 */
[----:B------:R-:W4:Y:S04]  /*1fa00*/  LDL.LU R19, [R1+0x17c] ;  /* 0x00017c0001137983 */ /* 0x000f280000300800 */
[----:B------:R0:W-:Y:S01]  /*1fa10*/  STL [R1+0x2fc4], R25 ;  /* 0x002fc41901007387 */ /* 0x0001e20000100800 */
[----:B-----5:R-:W-:-:S02]  /*1fa20*/  LEA R26, P5, R18, R27, 0x1 ;  /* 0x0000001b121a7211 */ /* 0x020fc400078a08ff */
[----:B0-----:R-:W-:-:S03]  /*1fa30*/  LEA.HI.X.SX32 R25, R11, R9, 0x1, P3 ;  /* 0x000000090b197211 */ /* 0x001fc600018f0eff */
[----:B------:R2:W-:Y:S04]  /*1fa40*/  STL [R1+0x3000], R26 ;  /* 0x0030001a01007387 */ /* 0x0005e80000100800 */
[----:B------:R-:W5:Y:S04]  /*1fa50*/  LDL.LU R11, [R1+0x178] ;  /* 0x00017800010b7983 */ /* 0x000f680000300800 */
[----:B------:R0:W-:Y:S01]  /*1fa60*/  STL [R1+0x2fcc], R25 ;  /* 0x002fcc1901007387 */ /* 0x0001e20000100800 */
[----:B--2---:R-:W-:Y:S02]  /*1fa70*/  LEA R26, P3, R10, R27, 0x1 ;  /* 0x0000001b0a1a7211 */ /* 0x004fe400078608ff */
[----:B0-----:R-:W-:-:S03]  /*1fa80*/  LEA.HI.X.SX32 R25, R17, R9, 0x1, P2 ;  /* 0x0000000911197211 */ /* 0x001fc600010f0eff */
[----:B------:R-:W-:Y:S01]  /*1fa90*/  STL [R1+0x3008], R26 ;  /* 0x0030081a01007387 */ /* 0x000fe20000100800 */
[----:B------:R-:W-:-:S03]  /*1faa0*/  LEA.HI.X.SX32 R16, R16, R9, 0x1, P1 ;  /* 0x0000000910107211 */ /* 0x000fc600008f0eff */
[----:B------:R-:W-:Y:S01]  /*1fab0*/  STL [R1+0x2fd4], R25 ;  /* 0x002fd41901007387 */ /* 0x000fe20000100800 */
[----:B------:R-:W-:Y:S02]  /*1fac0*/  LEA.HI.X.SX32 R15, R15, R9, 0x1, P0 ;  /* 0x000000090f0f7211 */ /* 0x000fe400000f0eff */
[----:B------:R-:W-:-:S05]  /*1fad0*/  LEA R17, P2, R4, R27, 0x1 ;  /* 0x0000001b04117211 */ /* 0x000fca00078408ff */
[----:B------:R0:W-:Y:S04]  /*1fae0*/  STL [R1+0x3010], R17 ;  /* 0x0030101101007387 */ /* 0x0001e80000100800 */
[----:B0-----:R-:W2:Y:S04]  /*1faf0*/  LDL.LU R17, [R1+0x174] ;  /* 0x0001740001117983 */ /* 0x001ea80000300800 */
[----:B------:R0:W-:Y:S01]  /*1fb00*/  STL [R1+0x2fdc], R16 ;  /* 0x002fdc1001007387 */ /* 0x0001e20000100800 */
[----:B------:R-:W-:-:S03]  /*1fb10*/  LEA.HI.X.SX32 R14, R14, R9, 0x1, P4 ;  /* 0x000000090e0e7211 */ /* 0x000fc600020f0eff */
[----:B0-----:R-:W2:Y:S01]  /*1fb20*/  LDL.LU R16, [R1+0x170] ;  /* 0x0001700001107983 */ /* 0x001ea20000300800 */
[----:B------:R-:W-:-:S05]  /*1fb30*/  LEA R25, P1, R23, R27, 0x1 ;  /* 0x0000001b17197211 */ /* 0x000fca00078208ff */
[----:B------:R0:W-:Y:S04]  /*1fb40*/  STL [R1+0x3018], R25 ;  /* 0x0030181901007387 */ /* 0x0001e80000100800 */
[----:B------:R1:W-:Y:S01]  /*1fb50*/  STL [R1+0x2fe4], R15 ;  /* 0x002fe40f01007387 */ /* 0x0003e20000100800 */
[----:B0-----:R-:W-:-:S03]  /*1fb60*/  LEA R25, P0, R5, R27, 0x1 ;  /* 0x0000001b05197211 */ /* 0x001fc600078008ff */
[----:B-1----:R-:W2:Y:S04]  /*1fb70*/  LDL.LU R15, [R1+0x16c] ;  /* 0x00016c00010f7983 */ /* 0x002ea80000300800 */
[----:B------:R-:W-:Y:S04]  /*1fb80*/  STL [R1+0x3020], R25 ;  /* 0x0030201901007387 */ /* 0x000fe80000100800 */
[----:B------:R0:W-:Y:S01]  /*1fb90*/  STL [R1+0x2fec], R14 ;  /* 0x002fec0e01007387 */ /* 0x0001e20000100800 */
[----:B------:R-:W-:-:S03]  /*1fba0*/  LEA.HI.X.SX32 R26, R24, R9, 0x1, P6 ;  /* 0x00000009181a7211 */ /* 0x000fc600030f0eff */
[----:B0-----:R-:W2:Y:S01]  /*1fbb0*/  LDL.LU R14, [R1+0x168] ;  /* 0x00016800010e7983 */ /* 0x001ea20000300800 */
[----:B------:R-:W-:-:S05]  /*1fbc0*/  LEA R25, P4, R22, R27, 0x1 ;  /* 0x0000001b16197211 */ /* 0x000fca00078808ff */
[----:B------:R0:W-:Y:S04]  /*1fbd0*/  STL [R1+0x3028], R25 ;  /* 0x0030281901007387 */ /* 0x0001e80000100800 */
[----:B------:R-:W-:Y:S01]  /*1fbe0*/  STL [R1+0x2ff4], R26 ;  /* 0x002ff41a01007387 */ /* 0x000fe20000100800 */
[----:B0-----:R-:W-:-:S03]  /*1fbf0*/  LEA.HI.X.SX32 R25, R18, R9, 0x1, P5 ;  /* 0x0000000912197211 */ /* 0x001fc600028f0eff */
[----:B------:R-:W2:Y:S01]  /*1fc00*/  LDL.LU R18, [R1+0x164] ;  /* 0x0001640001127983 */ /* 0x000ea20000300800 */
[----:B------:R-:W-:-:S05]  /*1fc10*/  LEA R24, P6, R6, R27, 0x1 ;  /* 0x0000001b06187211 */ /* 0x000fca00078c08ff */
[----:B------:R-:W-:Y:S04]  /*1fc20*/  STL [R1+0x3030], R24 ;  /* 0x0030301801007387 */ /* 0x000fe80000100800 */
[----:B------:R0:W-:Y:S02]  /*1fc30*/  STL [R1+0x2ffc], R25 ;  /* 0x002ffc1901007387 */ /* 0x0001e40000100800 */
[----:B0-----:R-:W-:Y:S02]  /*1fc40*/  LEA.HI.X.SX32 R25, R10, R9, 0x1, P3 ;  /* 0x000000090a197211 */ /* 0x001fe400018f0eff */
[----:B------:R-:W2:Y:S01]  /*1fc50*/  LDL.LU R10, [R1+0x160] ;  /* 0x00016000010a7983 */ /* 0x000ea20000300800 */
[----:B---3--:R-:W-:-:S05]  /*1fc60*/  LEA R24, P5, R7, R27, 0x1 ;  /* 0x0000001b07187211 */ /* 0x008fca00078a08ff */
[----:B------:R0:W-:Y:S04]  /*1fc70*/  STL [R1+0x3038], R24 ;  /* 0x0030381801007387 */ /* 0x0001e80000100800 */
[----:B------:R1:W-:Y:S01]  /*1fc80*/  STL [R1+0x3004], R25 ;  /* 0x0030041901007387 */ /* 0x0003e20000100800 */
[----:B0-----:R-:W-:Y:S02]  /*1fc90*/  LEA R24, P3, R21, R27, 0x1 ;  /* 0x0000001b15187211 */ /* 0x001fe400078608ff */
[----:B-1----:R-:W-:Y:S02]  /*1fca0*/  LEA.HI.X.SX32 R25, R4, R9, 0x1, P2 ;  /* 0x0000000904197211 */ /* 0x002fe400010f0eff */
[----:B------:R-:W3:Y:S04]  /*1fcb0*/  LDL.LU R4, [R1+0x15c] ;  /* 0x00015c0001047983 */ /* 0x000ee80000300800 */
[----:B------:R0:W-:Y:S04]  /*1fcc0*/  STL [R1+0x3040], R24 ;  /* 0x0030401801007387 */ /* 0x0001e80000100800 */
[----:B------:R-:W-:Y:S01]  /*1fcd0*/  STL [R1+0x300c], R25 ;  /* 0x00300c1901007387 */ /* 0x000fe20000100800 */
[----:B0-----:R-:W-:-:S05]  /*1fce0*/  LEA R24, P2, R8, R27, 0x1 ;  /* 0x0000001b08187211 */ /* 0x001fca00078408ff */
[----:B------:R0:W-:Y:S04]  /*1fcf0*/  STL [R1+0x3048], R24 ;  /* 0x0030481801007387 */ /* 0x0001e80000100800 */
[----:B0-----:R-:W3:Y:S01]  /*1fd00*/  LDL.LU R24, [R1+0x158] ;  /* 0x0001580001187983 */ /* 0x001ee20000300800 */
[----:B------:R-:W-:-:S05]  /*1fd10*/  LEA.HI.X.SX32 R25, R23, R9, 0x1, P1 ;  /* 0x0000000917197211 */ /* 0x000fca00008f0eff */
[----:B------:R0:W-:Y:S01]  /*1fd20*/  STL [R1+0x3014], R25 ;  /* 0x0030141901007387 */ /* 0x0001e20000100800 */
[----:B----4-:R-:W-:Y:S02]  /*1fd30*/  LEA R23, P1, R20, R27, 0x1 ;  /* 0x0000001b14177211 */ /* 0x010fe400078208ff */
[----:B0-----:R-:W-:-:S03]  /*1fd40*/  LEA.HI.X.SX32 R25, R5, R9, 0x1, P0 ;  /* 0x0000000905197211 */ /* 0x001fc600000f0eff */
[----:B------:R0:W-:Y:S04]  /*1fd50*/  STL [R1+0x3050], R23 ;  /* 0x0030501701007387 */ /* 0x0001e80000100800 */
[----:B------:R-:W4:Y:S01]  /*1fd60*/  LDL.LU R5, [R1+0x154] ;  /* 0x0001540001057983 */ /* 0x000f220000300800 */
[----:B0-----:R-:W-:-:S03]  /*1fd70*/  LEA R23, P0, R19, R27, 0x1 ;  /* 0x0000001b13177211 */ /* 0x001fc600078008ff */
[----:B------:R0:W-:Y:S01]  /*1fd80*/  STL [R1+0x301c], R25 ;  /* 0x00301c1901007387 */ /* 0x0001e20000100800 */
[----:B------:R-:W-:-:S03]  /*1fd90*/  LEA.HI.X.SX32 R6, R6, R9, 0x1, P6 ;  /* 0x0000000906067211 */ /* 0x000fc600030f0eff */
[----:B------:R1:W-:Y:S01]  /*1fda0*/  STL [R1+0x3058], R23 ;  /* 0x0030581701007387 */ /* 0x0003e20000100800 */
[----:B0-----:R-:W-:Y:S02]  /*1fdb0*/  LEA.HI.X.SX32 R25, R22, R9, 0x1, P4 ;  /* 0x0000000916197211 */ /* 0x001fe400020f0eff */
[----:B-----5:R-:W-:Y:S01]  /*1fdc0*/  LEA R22, P4, R11, R27, 0x1 ;  /* 0x0000001b0b167211 */ /* 0x020fe200078808ff */
[----:B-1----:R-:W5:Y:S04]  /*1fdd0*/  LDL.LU R23, [R1+0x150] ;  /* 0x0001500001177983 */ /* 0x002f680000300800 */
[----:B------:R0:W-:Y:S04]  /*1fde0*/  STL [R1+0x3024], R25 ;  /* 0x0030241901007387 */ /* 0x0001e80000100800 */
[----:B------:R-:W-:Y:S04]  /*1fdf0*/  STL [R1+0x3060], R22 ;  /* 0x0030601601007387 */ /* 0x000fe80000100800 */
[----:B------:R1:W-:Y:S01]  /*1fe00*/  STL [R1+0x302c], R6 ;  /* 0x00302c0601007387 */ /* 0x0003e20000100800 */
[----:B0-----:R-:W-:-:S03]  /*1fe10*/  LEA.HI.X.SX32 R25, R7, R9, 0x1, P5 ;  /* 0x0000000907197211 */ /* 0x001fc600028f0eff */
[----:B-1----:R-:W5:Y:S01]  /*1fe20*/  LDL.LU R6, [R1+0x14c] ;  /* 0x00014c0001067983 */ /* 0x002f620000300800 */
[----:B--2---:R-:W-:-:S05]  /*1fe30*/  LEA R22, P6, R17, R27, 0x1 ;  /* 0x0000001b11167211 */ /* 0x004fca00078c08ff */
[----:B------:R0:W-:Y:S04]  /*1fe40*/  STL [R1+0x3068], R22 ;  /* 0x0030681601007387 */ /* 0x0001e80000100800 */
[----:B------:R-:W2:Y:S04]  /*1fe50*/  LDL.LU R7, [R1+0x148] ;  /* 0x0001480001077983 */ /* 0x000ea80000300800 */
[----:B------:R1:W-:Y:S01]  /*1fe60*/  STL [R1+0x3034], R25 ;  /* 0x0030341901007387 */ /* 0x0003e20000100800 */
[----:B0-----:R-:W-:-:S05]  /*1fe70*/  LEA R22, P5, R16, R27, 0x1 ;  /* 0x0000001b10167211 */ /* 0x001fca00078a08ff */
[----:B------:R0:W-:Y:S01]  /*1fe80*/  STL [R1+0x3070], R22 ;  /* 0x0030701601007387 */ /* 0x0001e20000100800 */
[----:B-1----:R-:W-:-:S05]  /*1fe90*/  LEA.HI.X.SX32 R25, R21, R9, 0x1, P3 ;  /* 0x0000000915197211 */ /* 0x002fca00018f0eff */
[----:B------:R-:W-:Y:S01]  /*1fea0*/  STL [R1+0x303c], R25 ;  /* 0x00303c1901007387 */ /* 0x000fe20000100800 */
[----:B0-----:R-:W-:-:S03]  /*1feb0*/  LEA.HI.X.SX32 R22, R8, R9, 0x1, P2 ;  /* 0x0000000908167211 */ /* 0x001fc600010f0eff */
[----:B------:R-:W2:Y:S01]  /*1fec0*/  LDL.LU R8, [R1+0x144] ;  /* 0x0001440001087983 */ /* 0x000ea20000300800 */
[----:B------:R-:W-:-:S05]  /*1fed0*/  LEA R21, P3, R15, R27, 0x1 ;  /* 0x0000001b0f157211 */ /* 0x000fca00078608ff */
[----:B------:R0:W-:Y:S04]  /*1fee0*/  STL [R1+0x3078], R21 ;  /* 0x0030781501007387 */ /* 0x0001e80000100800 */
[----:B------:R1:W-:Y:S01]  /*1fef0*/  STL [R1+0x3044], R22 ;  /* 0x0030441601007387 */ /* 0x0003e20000100800 */
[----:B------:R-:W-:Y:S02]  /*1ff00*/  LEA.HI.X.SX32 R20, R20, R9, 0x1, P1 ;  /* 0x0000000914147211 */ /* 0x000fe400008f0eff */
[-C--:B0-----:R-:W-:Y:S01]  /*1ff10*/  LEA R21, P2, R14, R27.reuse, 0x1 ;  /* 0x0000001b0e157211 */ /* 0x081fe200078408ff */
[----:B-1----:R-:W2:Y:S04]  /*1ff20*/  LDL.LU R22, [R1+0x140] ;  /* 0x0001400001167983 */ /* 0x002ea80000300800 */
[----:B------:R0:W-:Y:S04]  /*1ff30*/  STL [R1+0x3080], R21 ;  /* 0x0030801501007387 */ /* 0x0001e80000100800 */
[----:B0-----:R-:W2:Y:S04]  /*1ff40*/  LDL.LU R21, [R1+0x13c] ;  /* 0x00013c0001157983 */ /* 0x001ea80000300800 */
[----:B------:R0:W-:Y:S01]  /*1ff50*/  STL [R1+0x304c], R20 ;  /* 0x00304c1401007387 */ /* 0x0001e20000100800 */
[----:B------:R-:W-:-:S02]  /*1ff60*/  LEA R26, P1, R18, R27, 0x1 ;  /* 0x0000001b121a7211 */ /* 0x000fc400078208ff */
[----:B------:R-:W-:Y:S01]  /*1ff70*/  LEA.HI.X.SX32 R25, R19, R9, 0x1, P0 ;  /* 0x0000000913197211 */ /* 0x000fe200000f0eff */
[----:B0-----:R-:W2:Y:S04]  /*1ff80*/  LDL.LU R20, [R1+0x138] ;  /* 0x0001380001147983 */ /* 0x001ea80000300800 */
[----:B------:R0:W-:Y:S04]  /*1ff90*/  STL [R1+0x3088], R26 ;  /* 0x0030881a01007387 */ /* 0x0001e80000100800 */
[----:B------:R-:W2:Y:S04]  /*1ffa0*/  LDL.LU R19, [R1+0x134] ;  /* 0x0001340001137983 */ /* 0x000ea80000300800 */
[----:B------:R1:W-:Y:S01]  /*1ffb0*/  STL [R1+0x3054], R25 ;  /* 0x0030541901007387 */ /* 0x0003e20000100800 */
[----:B0-----:R-:W-:-:S02]  /*1ffc0*/  LEA R26, P0, R10, R27, 0x1 ;  /* 0x0000001b0a1a7211 */ /* 0x001fc400078008ff */
[----:B-1----:R-:W-:-:S03]  /*1ffd0*/  LEA.HI.X.SX32 R25, R11, R9, 0x1, P4 ;  /* 0x000000090b197211 */ /* 0x002fc600020f0eff */
[----:B------:R-:W-:Y:S04]  /*1ffe0*/  STL [R1+0x3090], R26 ;  /* 0x0030901a01007387 */ /* 0x000fe80000100800 */
[----:B------:R-:W2:Y:S04]  /*1fff0*/  LDL.LU R11, [R1+0x130] ;  /* 0x00013000010b7983 */ /* 0x000ea80000300800 */
[----:B------:R0:W-:Y:S02]  /*20000*/  STL [R1+0x305c], R25 ;  /* 0x00305c1901007387 */ /* 0x0001e40000100800 */
[----:B0-----:R-:W-:-:S02]  /*20010*/  LEA.HI.X.SX32 R25, R17, R9, 0x1, P6 ;  /* 0x0000000911197211 */ /* 0x001fc400030f0eff */
[----:B---3--:R-:W-:-:S05]  /*20020*/  LEA R26, P4, R4, R27, 0x1 ;  /* 0x0000001b041a7211 */ /* 0x008fca00078808ff */
[----:B------:R-:W-:Y:S04]  /*20030*/  STL [R1+0x3098], R26 ;  /* 0x0030981a01007387 */ /* 0x000fe80000100800 */
[----:B------:R-:W3:Y:S04]  /*20040*/  LDL.LU R17, [R1+0x128] ;  /* 0x0001280001117983 */ /* 0x000ee80000300800 */
[----:B------:R0:W-:Y:S02]  /*20050*/  STL [R1+0x3064], R25 ;  /* 0x0030641901007387 */ /* 0x0001e40000100800 */
[----:B0-----:R-:W-:-:S02]  /*20060*/  LEA.HI.X.SX32 R25, R16, R9, 0x1, P5 ;  /* 0x0000000910197211 */ /* 0x001fc400028f0eff */
[----:B------:R-:W3:Y:S01]  /*20070*/  LDL.LU R16, [R1+0x120] ;  /* 0x0001200001107983 */ /* 0x000ee20000300800 */
[----:B------:R-:W-:-:S05]  /*20080*/  LEA R26, P6, R24, R27, 0x1 ;  /* 0x0000001b181a7211 */ /* 0x000fca00078c08ff */
[----:B------:R-:W-:Y:S04]  /*20090*/  STL [R1+0x30a0], R26 ;  /* 0x0030a01a01007387 */ /* 0x000fe80000100800 */
[----:B------:R0:W-:Y:S02]  /*200a0*/  STL [R1+0x306c], R25 ;  /* 0x00306c1901007387 */ /* 0x0001e40000100800 */
[----:B0-----:R-:W-:Y:S02]  /*200b0*/  LEA.HI.X.SX32 R25, R15, R9, 0x1, P3 ;  /* 0x000000090f197211 */ /* 0x001fe400018f0eff */
[----:B------:R-:W3:Y:S01]  /*200c0*/  LDL.LU R15, [R1+0x110] ;  /* 0x00011000010f7983 */ /* 0x000ee20000300800 */
[----:B----4-:R-:W-:-:S05]  /*200d0*/  LEA R26, P5, R5, R27, 0x1 ;  /* 0x0000001b051a7211 */ /* 0x010fca00078a08ff */
[----:B------:R5:W-:Y:S04]  /*200e0*/  STL [R1+0x30a8], R26 ;  /* 0x0030a81a01007387 */ /* 0x000be80000100800 */
[----:B------:R0:W-:Y:S01]  /*200f0*/  STL [R1+0x3074], R25 ;  /* 0x0030741901007387 */ /* 0x0001e20000100800 */
[----:B-----5:R-:W-:Y:S02]  /*20100*/  LEA R26, P3, R23, R27, 0x1 ;  /* 0x0000001b171a7211 */ /* 0x020fe400078608ff */
[----:B0-----:R-:W-:-:S03]  /*20110*/  LEA.HI.X.SX32 R25, R14, R9, 0x1, P2 ;  /* 0x000000090e197211 */ /* 0x001fc600010f0eff */
[----:B------:R0:W-:Y:S04]  /*20120*/  STL [R1+0x30b0], R26 ;  /* 0x0030b01a01007387 */ /* 0x0001e80000100800 */
[----:B------:R-:W4:Y:S04]  /*20130*/  LDL.LU R14, [R1+0x108] ;  /* 0x00010800010e7983 */ /* 0x000f280000300800 */
[----:B------:R1:W-:Y:S01]  /*20140*/  STL [R1+0x307c], R25 ;  /* 0x00307c1901007387 */ /* 0x0003e20000100800 */
[----:B0-----:R-:W-:Y:S02]  /*20150*/  LEA R26, P2, R6, R27, 0x1 ;  /* 0x0000001b061a7211 */ /* 0x001fe400078408ff */
[----:B-1----:R-:W-:-:S03]  /*20160*/  LEA.HI.X.SX32 R25, R18, R9, 0x1, P1 ;  /* 0x0000000912197211 */ /* 0x002fc600008f0eff */
[----:B------:R-:W-:Y:S04]  /*20170*/  STL [R1+0x30b8], R26 ;  /* 0x0030b81a01007387 */ /* 0x000fe80000100800 */
[----:B------:R-:W5:Y:S04]  /*20180*/  LDL.LU R18, [R1+0xf4] ;  /* 0x0000f40001127983 */ /* 0x000f680000300800 */
[----:B------:R0:W-:Y:S01]  /*20190*/  STL [R1+0x3084], R25 ;  /* 0x0030841901007387 */ /* 0x0001e20000100800 */
[-C--:B------:R-:W-:Y:S02]  /*201a0*/  LEA.HI.X.SX32 R24, R24, R9.reuse, 0x1, P6 ;  /* 0x0000000918187211 */ /* 0x080fe400030f0eff */
[----:B0-----:R-:W-:-:S02]  /*201b0*/  LEA.HI.X.SX32 R25, R10, R9, 0x1, P0 ;  /* 0x000000090a197211 */ /* 0x001fc400000f0eff */
[----:B--2---:R-:W-:-:S05]  /*201c0*/  LEA R26, P1, R7, R27, 0x1 ;  /* 0x0000001b071a7211 */ /* 0x004fca00078208ff */
[----:B------:R0:W-:Y:S04]  /*201d0*/  STL [R1+0x30c0], R26 ;  /* 0x0030c01a01007387 */ /* 0x0001e80000100800 */
[----:B------:R-:W2:Y:S04]  /*201e0*/  LDL.LU R10, [R1+0xe8] ;  /* 0x0000e800010a7983 */ /* 0x000ea80000300800 */
[----:B------:R1:W-:Y:S01]  /*201f0*/  STL [R1+0x308c], R25 ;  /* 0x00308c1901007387 */ /* 0x0003e20000100800 */
[----:B0-----:R-:W-:Y:S02]  /*20200*/  LEA.HI.X.SX32 R26, R4, R9, 0x1, P4 ;  /* 0x00000009041a7211 */ /* 0x001fe400020f0eff */
[----:B------:R-:W-:-:S05]  /*20210*/  LEA R29, P0, R8, R27, 0x1 ;  /* 0x0000001b081d7211 */ /* 0x000fca00078008ff */
[----:B------:R-:W-:Y:S04]  /*20220*/  STL [R1+0x30c8], R29 ;  /* 0x0030c81d01007387 */ /* 0x000fe80000100800 */
[----:B------:R-:W2:Y:S04]  /*20230*/  LDL.LU R4, [R1+0xd8] ;  /* 0x0000d80001047983 */ /* 0x000ea80000300800 */
[----:B------:R0:W-:Y:S01]  /*20240*/  STL [R1+0x3094], R26 ;  /* 0x0030941a01007387 */ /* 0x0001e20000100800 */
[----:B-1----:R-:W-:-:S05]  /*20250*/  LEA R25, P4, R22, R27, 0x1 ;  /* 0x0000001b16197211 */ /* 0x002fca00078808ff */
[----:B------:R1:W-:Y:S04]  /*20260*/  STL [R1+0x30d0], R25 ;  /* 0x0030d01901007387 */ /* 0x0003e80000100800 */
[----:B------:R1:W-:Y:S01]  /*20270*/  STL [R1+0x309c], R24 ;  /* 0x00309c1801007387 */ /* 0x0003e20000100800 */
[----:B0-----:R-:W-:Y:S02]  /*20280*/  LEA R26, P6, R21, R27, 0x1 ;  /* 0x0000001b151a7211 */ /* 0x001fe400078c08ff */
[----:B-1----:R-:W-:-:S03]  /*20290*/  LEA.HI.X.SX32 R25, R5, R9, 0x1, P5 ;  /* 0x0000000905197211 */ /* 0x002fc600028f0eff */
[----:B------:R-:W-:Y:S04]  /*202a0*/  STL [R1+0x30d8], R26 ;  /* 0x0030d81a01007387 */ /* 0x000fe80000100800 */
[----:B------:R-:W2:Y:S04]  /*202b0*/  LDL.LU R5, [R1+0xd0] ;  /* 0x0000d00001057983 */ /* 0x000ea80000300800 */
[----:B------:R0:W-:Y:S01]  /*202c0*/  STL [R1+0x30a4], R25 ;  /* 0x0030a41901007387 */ /* 0x0001e20000100800 */
[----:B------:R-:W-:-:S05]  /*202d0*/  LEA R24, P5, R20, R27, 0x1 ;  /* 0x0000001b14187211 */ /* 0x000fca00078a08ff */
[----:B------:R1:W-:Y:S01]  /*202e0*/  STL [R1+0x30e0], R24 ;  /* 0x0030e01801007387 */ /* 0x0003e20000100800 */
[-C--:B0-----:R-:W-:Y:S02]  /*202f0*/  LEA.HI.X.SX32 R25, R23, R9.reuse, 0x1, P3 ;  /* 0x0000000917197211 */ /* 0x081fe400018f0eff */
[----:B------:R-:W-:-:S03]  /*20300*/  LEA.HI.X.SX32 R23, R6, R9, 0x1, P2 ;  /* 0x0000000906177211 */ /* 0x000fc600010f0eff */
[----:B------:R0:W-:Y:S04]  /*20310*/  STL [R1+0x30ac], R25 ;  /* 0x0030ac1901007387 */ /* 0x0001e80000100800 */
[----:B------:R-:W2:Y:S01]  /*20320*/  LDL.LU R6, [R1+0xc0] ;  /* 0x0000c00001067983 */ /* 0x000ea20000300800 */
[----:B-1----:R-:W-:-:S05]  /*20330*/  LEA R24, P3, R19, R27, 0x1 ;  /* 0x0000001b13187211 */ /* 0x002fca00078608ff */
[----:B------:R1:W-:Y:S01]  /*20340*/  STL [R1+0x30e8], R24 ;  /* 0x0030e81801007387 */ /* 0x0003e20000100800 */
[----:B0-----:R-:W-:-:S03]  /*20350*/  LEA R25, P2, R11, R27, 0x1 ;  /* 0x0000001b0b197211 */ /* 0x001fc600078408ff */
[----:B------:R-:W-:Y:S04]  /*20360*/  STL [R1+0x30b4], R23 ;  /* 0x0030b41701007387 */ /* 0x000fe80000100800 */
[----:B------:R-:W-:Y:S01]  /*20370*/  STL [R1+0x30f0], R25 ;  /* 0x0030f01901007387 */ /* 0x000fe20000100800 */
[----:B-1----:R-:W-:-:S03]  /*20380*/  LEA.HI.X.SX32 R24, R7, R9, 0x1, P1 ;  /* 0x0000000907187211 */ /* 0x002fc600008f0eff */
[----:B------:R-:W2:Y:S04]  /*20390*/  LDL.LU R7, [R1+0xb8] ;  /* 0x0000b80001077983 */ /* 0x000ea80000300800 */
[----:B------:R0:W-:Y:S01]  /*203a0*/  STL [R1+0x30bc], R24 ;  /* 0x0030bc1801007387 */ /* 0x0001e20000100800 */
[-C--:B------:R-:W-:Y:S02]  /*203b0*/  LEA.HI.X.SX32 R22, R22, R9.reuse, 0x1, P4 ;  /* 0x0000000916167211 */ /* 0x080fe400020f0eff */
[----:B0-----:R-:W-:Y:S02]  /*203c0*/  LEA.HI.X.SX32 R24, R8, R9, 0x1, P0 ;  /* 0x0000000908187211 */ /* 0x001fe400000f0eff */
[----:B---3--:R-:W-:-:S05]  /*203d0*/  LEA R23, P1, R17, R27, 0x1 ;  /* 0x0000001b11177211 */ /* 0x008fca00078208ff */
[----:B------:R0:W-:Y:S04]  /*203e0*/  STL [R1+0x30f8], R23 ;  /* 0x0030f81701007387 */ /* 0x0001e80000100800 */
[----:B------:R-:W3:Y:S01]  /*203f0*/  LDL.LU R8, [R1+0xa8] ;  /* 0x0000a80001087983 */ /* 0x000ee20000300800 */
[----:B0-----:R-:W-:-:S03]  /*20400*/  LEA R23, P0, R16, R27, 0x1 ;  /* 0x0000001b10177211 */ /* 0x001fc600078008ff */
[----:B------:R-:W-:Y:S04]  /*20410*/  STL [R1+0x30c4], R24 ;  /* 0x0030c41801007387 */ /* 0x000fe80000100800 */
[----:B------:R0:W-:Y:S04]  /*20420*/  STL [R1+0x3100], R23 ;  /* 0x0031001701007387 */ /* 0x0001e80000100800 */
[----:B------:R1:W-:Y:S01]  /*20430*/  STL [R1+0x30cc], R22 ;  /* 0x0030cc1601007387 */ /* 0x0003e20000100800 */
[----:B0-----:R-:W-:-:S05]  /*20440*/  LEA R23, P4, R15, R27, 0x1 ;  /* 0x0000001b0f177211 */ /* 0x001fca00078808ff */
[----:B------:R-:W-:Y:S04]  /*20450*/  STL [R1+0x3108], R23 ;  /* 0x0031081701007387 */ /* 0x000fe80000100800 */
[----:B------:R-:W3:Y:S01]  /*20460*/  LDL.LU R29, [R1+0x9c] ;  /* 0x00009c00011d7983 */ /* 0x000ee20000300800 */
[-C--:B-1----:R-:W-:Y:S02]  /*20470*/  LEA.HI.X.SX32 R22, R21, R9.reuse, 0x1, P6 ;  /* 0x0000000915167211 */ /* 0x082fe400030f0eff */
[----:B------:R-:W-:-:S03]  /*20480*/  LEA.HI.X.SX32 R20, R20, R9, 0x1, P5 ;  /* 0x0000000914147211 */ /* 0x000fc600028f0eff */
[----:B------:R-:W-:Y:S04]  /*20490*/  STL [R1+0x30d4], R22 ;  /* 0x0030d41601007387 */ /* 0x000fe80000100800 */
[----:B------:R-:W3:Y:S01]  /*204a0*/  LDL.LU R26, [R1+0x94] ;  /* 0x00009400011a7983 */ /* 0x000ee20000300800 */
[----:B----4-:R-:W-:-:S05]  /*204b0*/  LEA R21, P6, R14, R27, 0x1 ;  /* 0x0000001b0e157211 */ /* 0x010fca00078c08ff */
[----:B------:R-:W-:Y:S04]  /*204c0*/  STL [R1+0x3110], R21 ;  /* 0x0031101501007387 */ /* 0x000fe80000100800 */
[----:B------:R0:W-:Y:S04]  /*204d0*/  STL [R1+0x30dc], R20 ;  /* 0x0030dc1401007387 */ /* 0x0001e80000100800 */
[----:B------:R-:W4:Y:S01]  /*204e0*/  LDL.LU R25, [R1+0x90] ;  /* 0x0000900001197983 */ /* 0x000f220000300800 */
[----:B0-----:R-:W-:Y:S02]  /*204f0*/  LEA.HI.X.SX32 R20, R19, R9, 0x1, P3 ;  /* 0x0000000913147211 */ /* 0x001fe400018f0eff */
[----:B-----5:R-:W-:-:S05]  /*20500*/  LEA R21, P5, R18, R27, 0x1 ;  /* 0x0000001b12157211 */ /* 0x020fca00078a08ff */
[----:B------:R-:W-:Y:S04]  /*20510*/  STL [R1+0x3118], R21 ;  /* 0x0031181501007387 */ /* 0x000fe80000100800 */
[----:B------:R0:W-:Y:S04]  /*20520*/  STL [R1+0x30e4], R20 ;  /* 0x0030e41401007387 */ /* 0x0001e80000100800 */
[----:B------:R-:W5:Y:S01]  /*20530*/  LDL.LU R24, [R1+0x84] ;  /* 0x0000840001187983 */ /* 0x000f620000300800 */
[-C--:B------:R-:W-:Y:S02]  /*20540*/  LEA.HI.X.SX32 R17, R17, R9.reuse, 0x1, P1 ;  /* 0x0000000911117211 */ /* 0x080fe400008f0eff */
[----:B0-----:R-:W-:-:S02]  /*20550*/  LEA.HI.X.SX32 R20, R11, R9, 0x1, P2 ;  /* 0x000000090b147211 */ /* 0x001fc400010f0eff */
[----:B--2---:R-:W-:-:S05]  /*20560*/  LEA R19, P3, R10, R27, 0x1 ;  /* 0x0000001b0a137211 */ /* 0x004fca00078608ff */
[----:B------:R0:W-:Y:S04]  /*20570*/  STL [R1+0x3120], R19 ;  /* 0x0031201301007387 */ /* 0x0001e80000100800 */
[----:B------:R-:W2:Y:S04]  /*20580*/  LDL.LU R11, [R1+0x7c] ;  /* 0x00007c00010b7983 */ /* 0x000ea80000300800 */
[----:B------:R1:W-:Y:S04]  /*20590*/  STL [R1+0x30ec], R20 ;  /* 0x0030ec1401007387 */ /* 0x0003e80000100800 */
[----:B------:R-:W2:Y:S01]  /*205a0*/  LDL.LU R23, [R1+0x6c] ;  /* 0x00006c0001177983 */ /* 0x000ea20000300800 */
[----:B0-----:R-:W-:-:S05]  /*205b0*/  LEA R19, P2, R4, R27, 0x1 ;  /* 0x0000001b04137211 */ /* 0x001fca00078408ff */
[----:B------:R-:W-:Y:S04]  /*205c0*/  STL [R1+0x3128], R19 ;  /* 0x0031281301007387 */ /* 0x000fe80000100800 */
[----:B------:R-:W2:Y:S04]  /*205d0*/  LDL.LU R22, [R1+0x64] ;  /* 0x0000640001167983 */ /* 0x000ea80000300800 */
[----:B------:R-:W2:Y:S01]  /*205e0*/  LDL.LU R21, [R1+0x50] ;  /* 0x0000500001157983 */ /* 0x000ea20000300800 */
[----:B------:R-:W-:-:S03]  /*205f0*/  LEA.HI.X.SX32 R16, R16, R9, 0x1, P0 ;  /* 0x0000000910107211 */ /* 0x000fc600000f0eff */
[----:B------:R0:W-:Y:S04]  /*20600*/  STL [R1+0x30f4], R17 ;  /* 0x0030f41101007387 */ /* 0x0001e80000100800 */
[----:B-1----:R-:W2:Y:S01]  /*20610*/  LDL.LU R20, [R1+0x44] ;  /* 0x0000440001147983 */ /* 0x002ea20000300800 */
[----:B0-----:R-:W-:-:S05]  /*20620*/  LEA R17, P1, R5, R27, 0x1 ;  /* 0x0000001b05117211 */ /* 0x001fca00078208ff */
[----:B------:R0:W-:Y:S04]  /*20630*/  STL [R1+0x3130], R17 ;  /* 0x0031301101007387 */ /* 0x0001e80000100800 */
[----:B0-----:R-:W2:Y:S04]  /*20640*/  LDL.LU R17, [R1+0x34] ;  /* 0x0000340001117983 */ /* 0x001ea80000300800 */
[----:B------:R0:W-:Y:S01]  /*20650*/  STL [R1+0x30fc], R16 ;  /* 0x0030fc1001007387 */ /* 0x0001e20000100800 */
[----:B------:R-:W-:-:S03]  /*20660*/  LEA R19, P0, R6, R27, 0x1 ;  /* 0x0000001b06137211 */ /* 0x000fc600078008ff */
[----:B0-----:R-:W2:Y:S04]  /*20670*/  LDL.LU R16, [R1+0x2c] ;  /* 0x00002c0001107983 */ /* 0x001ea80000300800 */
[----:B------:R0:W-:Y:S02]  /*20680*/  STL [R1+0x3138], R19 ;  /* 0x0031381301007387 */ /* 0x0001e40000100800 */
[----:B0-----:R-:W-:Y:S02]  /*20690*/  LEA.HI.X.SX32 R19, R15, R9, 0x1, P4 ;  /* 0x000000090f137211 */ /* 0x001fe400020f0eff */
[----:B------:R-:W2:Y:S04]  /*206a0*/  LDL.LU R15, [R1+0x20] ;  /* 0x00002000010f7983 */ /* 0x000ea80000300800 */
[----:B------:R0:W-:Y:S02]  /*206b0*/  STL [R1+0x3104], R19 ;  /* 0x0031041301007387 */ /* 0x0001e40000100800 */
[----:B0-----:R-:W-:-:S05]  /*206c0*/  LEA R19, P4, R7, R27, 0x1 ;  /* 0x0000001b07137211 */ /* 0x001fca00078808ff */
[----:B------:R0:W-:Y:S02]  /*206d0*/  STL [R1+0x3140], R19 ;  /* 0x0031401301007387 */ /* 0x0001e40000100800 */
[----:B0-----:R-:W-:Y:S02]  /*206e0*/  LEA.HI.X.SX32 R19, R14, R9, 0x1, P6 ;  /* 0x000000090e137211 */ /* 0x001fe400030f0eff */
[----:B------:R-:W2:Y:S04]  /*206f0*/  LDL.LU R14, [R1+0x1c] ;  /* 0x00001c00010e7983 */ /* 0x000ea80000300800 */
[----:B------:R3:W-:Y:S02]  /*20700*/  STL [R1+0x310c], R19 ;  /* 0x00310c1301007387 */ /* 0x0007e40000100800 */
[----:B---3--:R-:W-:-:S05]  /*20710*/  LEA R19, P6, R8, R27, 0x1 ;  /* 0x0000001b08137211 */ /* 0x008fca00078c08ff */
[----:B------:R0:W-:Y:S02]  /*20720*/  STL [R1+0x3148], R19 ;  /* 0x0031481301007387 */ /* 0x0001e40000100800 */
[----:B0-----:R-:W-:Y:S01]  /*20730*/  LEA.HI.X.SX32 R19, R18, R9, 0x1, P5 ;  /* 0x0000000912137211 */ /* 0x001fe200028f0eff */
[----:B------:R-:W-:-:S04]  /*20740*/  IMAD.MOV.U32 R18, RZ, RZ, R12 ;  /* 0x000000ffff127224 */ /* 0x000fc800078e000c */
[----:B------:R0:W-:Y:S02]  /*20750*/  STL [R1+0x3114], R19 ;  /* 0x0031141301007387 */ /* 0x0001e40000100800 */
[----:B0-----:R-:W-:Y:S02]  /*20760*/  IMAD.MOV.U32 R19, RZ, RZ, R13 ;  /* 0x000000ffff137224 */ /* 0x001fe400078e000d */
[----:B------:R-:W3:Y:S01]  /*20770*/  LDL.LU R13, [R1+0x18] ;  /* 0x00001800010d7983 */ /* 0x000ee20000300800 */
[----:B------:R-:W-:-:S05]  /*20780*/  LEA R12, P5, R29, R27, 0x1 ;  /* 0x0000001b1d0c7211 */ /* 0x000fca00078a08ff */
[----:B------:R0:W-:Y:S04]  /*20790*/  STL [R1+0x3150], R12 ;  /* 0x0031500c01007387 */ /* 0x0001e80000100800 */
[----:B0-----:R-:W3:Y:S01]  /*207a0*/  LDL.LU R12, [R1+0x14] ;  /* 0x00001400010c7983 */ /* 0x001ee20000300800 */
[-C--:B------:R-:W-:Y:S02]  /*207b0*/  LEA.HI.X.SX32 R10, R10, R9.reuse, 0x1, P3 ;  /* 0x000000090a0a7211 */ /* 0x080fe400018f0eff */
[----:B------:R-:W-:-:S03]  /*207c0*/  LEA.HI.X.SX32 R4, R4, R9, 0x1, P2 ;  /* 0x0000000904047211 */ /* 0x000fc600010f0eff */
[----:B------:R0:W-:Y:S02]  /*207d0*/  STL [R1+0x311c], R10 ;  /* 0x00311c0a01007387 */ /* 0x0001e40000100800 */
[----:B0-----:R-:W-:-:S05]  /*207e0*/  LEA R10, P3, R26, R27, 0x1 ;  /* 0x0000001b1a0a7211 */ /* 0x001fca00078608ff */
[----:B------:R0:W-:Y:S01]  /*207f0*/  STL [R1+0x3158], R10 ;  /* 0x0031580a01007387 */ /* 0x0001e20000100800 */
[----:B------:R-:W-:-:S03]  /*20800*/  LEA.HI.X.SX32 R5, R5, R9, 0x1, P1 ;  /* 0x0000000905057211 */ /* 0x000fc600008f0eff */
[----:B0-----:R-:W3:Y:S04]  /*20810*/  LDL.LU R10, [R1+0xc] ;  /* 0x00000c00010a7983 */ /* 0x001ee80000300800 */
        /* <DEDUP_REMOVED lines=11> */
[----:B--2---:R-:W-:-:S05]  /*208d0*/  LEA R6, P0, R11, R27, 0x1 ;  /* 0x0000001b0b067211 */ /* 0x004fca00078008ff */
[----:B------:R0:W-:Y:S01]  /*208e0*/  STL [R1+0x3170], R6 ;  /* 0x0031700601007387 */ /* 0x0001e20000100800 */
[----:B------:R-:W-:-:S03]  /*208f0*/  LEA.HI.X.SX32 R8, R8, R9, 0x1, P6 ;  /* 0x0000000908087211 */ /* 0x000fc600030f0eff */
[----:B0-----:R-:W2:Y:S04]  /*20900*/  LDL.LU R6, [R1+0x3828] ;  /* 0x0038280001067983 */ /* 0x001ea80000300800 */
[----:B------:R0:W-:Y:S02]  /*20910*/  STL [R1+0x313c], R7 ;  /* 0x00313c0701007387 */ /* 0x0001e40000100800 */
[----:B0-----:R-:W-:-:S05]  /*20920*/  LEA R7, P4, R23, R27, 0x1 ;  /* 0x0000001b17077211 */ /* 0x001fca00078808ff */
[----:B------:R0:W-:Y:S01]  /*20930*/  STL [R1+0x3178], R7 ;  /* 0x0031780701007387 */ /* 0x0001e20000100800 */
[----:B------:R-:W-:-:S03]  /*20940*/  LEA.HI.X.SX32 R29, R29, R9, 0x1, P5 ;  /* 0x000000091d1d7211 */ /* 0x000fc600028f0eff */
[----:B0-----:R-:W4:Y:S04]  /*20950*/  LDL.LU R7, [R1+0x3824] ;  /* 0x0038240001077983 */ /* 0x001f280000300800 */
[----:B------:R0:W-:Y:S01]  /*20960*/  STL [R1+0x3144], R8 ;  /* 0x0031440801007387 */ /* 0x0001e20000100800 */
[----:B------:R-:W-:Y:S02]  /*20970*/  LEA.HI.X.SX32 R26, R26, R9, 0x1, P3 ;  /* 0x000000091a1a7211 */ /* 0x000fe400018f0eff */
[----:B0-----:R-:W-:-:S05]  /*20980*/  LEA R8, P6, R22, R27, 0x1 ;  /* 0x0000001b16087211 */ /* 0x001fca00078c08ff */
[----:B------:R0:W-:Y:S04]  /*20990*/  STL [R1+0x3180], R8 ;  /* 0x0031800801007387 */ /* 0x0001e80000100800 */
[----:B0-----:R-:W5:Y:S04]  /*209a0*/  LDL.LU R8, [R1+0x3820] ;  /* 0x0038200001087983 */ /* 0x001f680000300800 */
[----:B------:R0:W-:Y:S02]  /*209b0*/  STL [R1+0x314c], R29 ;  /* 0x00314c1d01007387 */ /* 0x0001e40000100800 */
[----:B0-----:R-:W-:-:S05]  /*209c0*/  LEA R29, P5, R21, R27, 0x1 ;  /* 0x0000001b151d7211 */ /* 0x001fca00078a08ff */
[----:B------:R0:W-:Y:S04]  /*209d0*/  STL [R1+0x3188], R29 ;  /* 0x0031881d01007387 */ /* 0x0001e80000100800 */
[----:B------:R1:W-:Y:S01]  /*209e0*/  STL [R1+0x3154], R26 ;  /* 0x0031541a01007387 */ /* 0x0003e20000100800 */
[----:B------:R-:W-:Y:S02]  /*209f0*/  LEA.HI.X.SX32 R24, R24, R9, 0x1, P1 ;  /* 0x0000000918187211 */ /* 0x000fe400008f0eff */
[----:B0-----:R-:W-:Y:S02]  /*20a00*/  LEA R29, P3, R20, R27, 0x1 ;  /* 0x0000001b141d7211 */ /* 0x001fe400078608ff */
[----:B-1----:R-:W-:Y:S02]  /*20a10*/  LEA.HI.X.SX32 R26, R25, R9, 0x1, P2 ;  /* 0x00000009191a7211 */ /* 0x002fe400010f0eff */
[-C--:B------:R-:W-:Y:S01]  /*20a20*/  LEA R25, P2, R17, R27.reuse, 0x1 ;  /* 0x0000001b11197211 */ /* 0x080fe200078408ff */
[----:B------:R-:W-:Y:S04]  /*20a30*/  STL [R1+0x3190], R29 ;  /* 0x0031901d01007387 */ /* 0x000fe80000100800 */
[----:B------:R0:W-:Y:S04]  /*20a40*/  STL [R1+0x315c], R26 ;  /* 0x00315c1a01007387 */ /* 0x0001e80000100800 */
[----:B------:R1:W-:Y:S04]  /*20a50*/  STL [R1+0x3198], R25 ;  /* 0x0031981901007387 */ /* 0x0003e80000100800 */
[----:B------:R1:W-:Y:S01]  /*20a60*/  STL [R1+0x3164], R24 ;  /* 0x0031641801007387 */ /* 0x0003e20000100800 */
[----:B0-----:R-:W-:-:S02]  /*20a70*/  LEA R26, P1, R16, R27, 0x1 ;  /* 0x0000001b101a7211 */ /* 0x001fc400078208ff */
[----:B-1----:R-:W-:-:S03]  /*20a80*/  LEA.HI.X.SX32 R25, R11, R9, 0x1, P0 ;  /* 0x000000090b197211 */ /* 0x002fc600000f0eff */
[----:B------:R-:W-:Y:S01]  /*20a90*/  STL [R1+0x31a0], R26 ;  /* 0x0031a01a01007387 */ /* 0x000fe20000100800 */
[----:B------:R-:W-:-:S03]  /*20aa0*/  LEA R24, P0, R15, R27, 0x1 ;  /* 0x0000001b0f187211 */ /* 0x000fc600078008ff */
[----:B------:R-:W5:Y:S04]  /*20ab0*/  LDL.LU R11, [R1+0x480] ;  /* 0x00048000010b7983 */ /* 0x000f680000300800 */
[----:B------:R0:W-:Y:S04]  /*20ac0*/  STL [R1+0x316c], R25 ;  /* 0x00316c1901007387 */ /* 0x0001e80000100800 */
[----:B------:R1:W-:Y:S01]  /*20ad0*/  STL [R1+0x31a8], R24 ;  /* 0x0031a81801007387 */ /* 0x0003e20000100800 */
[-C--:B0-----:R-:W-:Y:S02]  /*20ae0*/  LEA.HI.X.SX32 R25, R23, R9.reuse, 0x1, P4 ;  /* 0x0000000917197211 */ /* 0x081fe400020f0eff */
[----:B------:R-:W-:-:S02]  /*20af0*/  LEA.HI.X.SX32 R23, R22, R9, 0x1, P6 ;  /* 0x0000000916177211 */ /* 0x000fc400030f0eff */
[----:B-1----:R-:W-:Y:S01]  /*20b00*/  LEA R24, P4, R14, R27, 0x1 ;  /* 0x0000001b0e187211 */ /* 0x002fe200078808ff */
[----:B------:R-:W-:Y:S01]  /*20b10*/  STL [R1+0x3174], R25 ;  /* 0x0031741901007387 */ /* 0x000fe20000100800 */
[----:B------:R-:W-:-:S03]  /*20b20*/  LEA.HI.X.SX32 R21, R21, R9, 0x1, P5 ;  /* 0x0000000915157211 */ /* 0x000fc600028f0eff */
[----:B------:R-:W-:Y:S04]  /*20b30*/  STL [R1+0x31b0], R24 ;  /* 0x0031b01801007387 */ /* 0x000fe80000100800 */
[----:B------:R-:W-:Y:S01]  /*20b40*/  STL [R1+0x317c], R23 ;  /* 0x00317c1701007387 */ /* 0x000fe20000100800 */
[----:B---3--:R-:W-:-:S05]  /*20b50*/  LEA R22, P6, R13, R27, 0x1 ;  /* 0x0000001b0d167211 */ /* 0x008fca00078c08ff */
[----:B------:R0:W-:Y:S04]  /*20b60*/  STL [R1+0x31b8], R22 ;  /* 0x0031b81601007387 */ /* 0x0001e80000100800 */
[----:B------:R1:W-:Y:S01]  /*20b70*/  STL [R1+0x3184], R21 ;  /* 0x0031841501007387 */ /* 0x0003e20000100800 */
[----:B0-----:R-:W-:-:S03]  /*20b80*/  LEA.HI.X.SX32 R22, R20, R9, 0x1, P3 ;  /* 0x0000000914167211 */ /* 0x001fc600018f0eff */
[----:B-1----:R-:W3:Y:S01]  /*20b90*/  LDL.LU R21, [R1+0x488] ;  /* 0x0004880001157983 */ /* 0x002ee20000300800 */
[----:B------:R-:W-:-:S05]  /*20ba0*/  LEA R23, P5, R12, R27, 0x1 ;  /* 0x0000001b0c177211 */ /* 0x000fca00078a08ff */
[----:B------:R-:W-:Y:S04]  /*20bb0*/  STL [R1+0x31c0], R23 ;  /* 0x0031c01701007387 */ /* 0x000fe80000100800 */
[----:B------:R-:W3:Y:S01]  /*20bc0*/  LDL.LU R20, [R1+0x484] ;  /* 0x0004840001147983 */ /* 0x000ee20000300800 */
[----:B------:R-:W-:-:S03]  /*20bd0*/  LEA.HI.X.SX32 R17, R17, R9, 0x1, P2 ;  /* 0x0000000911117211 */ /* 0x000fc600010f0eff */
[----:B------:R0:W-:Y:S01]  /*20be0*/  STL [R1+0x318c], R22 ;  /* 0x00318c1601007387 */ /* 0x0001e20000100800 */
[----:B------:R-:W-:Y:S02]  /*20bf0*/  LEA.HI.X.SX32 R14, R14, R9, 0x1, P4 ;  /* 0x000000090e0e7211 */ /* 0x000fe400020f0eff */
[----:B0-----:R-:W-:-:S05]  /*20c00*/  LEA R22, P3, R10, R27, 0x1 ;  /* 0x0000001b0a167211 */ /* 0x001fca00078608ff */
[----:B------:R0:W-:Y:S04]  /*20c10*/  STL [R1+0x31c8], R22 ;  /* 0x0031c81601007387 */ /* 0x0001e80000100800 */
[----:B------:R4:W-:Y:S01]  /*20c20*/  STL [R1+0x3194], R17 ;  /* 0x0031941101007387 */ /* 0x0009e20000100800 */
[-C--:B0-----:R-:W-:Y:S02]  /*20c30*/  LEA.HI.X.SX32 R22, R16, R9.reuse, 0x1, P1 ;  /* 0x0000000910167211 */ /* 0x081fe400008f0eff */
[-C--:B------:R-:W-:Y:S01]  /*20c40*/  LEA.HI.X.SX32 R16, R15, R9.reuse, 0x1, P0 ;  /* 0x000000090f107211 */ /* 0x080fe200000f0eff */
[----:B------:R-:W-:Y:S01]  /*20c50*/  IMAD R0, R0, c[0x0][0x190], RZ ;  /* 0x0000640000007a24 */ /* 0x000fe200078e02ff */
[----:B------:R-:W-:Y:S01]  /*20c60*/  LEA.HI.X.SX32 R10, R10, R9, 0x1, P3 ;  /* 0x000000090a0a7211 */ /* 0x000fe200018f0eff */
[----:B------:R-:W-:Y:S01]  /*20c70*/  IMAD R28, R28, c[0x0][0x190], RZ ;  /* 0x000064001c1c7a24 */ /* 0x000fe200078e02ff */
[----:B--2---:R-:W-:-:S04]  /*20c80*/  LEA R15, P0, R6, R27, 0x1 ;  /* 0x0000001b060f7211 */ /* 0x004fc800078008ff */
[----:B------:R-:W-:Y:S02]  /*20c90*/  LEA.HI.X.SX32 R6, R6, R9, 0x1, P0 ;  /* 0x0000000906067211 */ /* 0x000fe400000f0eff */
[-C--:B----4-:R-:W-:Y:S02]  /*20ca0*/  LEA R17, P1, R7, R27.reuse, 0x1 ;  /* 0x0000001b07117211 */ /* 0x090fe400078208ff */
[----:B-----5:R-:W-:-:S05]  /*20cb0*/  LEA R23, P2, R8, R27, 0x1 ;  /* 0x0000001b08177211 */ /* 0x020fca00078408ff */
[----:B------:R-:W-:Y:S04]  /*20cc0*/  STL [R1+0x31d0], R23 ;  /* 0x0031d01701007387 */ /* 0x000fe80000100800 */
[----:B------:R-:W-:Y:S04]  /*20cd0*/  STL [R1+0x319c], R22 ;  /* 0x00319c1601007387 */ /* 0x000fe80000100800 */
[----:B------:R-:W-:Y:S04]  /*20ce0*/  STL [R1+0x31d8], R17 ;  /* 0x0031d81101007387 */ /* 0x000fe80000100800 */
[----:B------:R0:W-:Y:S04]  /*20cf0*/  STL [R1+0x31a4], R16 ;  /* 0x0031a41001007387 */ /* 0x0001e80000100800 */
[----:B------:R1:W-:Y:S04]  /*20d00*/  STL [R1+0x31dc], R15 ;  /* 0x0031dc0f01007387 */ /* 0x0003e80000100800 */
[----:B------:R2:W-:Y:S01]  /*20d10*/  STL [R1+0x31ac], R14 ;  /* 0x0031ac0e01007387 */ /* 0x0005e20000100800 */
[----:B0-----:R-:W-:-:S02]  /*20d20*/  LEA R16, P4, R4, R27, 0x1 ;  /* 0x0000001b04107211 */ /* 0x001fc400078808ff */
[-C--:B-1----:R-:W-:Y:S02]  /*20d30*/  LEA.HI.X.SX32 R15, R13, R9.reuse, 0x1, P6 ;  /* 0x000000090d0f7211 */ /* 0x082fe400030f0eff */
[----:B------:R-:W-:Y:S02]  /*20d40*/  LEA.HI.X.SX32 R13, R12, R9, 0x1, P5 ;  /* 0x000000090c0d7211 */ /* 0x000fe400028f0eff */
[-C--:B--2---:R-:W-:Y:S01]  /*20d50*/  LEA R14, P6, R3, R27.reuse, 0x1 ;  /* 0x0000001b030e7211 */ /* 0x084fe200078c08ff */
[----:B------:R-:W-:Y:S01]  /*20d60*/  STL [R1+0x31e0], R16 ;  /* 0x0031e01001007387 */ /* 0x000fe20000100800 */
[----:B------:R-:W-:-:S03]  /*20d70*/  LEA R12, P5, R2, R27, 0x1 ;  /* 0x0000001b020c7211 */ /* 0x000fc600078a08ff */
        /* <DEDUP_REMOVED lines=10> */
[----:B------:R-:W-:Y:S02]  /*20e20*/  LEA R7, P1, R28, R27, 0x1 ;  /* 0x0000001b1c077211 */ /* 0x000fe400078208ff */
[-C--:B------:R-:W-:Y:S01]  /*20e30*/  LEA.HI.X.SX32 R4, R4, R9.reuse, 0x1, P4 ;  /* 0x0000000904047211 */ /* 0x080fe200020f0eff */
[----:B------:R-:W-:Y:S01]  /*20e40*/  STL [R1+0x31cc], R12 ;  /* 0x0031cc0c01007387 */ /* 0x000fe20000100800 */
[----:B------:R-:W-:-:S02]  /*20e50*/  LEA.HI.X.SX32 R3, R3, R9, 0x1, P6 ;  /* 0x0000000903037211 */ /* 0x000fc400030f0eff */
[-C--:B------:R-:W-:Y:S01]  /*20e60*/  LEA.HI.X.SX32 R2, R2, R9.reuse, 0x1, P5 ;  /* 0x0000000902027211 */ /* 0x080fe200028f0eff */
[----:B------:R0:W-:Y:S01]  /*20e70*/  STL [R1+0x31f0], R10 ;  /* 0x0031f00a01007387 */ /* 0x0001e20000100800 */
[----:B------:R-:W-:-:S03]  /*20e80*/  LEA.HI.X.SX32 R0, R0, R9, 0x1, P3 ;  /* 0x0000000900007211 */ /* 0x000fc600018f0eff */
[----:B------:R-:W-:Y:S04]  /*20e90*/  STL [R1+0x31d4], R8 ;  /* 0x0031d40801007387 */ /* 0x000fe80000100800 */
[----:B------:R-:W-:Y:S01]  /*20ea0*/  STL [R1+0x2c30], R7 ;  /* 0x002c300701007387 */ /* 0x000fe20000100800 */
[----:B0-----:R-:W-:-:S03]  /*20eb0*/  IMAD.MOV.U32 R10, RZ, RZ, c[0x0][0x188] ;  /* 0x00006200ff0a7624 */ /* 0x001fc600078e00ff */
[----:B------:R-:W-:Y:S01]  /*20ec0*/  STL [R1+0x2c1c], R6 ;  /* 0x002c1c0601007387 */ /* 0x000fe20000100800 */
[----:B------:R-:W-:Y:S01]  /*20ed0*/  LEA R16, P0, R11, c[0x0][0x160], 0x1 ;  /* 0x000058000b107a11 */ /* 0x000fe200078008ff */
[----:B------:R-:W-:Y:S02]  /*20ee0*/  IMAD R10, R10, 0x7f, RZ ;  /* 0x0000007f0a0a7824 */ /* 0x000fe400078e02ff */
[----:B------:R0:W-:Y:S04]  /*20ef0*/  STL [R1+0x2c20], R4 ;  /* 0x002c200401007387 */ /* 0x0001e80000100800 */
[----:B------:R-:W-:Y:S04]  /*20f00*/  STL [R1+0x2c24], R3 ;  /* 0x002c240301007387 */ /* 0x000fe80000100800 */
[----:B------:R1:W-:Y:S01]  /*20f10*/  STL [R1+0x2c28], R2 ;  /* 0x002c280201007387 */ /* 0x0003e20000100800 */
[----:B0-----:R-:W-:-:S03]  /*20f20*/  LEA.HI.X.SX32 R4, R5, R9, 0x1, P2 ;  /* 0x0000000905047211 */ /* 0x001fc600010f0eff */
[----:B------:R0:W-:Y:S01]  /*20f30*/  STL [R1+0x2c2c], R0 ;  /* 0x002c2c0001007387 */ /* 0x0001e20000100800 */
[----:B------:R-:W-:Y:S01]  /*20f40*/  LEA.HI.X.SX32 R17, R11, c[0x0][0x164], 0x1, P0 ;  /* 0x000059000b117a11 */ /* 0x000fe200000f0eff */
[----:B-1----:R-:W-:Y:S01]  /*20f50*/  IMAD.WIDE R2, R10, 0x2, R18 ;  /* 0x000000020a027825 */ /* 0x002fe200078e0212 */
[----:B0-----:R-:W-:Y:S01]  /*20f60*/  LEA.HI.X.SX32 R0, R28, R9, 0x1, P1 ;  /* 0x000000091c007211 */ /* 0x001fe200008f0eff */
[----:B------:R0:W-:Y:S01]  /*20f70*/  STL [R1+0x2c34], R4 ;  /* 0x002c340401007387 */ /* 0x0001e20000100800 */
[----:B---3--:R-:W-:-:S03]  /*20f80*/  LEA R12, P1, R21, c[0x0][0x160], 0x1 ;  /* 0x00005800150c7a11 */ /* 0x008fc600078208ff */
[----:B------:R1:W-:Y:S01]  /*20f90*/  STL [R1+0x1c38], R0 ;  /* 0x001c380001007387 */ /* 0x0003e20000100800 */
[----:B------:R-:W-:Y:S01]  /*20fa0*/  IMAD.MOV.U32 R11, RZ, RZ, c[0x0][0x188] ;  /* 0x00006200ff0b7624 */ /* 0x000fe200078e00ff */
[----:B------:R-:W-:Y:S02]  /*20fb0*/  LEA.HI.X.SX32 R13, R21, c[0x0][0x164], 0x1, P1 ;  /* 0x00005900150d7a11 */ /* 0x000fe400008f0eff */
[----:B------:R-:W-:Y:S01]  /*20fc0*/  STL [R1+0x2c14], R2 ;  /* 0x002c140201007387 */ /* 0x000fe20000100800 */
[----:B0-----:R-:W-:Y:S01]  /*20fd0*/  IMAD.WIDE R4, R10, 0x2, R16 ;  /* 0x000000020a047825 */ /* 0x001fe200078e0210 */
[----:B------:R-:W-:-:S04]  /*20fe0*/  LEA R14, P2, R20, c[0x0][0x160], 0x1 ;  /* 0x00005800140e7a11 */ /* 0x000fc800078408ff */
[----:B------:R-:W-:Y:S01]  /*20ff0*/  LEA.HI.X.SX32 R15, R20, c[0x0][0x164], 0x1, P2 ;  /* 0x00005900140f7a11 */ /* 0x000fe200010f0eff */
[----:B------:R0:W-:Y:S01]  /*21000*/  STL [R1+0x1c3c], R3 ;  /* 0x001c3c0301007387 */ /* 0x0001e20000100800 */
[----:B-1----:R-:W-:-:S03]  /*21010*/  IMAD R0, R11, 0x7e, RZ ;  /* 0x0000007e0b007824 */ /* 0x002fc600078e02ff */
[----:B------:R-:W-:Y:S01]  /*21020*/  STL.64 [R1+0x1c00], R16 ;  /* 0x001c001001007387 */ /* 0x000fe20000100a00 */
[----:B------:R-:W-:-:S03]  /*21030*/  IMAD.WIDE R6, R10, 0x2, R14 ;  /* 0x000000020a067825 */ /* 0x000fc600078e020e */
[----:B------:R-:W-:Y:S01]  /*21040*/  STL.64 [R1+0x1bf8], R12 ;  /* 0x001bf80c01007387 */ /* 0x000fe20000100a00 */
[----:B0-----:R-:W-:-:S03]  /*21050*/  IMAD.WIDE R2, R10, 0x2, R12 ;  /* 0x000000020a027825 */ /* 0x001fc600078e020c */
[----:B------:R-:W-:Y:S04]  /*21060*/  STL.64 [R1+0x1bf0], R14 ;  /* 0x001bf00e01007387 */ /* 0x000fe80000100a00 */
[----:B------:R-:W-:Y:S04]  /*21070*/  STL [R1+0x2c18], R4 ;  /* 0x002c180401007387 */ /* 0x000fe80000100800 */
[----:B------:R0:W-:Y:S04]  /*21080*/  STL [R1+0x2c0c], R5 ;  /* 0x002c0c0501007387 */ /* 0x0001e80000100800 */
[----:B------:R-:W-:Y:S04]  /*21090*/  STL [R1+0x2c10], R6 ;  /* 0x002c100601007387 */ /* 0x000fe80000100800 */
[----:B------:R1:W-:Y:S01]  /*210a0*/  STL [R1+0x2bf4], R7 ;  /* 0x002bf40701007387 */ /* 0x0003e20000100800 */
[----:B0-----:R-:W-:-:S03]  /*210b0*/  IMAD.WIDE R4, R0, 0x2, R18 ;  /* 0x0000000200047825 */ /* 0x001fc600078e0212 */
[----:B------:R-:W-:Y:S04]  /*210c0*/  STL [R1+0x2c08], R2 ;  /* 0x002c080201007387 */ /* 0x000fe80000100800 */
[----:B------:R0:W-:Y:S01]  /*210d0*/  STL [R1+0x2c00], R3 ;  /* 0x002c000301007387 */ /* 0x0001e20000100800 */
[----:B-1----:R-:W-:-:S03]  /*210e0*/  IMAD.WIDE R6, R0, 0x2, R14 ;  /* 0x0000000200067825 */ /* 0x002fc600078e020e */
[----:B------:R-:W-:Y:S01]  /*210f0*/  STL [R1+0x2c04], R4 ;  /* 0x002c040401007387 */ /* 0x000fe20000100800 */
[----:B------:R-:W-:Y:S02]  /*21100*/  IMAD R8, R11, 0x7d, RZ ;  /* 0x0000007d0b087824 */ /* 0x000fe400078e02ff */
[C---:B0-----:R-:W-:Y:S01]  /*21110*/  IMAD.WIDE R2, R0.reuse, 0x2, R16 ;  /* 0x0000000200027825 */ /* 0x041fe200078e0210 */
[----:B------:R0:W-:Y:S04]  /*21120*/  STL [R1+0x2bf8], R5 ;  /* 0x002bf80501007387 */ /* 0x0001e80000100800 */
[----:B------:R-:W-:Y:S04]  /*21130*/  STL [R1+0x2bfc], R2 ;  /* 0x002bfc0201007387 */ /* 0x000fe80000100800 */
[----:B------:R1:W-:Y:S01]  /*21140*/  STL [R1+0x2bec], R3 ;  /* 0x002bec0301007387 */ /* 0x0003e20000100800 */
[----:B0-----:R-:W-:-:S03]  /*21150*/  IMAD.WIDE R4, R0, 0x2, R12 ;  /* 0x0000000200047825 */ /* 0x001fc600078e020c */
[----:B------:R-:W-:Y:S04]  /*21160*/  STL [R1+0x2bf0], R6 ;  /* 0x002bf00601007387 */ /* 0x000fe80000100800 */
[----:B------:R0:W-:Y:S01]  /*21170*/  STL [R1+0x2bd4], R7 ;  /* 0x002bd40701007387 */ /* 0x0001e20000100800 */
[----:B-1----:R-:W-:-:S03]  /*21180*/  IMAD.WIDE R2, R8, 0x2, R18 ;  /* 0x0000000208027825 */ /* 0x002fc600078e0212 */
[----:B------:R-:W-:Y:S04]  /*21190*/  STL [R1+0x2be8], R4 ;  /* 0x002be80401007387 */ /* 0x000fe80000100800 */
[----:B------:R1:W-:Y:S01]  /*211a0*/  STL [R1+0x2be0], R5 ;  /* 0x002be00501007387 */ /* 0x0003e20000100800 */
[----:B0-----:R-:W-:-:S03]  /*211b0*/  IMAD.WIDE R6, R8, 0x2, R14 ;  /* 0x0000000208067825 */ /* 0x001fc600078e020e */
[----:B------:R-:W-:Y:S01]  /*211c0*/  STL [R1+0x2be4], R2 ;  /* 0x002be40201007387 */ /* 0x000fe20000100800 */
[----:B------:R-:W-:Y:S02]  /*211d0*/  IMAD R0, R11, 0x7c, RZ ;  /* 0x0000007c0b007824 */ /* 0x000fe400078e02ff */
[C---:B-1----:R-:W-:Y:S01]  /*211e0*/  IMAD.WIDE R4, R8.reuse, 0x2, R16 ;  /* 0x0000000208047825 */ /* 0x042fe200078e0210 */
        /* <DEDUP_REMOVED lines=362> */
[----:B-1----:R-:W-:-:S03]  /*22890*/  IMAD.WIDE R4, R8, 0x2, R16 ;  /* 0x0000000208047825 */ /* 0x002fc600078e0210 */
[----:B------:R0:W-:Y:S01]  /*228a0*/  STL [R1+0x2858], R3 ;  /* 0x0028580301007387 */ /* 0x0001e20000100800 */
[----:B------:R-:W-:-:S03]  /*228b0*/  IMAD R0, R11, 0x60, RZ ;  /* 0x000000600b007824 */ /* 0x000fc600078e02ff */
        /* <DEDUP_REMOVED lines=8> */
[----:B------:R-:W-:Y:S02]  /*22940*/  IMAD R8, R11, 0x5f, RZ ;  /* 0x0000005f0b087824 */ /* 0x000fe400078e02ff */
[C---:B0-----:R-:W-:Y:S01]  /*22950*/  IMAD.WIDE R6, R0.reuse, 0x2, R14 ;  /* 0x0000000200067825 */ /* 0x041fe200078e020e */
[----:B------:R-:W-:Y:S03]  /*22960*/  STL [R1+0x2844], R4 ;  /* 0x0028440401007387 */ /* 0x000fe60000100800 */
        /* <DEDUP_REMOVED lines=12> */
[----:B------:R-:W-:-:S03]  /*22a30*/  IMAD R0, R11, 0x5e, RZ ;  /* 0x0000005e0b007824 */ /* 0x000fc600078e02ff */
[----:B------:R0:W-:Y:S01]  /*22a40*/  STL [R1+0x2818], R3 ;  /* 0x0028180301007387 */ /* 0x0001e20000100800 */
[----:B-1----:R-:W-:-:S03]  /*22a50*/  IMAD.WIDE R4, R8, 0x2, R14 ;  /* 0x0000000208047825 */ /* 0x002fc600078e020e */
        /* <DEDUP_REMOVED lines=11> */
[----:B-1----:R-:W-:Y:S01]  /*22b10*/  IMAD.WIDE R2, R0, 0x2, R16 ;  /* 0x0000000200027825 */ /* 0x002fe200078e0210 */
[----:B------:R0:W-:Y:S03]  /*22b20*/  STL [R1+0x2800], R7 ;  /* 0x0028000701007387 */ /* 0x0001e60000100800 */
[----:B------:R-:W-:Y:S01]  /*22b30*/  IMAD.WIDE R8, R10, 0x2, R18 ;  /* 0x000000020a087825 */ /* 0x000fe200078e0212 */
        /* <DEDUP_REMOVED lines=368> */
[----:B------:R-:W-:-:S03]  /*24240*/  IMAD.SHL.U32 R0, R11, 0x40, RZ ;  /* 0x000000400b007824 */ /* 0x000fc600078e00ff */
        /* <DEDUP_REMOVED lines=810> */
[----:B------:R0:W-:Y:S04]  /*274f0*/  STL [R1+0x27a0], R8 ;  /* 0x0027a00801007387 */ /* 0x0001e80000100800 */
[----:B------:R-:W-:Y:S01]  /*27500*/  STL [R1+0x279c], R9 ;  /* 0x00279c0901007387 */ /* 0x000fe20000100800 */
[----:B-1----:R-:W-:-:S03]  /*27510*/  IMAD.WIDE R6, R10, 0x2, R12 ;  /* 0x000000020a067825 */ /* 0x002fc600078e020c */
[----:B------:R-:W-:Y:S01]  /*27520*/  STL [R1+0x27a8], R2 ;  /* 0x0027a80201007387 */ /* 0x000fe20000100800 */
[----:B0-----:R-:W-:-:S03]  /*27530*/  IMAD.SHL.U32 R8, R11, 0x2, RZ ;  /* 0x000000020b087824 */ /* 0x001fc600078e00ff */
        /* <DEDUP_REMOVED lines=11> */
[----:B------:R-:W-:-:S03]  /*275f0*/  IMAD.WIDE R8, R8, 0x2, R12 ;  /* 0x0000000208087825 */ /* 0x000fc600078e020c */
[----:B------:R-:W-:Y:S01]  /*27600*/  STL [R1+0x27c4], R5 ;  /* 0x0027c40501007387 */ /* 0x000fe20000100800 */
[----:B-1----:R-:W-:-:S03]  /*27610*/  IMAD.WIDE R2, R11, 0x2, R18 ;  /* 0x000000020b027825 */ /* 0x002fc600078e0212 */
[----:B------:R-:W-:Y:S04]  /*27620*/  STL [R1+0x27d0], R6 ;  /* 0x0027d00601007387 */ /* 0x000fe80000100800 */
[----:B------:R-:W-:Y:S04]  /*27630*/  STL [R1+0x27cc], R7 ;  /* 0x0027cc0701007387 */ /* 0x000fe80000100800 */
[----:B------:R-:W-:Y:S04]  /*27640*/  STL [R1+0x27d8], R8 ;  /* 0x0027d80801007387 */ /* 0x000fe80000100800 */
[----:B------:R-:W-:Y:S04]  /*27650*/  STL [R1+0x27d4], R9 ;  /* 0x0027d40901007387 */ /* 0x000fe80000100800 */
[----:B------:R-:W-:Y:S04]  /*27660*/  STL [R1+0x27e0], R2 ;  /* 0x0027e00201007387 */ /* 0x000fe80000100800 */
[----:B------:R0:W-:Y:S02]  /*27670*/  STL [R1+0x27dc], R3 ;  /* 0x0027dc0301007387 */ /* 0x0001e40000100800 */
[----:B0-----:R-:W-:-:S02]  /*27680*/  IMAD.WIDE R2, R11, 0x2, R12 ;  /* 0x000000020b027825 */ /* 0x001fc400078e020c */
[----:B------:R-:W0:Y:S02]  /*27690*/  S2R R13, SR_TID.X ;  /* 0x00000000000d7919 */ /* 0x000e240000002100 */
[----:B------:R-:W-:-:S04]  /*276a0*/  IMAD.WIDE R4, R11, 0x2, R16 ;  /* 0x000000020b047825 */ /* 0x000fc800078e0210 */
[----:B------:R-:W-:Y:S01]  /*276b0*/  IMAD.WIDE R6, R11, 0x2, R14 ;  /* 0x000000020b067825 */ /* 0x000fe200078e020e */
[----:B------:R-:W-:Y:S04]  /*276c0*/  STL [R1+0x27e8], R4 ;  /* 0x0027e80401007387 */ /* 0x000fe80000100800 */
[----:B------:R0:W-:Y:S04]  /*276d0*/  STL [R1+0x27e4], R5 ;  /* 0x0027e40501007387 */ /* 0x0001e80000100800 */
[----:B------:R-:W-:Y:S04]  /*276e0*/  STL [R1+0x27f0], R6 ;  /* 0x0027f00601007387 */ /* 0x000fe80000100800 */
[----:B------:R-:W-:Y:S04]  /*276f0*/  STL [R1+0x27ec], R7 ;  /* 0x0027ec0701007387 */ /* 0x000fe80000100800 */
[----:B------:R-:W-:Y:S01]  /*27700*/  STL [R1+0x27f8], R2 ;  /* 0x0027f80201007387 */ /* 0x000fe20000100800 */
[----:B0-----:R-:W-:-:S03]  /*27710*/  IMAD.SHL.U32 R5, R13, 0x200, RZ ;  /* 0x000002000d057824 */ /* 0x001fc600078e00ff */
[----:B------:R0:W-:Y:S04]  /*27720*/  STL [R1+0x27f4], R3 ;  /* 0x0027f40301007387 */ /* 0x0001e80000100800 */
        /* <DEDUP_REMOVED lines=853> */
[----:B------:R-:W2:Y:S04]  /*2ac80*/  S2R R12, SR_TID.X ;  /* 0x00000000000c7919 */ /* 0x000ea80000002100 */
        /* <DEDUP_REMOVED lines=10> */
[----:B--2---:R-:W-:Y:S01]  /*2ad30*/  LOP3.LUT R12, R12, 0x7f, RZ, 0xc0, !PT ;  /* 0x0000007f0c0c7812 */ /* 0x004fe200078ec0ff */
[----:B------:R-:W-:Y:S01]  /*2ad40*/  IMAD.SHL.U32 R4, R13, 0x40, RZ ;  /* 0x000000400d047824 */ /* 0x000fe200078e00ff */
[----:B------:R-:W-:Y:S01]  /*2ad50*/  ULDC UR4, c[0x0][0x18c] ;  /* 0x0000630000047ab9 */ /* 0x000fe20000000800 */
[----:B0-----:R-:W-:-:S02]  /*2ad60*/  IMAD.SHL.U32 R3, R11, 0x80, RZ ;  /* 0x000000800b037824 */ /* 0x001fc400078e00ff */
[----:B------:R-:W-:Y:S01]  /*2ad70*/  IMAD.SHL.U32 R2, R12, 0x2, RZ ;  /* 0x000000020c027824 */ /* 0x000fe200078e00ff */
[----:B------:R-:W-:Y:S02]  /*2ad80*/  USHF.L.U32 UR4, UR4, 0x7, URZ ;  /* 0x0000000704047899 */ /* 0x000fe4000800063f */
[----:B------:R-:W2:Y:S04]  /*2ad90*/  LDL.LU R11, [R1+0x494] ;  /* 0x00049400010b7983 */ /* 0x000ea80000300800 */
[----:B------:R-:W3:Y:S01]  /*2ada0*/  LDL.LU R14, [R1+0x49c] ;  /* 0x00049c00010e7983 */ /* 0x000ee20000300800 */
[----:B------:R-:W-:Y:S01]  /*2adb0*/  IMAD.SHL.U32 R13, R13, 0x2, RZ ;  /* 0x000000020d0d7824 */ /* 0x000fe200078e00ff */
[----:B------:R-:W-:Y:S01]  /*2adc0*/  LOP3.LUT R4, R4, 0x800, RZ, 0xc0, !PT ;  /* 0x0000080004047812 */ /* 0x000fe200078ec0ff */
[----:B------:R-:W-:Y:S01]  /*2add0*/  USHF.R.S32.HI UR5, URZ, 0x1f, UR4 ;  /* 0x0000001f3f057899 */ /* 0x000fe20008011404 */
[----:B------:R-:W0:Y:S01]  /*2ade0*/  S2R R12, SR_TID.X ;  /* 0x00000000000c7919 */ /* 0x000e220000002100 */
[----:B------:R-:W-:Y:S01]  /*2adf0*/  SHF.R.S32.HI R0, RZ, 0x1f, R3 ;  /* 0x0000001fff007819 */ /* 0x000fe20000011403 */
[----:B------:R-:W-:Y:S01]  /*2ae00*/  USHF.L.U32 UR8, UR4, 0x1, URZ ;  /* 0x0000000104087899 */ /* 0x000fe2000800063f */
[C---:B------:R-:W-:Y:S01]  /*2ae10*/  LOP3.LUT R7, R2.reuse, 0x20, RZ, 0x3c, !PT ;  /* 0x0000002002077812 */ /* 0x040fe200078e3cff */
[----:B------:R4:W-:Y:S01]  /*2ae20*/  STL [R1+0x3420], R4 ;  /* 0x0034200401007387 */ /* 0x0009e20000100800 */
[----:B------:R-:W-:Y:S01]  /*2ae30*/  SHF.L.U64.HI R0, R3, 0x1, R0 ;  /* 0x0000000103007819 */ /* 0x000fe20000010200 */
[----:B------:R-:W-:Y:S01]  /*2ae40*/  USHF.L.U64.HI UR5, UR4, 0x1, UR5 ;  /* 0x0000000104057899 */ /* 0x000fe20008010205 */
[----:B------:R-:W-:-:S02]  /*2ae50*/  LOP3.LUT R7, R2, 0x50, RZ, 0x3c, !PT ;  /* 0x0000005002077812 */ /* 0x000fc400078e3cff */
[----:B0-----:R-:W-:-:S05]  /*2ae60*/  LOP3.LUT R12, R12, 0x7, RZ, 0xc0, !PT ;  /* 0x000000070c0c7812 */ /* 0x001fca00078ec0ff */
[----:B------:R-:W-:-:S05]  /*2ae70*/  IMAD R12, R12, 0x110, RZ ;  /* 0x000001100c0c7824 */ /* 0x000fca00078e02ff */
[----:B------:R-:W-:-:S04]  /*2ae80*/  LOP3.LUT R12, R12, 0x30, R13, 0x78, !PT ;  /* 0x000000300c0c7812 */ /* 0x000fc800078e780d */
[----:B----4-:R-:W-:Y:S02]  /*2ae90*/  LOP3.LUT R4, R12, R4, RZ, 0xfc, !PT ;  /* 0x000000040c047212 */ /* 0x010fe400078efcff */
[----:B--2---:R-:W-:Y:S02]  /*2aea0*/  LOP3.LUT R3, R11, 0x2000, R5, 0xf8, !PT ;  /* 0x000020000b037812 */ /* 0x004fe400078ef805 */
[C---:B-1----:R-:W-:Y:S02]  /*2aeb0*/  LOP3.LUT R5, R2.reuse, 0x10, RZ, 0x3c, !PT ;  /* 0x0000001002057812 */ /* 0x042fe400078e3cff */
[----:B---3--:R-:W-:Y:S02]  /*2aec0*/  SHF.R.S32.HI R6, RZ, 0x7, R14 ;  /* 0x00000007ff067819 */ /* 0x008fe4000001140e */
[C---:B------:R-:W-:Y:S02]  /*2aed0*/  LOP3.LUT R5, R2.reuse, 0x40, RZ, 0x3c, !PT ;  /* 0x0000004002057812 */ /* 0x040fe400078e3cff */
[C---:B------:R-:W-:Y:S01]  /*2aee0*/  LOP3.LUT R5, R2.reuse, 0x70, RZ, 0x3c, !PT ;  /* 0x0000007002057812 */ /* 0x040fe200078e3cff */
[----:B------:R0:W-:Y:S04]  /*2aef0*/  STL [R1+0x3418], R6 ;  /* 0x0034180601007387 */ /* 0x0001e80000100800 */
[----:B------:R-:W-:Y:S04]  /*2af00*/  STL [R1+0x1084], RZ ;  /* 0x001084ff01007387 */ /* 0x000fe80000100800 */
[----:B------:R-:W-:Y:S01]  /*2af10*/  STL [R1+0x1088], RZ ;  /* 0x001088ff01007387 */ /* 0x000fe20000100800 */
[----:B0-----:R-:W-:-:S03]  /*2af20*/  LOP3.LUT R6, R2, 0x30, RZ, 0x3c, !PT ;  /* 0x0000003002067812 */ /* 0x001fc600078e3cff */
[----:B------:R0:W-:Y:S01]  /*2af30*/  STL [R1+0xd3c], R4 ;  /* 0x000d3c0401007387 */ /* 0x0001e20000100800 */
[----:B------:R-:W-:-:S03]  /*2af40*/  LOP3.LUT R6, R2, 0x60, RZ, 0x3c, !PT ;  /* 0x0000006002067812 */ /* 0x000fc600078e3cff */
[----:B------:R-:W-:Y:S04]  /*2af50*/  STL [R1+0x108c], RZ ;  /* 0x00108cff01007387 */ /* 0x000fe80000100800 */
[----:B------:R1:W-:Y:S01]  /*2af60*/  STL [R1+0xd30], R3 ;  /* 0x000d300301007387 */ /* 0x0003e20000100800 */
[----:B0-----:R-:W-:-:S03]  /*2af70*/  LOP3.LUT R4, R4, 0x40, RZ, 0x3c, !PT ;  /* 0x0000004004047812 */ /* 0x001fc600078e3cff */
[----:B------:R0:W-:Y:S04]  /*2af80*/  STL [R1+0xfb0], RZ ;  /* 0x000fb0ff01007387 */ /* 0x0001e80000100800 */
[----:B------:R0:W-:Y:S01]  /*2af90*/  STL [R1+0xfb4], RZ ;  /* 0x000fb4ff01007387 */ /* 0x0001e20000100800 */
[----:B-1----:R-:W-:-:S03]  /*2afa0*/  LOP3.LUT R3, R3, 0x40, RZ, 0x3c, !PT ;  /* 0x0000004003037812 */ /* 0x002fc600078e3cff */
        /* <DEDUP_REMOVED lines=159> */
[----:B------:R0:W-:Y:S02]  /*2b9a0*/  STL [R1+0x1be0], R4 ;  /* 0x001be00401007387 */ /* 0x0001e40000100800 */
.L_x_3:
[----:B01----:R-:W2:Y:S04]  /*2b9b0*/  LDL.64 R4, [R1+0x1bf8] ;  /* 0x001bf80001047983 */ /* 0x003ea80000100a00 */
[----:B--2---:R0:W-:Y:S04]  /*2b9c0*/  STL [R1+0x7098], R5 ;  /* 0x0070980501007387 */ /* 0x0041e80000100800 */
[----:B0-----:R-:W2:Y:S01]  /*2b9d0*/  LDL R5, [R1+0x1c18] ;  /* 0x001c180001057983 */ /* 0x001ea20000100800 */
[----:B-----5:R-:W-:-:S03]  /*2b9e0*/  IMAD.MOV.U32 R13, RZ, RZ, -0x80 ;  /* 0xffffff80ff0d7424 */ /* 0x020fc600078e00ff */
        /* <DEDUP_REMOVED lines=74> */
[----:B------:R-:W-:Y:S01]  /*2be90*/  STL [R1+0x6abc], R15 ;  /* 0x006abc0f01007387 */ /* 0x000fe20000100800 */
[----:B--2---:R-:W-:-:S03]  /*2bea0*/  IMAD R13, R5, R13, c[0x0][0x180] ;  /* 0x00006000050d7624 */ /* 0x004fc600078e020d */
        /* <DEDUP_REMOVED lines=414> */
[----:B------:R-:W2:Y:S01]  /*2d890*/  LDL.LU R5, [R1+0x7098] ;  /* 0x0070980001057983 */ /* 0x000ea20000300800 */
[----:B------:R-:W-:-:S02]  /*2d8a0*/  ISETP.GT.AND P0, PT, R13, RZ, PT ;  /* 0x000000ff0d00720c */ /* 0x000fc40003f04270 */
[----:B0-----:R-:W-:Y:S02]  /*2d8b0*/  PRMT R29, RZ, 0x7610, R29 ;  /* 0x00007610ff1d7816 */ /* 0x001fe4000000001d */
[----:B------:R-:W-:Y:S02]  /*2d8c0*/  PRMT R15, RZ, 0x7610, R15 ;  /* 0x00007610ff0f7816 */ /* 0x000fe4000000000f */
[----:B------:R-:W-:-:S07]  /*2d8d0*/  ISETP.GT.AND P1, PT, R13, 0x1, PT ;  /* 0x000000010d00780c */ /* 0x000fce0003f24270 */
[----:B--2---:R-:W2:Y:S04]  /*2d8e0*/  @P0 LDG.E.U16 R29, [R4.64] ;  /* 0x00000006041d0981 */ /* 0x004ea8000c1e1500 */
[----:B--2---:R0:W-:Y:S04]  /*2d8f0*/  STL [R1+0x8ec], R29 ;  /* 0x0008ec1d01007387 */ /* 0x0041e80000100800 */
[----:B0-----:R-:W2:Y:S04]  /*2d900*/  LDL.LU R29, [R1+0x7094] ;  /* 0x00709400011d7983 */ /* 0x001ea80000300800 */
[----:B------:R-:W3:Y:S01]  /*2d910*/  LDL.64 R4, [R1+0x1bf0] ;  /* 0x001bf00001047983 */ /* 0x000ee20000100a00 */
[----:B--2---:R-:W-:-:S03]  /*2d920*/  PRMT R29, RZ, 0x7610, R29 ;  /* 0x00007610ff1d7816 */ /* 0x004fc6000000001d */
[----:B---3--:R-:W2:Y:S04]  /*2d930*/  @P0 LDG.E.U16 R15, [R4.64] ;  /* 0x00000006040f0981 */ /* 0x008ea8000c1e1500 */
        /* <DEDUP_REMOVED lines=12> */
[----:B------:R-:W3:Y:S04]  /*2da00*/  LDL R4, [R1+0x27f4] ;  /* 0x0027f40001047983 */ /* 0x000ee80000100800 */
[----:B------:R-:W3:Y:S01]  /*2da10*/  LDL R5, [R1+0x27f8] ;  /* 0x0027f80001057983 */ /* 0x000ee20000100800 */
[----:B------:R-:W-:-:S02]  /*2da20*/  ISETP.GT.AND P0, PT, R13, 0x2, PT ;  /* 0x000000020d00780c */ /* 0x000fc40003f04270 */
[----:B--2---:R-:W-:Y:S02]  /*2da30*/  PRMT R15, RZ, 0x7610, R15 ;  /* 0x00007610ff0f7816 */ /* 0x004fe4000000000f */
[----:B---3--:R-:W-:-:S04]  /*2da40*/  @P1 LOP3.LUT R5, R5, R4, RZ, 0x3c, !PT ;  /* 0x0000000405051212 */ /* 0x008fc800078e3cff */
[----:B------:R-:W-:-:S04]  /*2da50*/  @P1 LOP3.LUT R4, R5, R4, RZ, 0x3c, !PT ;  /* 0x0000000405041212 */ /* 0x000fc800078e3cff */
[----:B------:R-:W-:-:S05]  /*2da60*/  @P1 LOP3.LUT R5, R5, R4, RZ, 0x3c, !PT ;  /* 0x0000000405051212 */ /* 0x000fca00078e3cff */
[----:B------:R-:W2:Y:S04]  /*2da70*/  @P1 LDG.E.U16 R29, [R4.64] ;  /* 0x00000006041d1981 */ /* 0x000ea8000c1e1500 */
[----:B--2---:R0:W-:Y:S04]  /*2da80*/  STL [R1+0x8dc], R29 ;  /* 0x0008dc1d01007387 */ /* 0x0041e80000100800 */
[----:B0-----:R-:W2:Y:S04]  /*2da90*/  LDL.LU R29, [R1+0x7084] ;  /* 0x00708400011d7983 */ /* 0x001ea80000300800 */
[----:B------:R-:W3:Y:S04]  /*2daa0*/  LDL R4, [R1+0x27ec] ;  /* 0x0027ec0001047983 */ /* 0x000ee80000100800 */
[----:B------:R-:W3:Y:S01]  /*2dab0*/  LDL R5, [R1+0x27f0] ;  /* 0x0027f00001057983 */ /* 0x000ee20000100800 */
[----:B--2---:R-:W-:-:S02]  /*2dac0*/  PRMT R29, RZ, 0x7610, R29 ;  /* 0x00007610ff1d7816 */ /* 0x004fc4000000001d */
        /* <DEDUP_REMOVED lines=1383> */
[----:B0-----:R-:W2:Y:S01]  /*33140*/  LDL.LU R29, [R1+0x6e2c] ;  /* 0x006e2c00011d7983 */ /* 0x001ea20000300800 */
[----:B------:R-:W3:Y:S02]  /*33150*/  LDL R4, [R1+0x233c] ;  /* 0x00233c0001047983 */ /* 0x000ee40000100800 */
        /* <DEDUP_REMOVED lines=1572> */
[----:B------:R-:W3:Y:S02]  /*393a0*/  LDL R5, [R1+0x1df0] ;  /* 0x001df00001057983 */ /* 0x000ee40000100800 */
[----:B---3--:R-:W-:-:S04]  /*393b0*/  @P1 LOP3.LUT R5, R5, R4, RZ, 0x3c, !PT ;  /* 0x0000000405051212 */ /* 0x008fc800078e3cff */
[----:B------:R-:W-:-:S04]  /*393c0*/  @P1 LOP3.LUT R4, R5, R4, RZ, 0x3c, !PT ;  /* 0x0000000405041212 */ /* 0x000fc800078e3cff */
[----:B------:R-:W-:-:S05]  /*393d0*/  @P1 LOP3.LUT R5, R5, R4, RZ, 0x3c, !PT ;  /* 0x0000000405051212 */ /* 0x000fca00078e3cff */
[----:B------:R-:W3:Y:S04]  /*393e0*/  @P1 LDG.E.U16 R15, [R4.64] ;  /* 0x00000006040f1981 */ /* 0x000ee8000c1e1500 */
[----:B---3--:R0:W-:Y:S04]  /*393f0*/  STL [R1+0x218], R15 ;  /* 0x0002180f01007387 */ /* 0x0081e80000100800 */
[----:B0-----:R-:W3:Y:S01]  /*39400*/  LDL.LU R15, [R1+0x6b80] ;  /* 0x006b8000010f7983 */ /* 0x001ee20000300800 */
[----:B------:R-:W4:Y:S02]  /*39410*/  LDL R4, [R1+0x1de4] ;  /* 0x001de40001047983 */ /* 0x000f240000100800 */
[----:B------:R-:W4:Y:S01]  /*39420*/  LDL R5, [R1+0x1de8] ;  /* 0x001de80001057983 */ /* 0x000f220000100800 */
[----:B---3--:R-:W-:-:S02]  /*39430*/  PRMT R15, RZ, 0x7610, R15 ;  /* 0x00007610ff0f7816 */ /* 0x008fc4000000000f */
[----:B----4-:R-:W-:-:S04]  /*39440*/  @P1 LOP3.LUT R5, R5, R4, RZ, 0x3c, !PT ;  /* 0x0000000405051212 */ /* 0x010fc800078e3cff */
[----:B------:R-:W-:-:S04]  /*39450*/  @P1 LOP3.LUT R4, R5, R4, RZ, 0x3c, !PT ;  /* 0x0000000405041212 */ /* 0x000fc800078e3cff */
[----:B------:R-:W-:-:S05]  /*39460*/  @P1 LOP3.LUT R5, R5, R4, RZ, 0x3c, !PT ;  /* 0x0000000405051212 */ /* 0x000fca00078e3cff */
[----:B------:R-:W3:Y:S04]  /*39470*/  @P1 LDG.E.U16 R15, [R4.64] ;  /* 0x00000006040f1981 */ /* 0x000ee8000c1e1500 */
[----:B---3--:R0:W-:Y:S04]  /*39480*/  STL [R1+0x214], R15 ;  /* 0x0002140f01007387 */ /* 0x0081e80000100800 */
[----:B0-----:R-:W3:Y:S01]  /*39490*/  LDL.LU R15, [R1+0x6b7c] ;  /* 0x006b7c00010f7983 */ /* 0x001ee20000300800 */
[----:B------:R-:W4:Y:S02]  /*394a0*/  LDL R4, [R1+0x1ddc] ;  /* 0x001ddc0001047983 */ /* 0x000f240000100800 */
[----:B------:R-:W4:Y:S01]  /*394b0*/  LDL R5, [R1+0x1de0] ;  /* 0x001de00001057983 */ /* 0x000f220000100800 */
[----:B------:R-:W-:-:S02]  /*394c0*/  ISETP.GT.AND P0, PT, R13, 0x52, PT ;  /* 0x000000520d00780c */ /* 0x000fc40003f04270 */
[----:B---3--:R-:W-:Y:S02]  /*394d0*/  PRMT R15, RZ, 0x7610, R15 ;  /* 0x00007610ff0f7816 */ /* 0x008fe4000000000f */
        /* <DEDUP_REMOVED lines=1127> */
[----:B--2---:R-:W-:-:S02]  /*3db50*/  PRMT R29, RZ, 0x7610, R29 ;  /* 0x00007610ff1d7816 */ /* 0x004fc4000000001d */
[----:B----4-:R-:W-:-:S04]  /*3db60*/  @P0 LOP3.LUT R5, R5, R4, RZ, 0x3c, !PT ;  /* 0x0000000405050212 */ /* 0x010fc800078e3cff */
[----:B------:R-:W-:-:S04]  /*3db70*/  @P0 LOP3.LUT R4, R5, R4, RZ, 0x3c, !PT ;  /* 0x0000000405040212 */ /* 0x000fc800078e3cff */
[----:B------:R-:W-:-:S05]  /*3db80*/  @P0 LOP3.LUT R5, R5, R4, RZ, 0x3c, !PT ;  /* 0x0000000405050212 */ /* 0x000fca00078e3cff */
[----:B------:R-:W2:Y:S04]  /*3db90*/  @P0 LDG.E.U16 R29, [R4.64] ;  /* 0x00000006041d0981 */ /* 0x000ea8000c1e1500 */
[----:B--2---:R0:W-:Y:S04]  /*3dba0*/  STL [R1+0x58], R29 ;  /* 0x0000581d01007387 */ /* 0x0041e80000100800 */
[----:B0-----:R-:W2:Y:S01]  /*3dbb0*/  LDL.LU R29, [R1+0x6990] ;  /* 0x00699000011d7983 */ /* 0x001ea20000300800 */
[----:B------:R-:W4:Y:S02]  /*3dbc0*/  LDL R4, [R1+0x2a2c] ;  /* 0x002a2c0001047983 */ /* 0x000f240000100800 */
[----:B------:R-:W4:Y:S01]  /*3dbd0*/  LDL R5, [R1+0x2a3c] ;  /* 0x002a3c0001057983 */ /* 0x000f220000100800 */
[----:B------:R-:W-:-:S02]  /*3dbe0*/  PRMT R28, RZ, 0x7610, R28 ;  /* 0x00007610ff1c7816 */ /* 0x000fc4000000001c */
[----:B----4-:R-:W-:-:S04]  /*3dbf0*/  @P0 LOP3.LUT R5, R5, R4, RZ, 0x3c, !PT ;  /* 0x0000000405050212 */ /* 0x010fc800078e3cff */
[----:B------:R-:W-:-:S04]  /*3dc00*/  @P0 LOP3.LUT R4, R5, R4, RZ, 0x3c, !PT ;  /* 0x0000000405040212 */ /* 0x000fc800078e3cff */
[----:B------:R-:W-:-:S05]  /*3dc10*/  @P0 LOP3.LUT R5, R5, R4, RZ, 0x3c, !PT ;  /* 0x0000000405050212 */ /* 0x000fca00078e3cff */
[----:B------:R-:W4:Y:S04]  /*3dc20*/  @P0 LDG.E.U16 R28, [R4.64] ;  /* 0x00000006041c0981 */ /* 0x000f28000c1e1500 */
[----:B----4-:R0:W-:Y:S04]  /*3dc30*/  STL [R1+0x54], R28 ;  /* 0x0000541c01007387 */ /* 0x0101e80000100800 */
[----:B0-----:R-:W4:Y:S01]  /*3dc40*/  LDL.LU R28, [R1+0x698c] ;  /* 0x00698c00011c7983 */ /* 0x001f220000300800 */
[----:B------:R-:W2:Y:S02]  /*3dc50*/  LDL R4, [R1+0x2a38] ;  /* 0x002a380001047983 */ /* 0x000ea40000100800 */
[----:B------:R-:W2:Y:S01]  /*3dc60*/  LDL R5, [R1+0x2a44] ;  /* 0x002a440001057983 */ /* 0x000ea20000100800 */
[----:B------:R-:W-:-:S02]  /*3dc70*/  PRMT R27, RZ, 0x7610, R27 ;  /* 0x00007610ff1b7816 */ /* 0x000fc4000000001b */
[----:B------:R-:W-:Y:S02]  /*3dc80*/  ISETP.GT.AND P1, PT, R13, 0x71, PT ;  /* 0x000000710d00780c */ /* 0x000fe40003f24270 */
[----:B--2---:R-:W-:-:S04]  /*3dc90*/  @P0 LOP3.LUT R5, R5, R4, RZ, 0x3c, !PT ;  /* 0x0000000405050212 */ /* 0x004fc800078e3cff */
[----:B------:R-:W-:-:S04]  /*3dca0*/  @P0 LOP3.LUT R4, R5, R4, RZ, 0x3c, !PT ;  /* 0x0000000405040212 */ /* 0x000fc800078e3cff */
[----:B------:R-:W-:-:S05]  /*3dcb0*/  @P0 LOP3.LUT R5, R5, R4, RZ, 0x3c, !PT ;  /* 0x0000000405050212 */ /* 0x000fca00078e3cff */
[----:B------:R-:W2:Y:S04]  /*3dcc0*/  @P0 LDG.E.U16 R27, [R4.64] ;  /* 0x00000006041b0981 */ /* 0x000ea8000c1e1500 */
[----:B--2---:R0:W-:Y:S04]  /*3dcd0*/  STL [R1+0x50], R27 ;  /* 0x0000501b01007387 */ /* 0x0041e80000100800 */
[----:B0-----:R-:W2:Y:S01]  /*3dce0*/  LDL.LU R27, [R1+0x6988] ;  /* 0x00698800011b7983 */ /* 0x001ea20000300800 */
[----:B------:R-:W2:Y:S02]  /*3dcf0*/  LDL R4, [R1+0x2a40] ;  /* 0x002a400001047983 */ /* 0x000ea40000100800 */
[----:B------:R-:W2:Y:S01]  /*3dd00*/  LDL R5, [R1+0x2a48] ;  /* 0x002a480001057983 */ /* 0x000ea20000100800 */
[----:B------:R-:W-:-:S02]  /*3dd10*/  PRMT R26, RZ, 0x7610, R26 ;  /* 0x00007610ff1a7816 */ /* 0x000fc4000000001a */
        /* <DEDUP_REMOVED lines=27> */
[----:B------:R-:W-:Y:S02]  /*3ded0*/  ISETP.GT.AND P0, PT, R13, 0x72, PT ;  /* 0x000000720d00780c */ /* 0x000fe40003f04270 */
[----:B--2---:R-:W-:-:S04]  /*3dee0*/  @P1 LOP3.LUT R5, R5, R4, RZ, 0x3c, !PT ;  /* 0x0000000405051212 */ /* 0x004fc800078e3cff */
[----:B------:R-:W-:-:S04]  /*3def0*/  @P1 LOP3.LUT R4, R5, R4, RZ, 0x3c, !PT ;  /* 0x0000000405041212 */ /* 0x000fc800078e3cff */
[----:B------:R-:W-:-:S05]  /*3df00*/  @P1 LOP3.LUT R5, R5, R4, RZ, 0x3c, !PT ;  /* 0x0000000405051212 */ /* 0x000fca00078e3cff */
[----:B------:R0:W2:Y:S04]  /*3df10*/  @P1 LDG.E.U16 R0, [R4.64] ;  /* 0x0000000604001981 */ /* 0x0000a8000c1e1500 */
[----:B0-----:R-:W3:Y:S04]  /*3df20*/  LDL R4, [R1+0x2a60] ;  /* 0x002a600001047983 */ /* 0x001ee80000100800 */
[----:B------:R-:W3:Y:S01]  /*3df30*/  LDL R5, [R1+0x2a68] ;  /* 0x002a680001057983 */ /* 0x000ee20000100800 */
[----:B------:R-:W-:-:S03]  /*3df40*/  PRMT R24, RZ, 0x7610, R24 ;  /* 0x00007610ff187816 */ /* 0x000fc60000000018 */
[----:B--2---:R-:W-:Y:S01]  /*3df50*/  STL [R1+0x68f4], R0 ;  /* 0x0068f40001007387 */ /* 0x004fe20000100800 */
        /* <DEDUP_REMOVED lines=8> */
[----:B------:R-:W-:-:S02]  /*3dfe0*/  PRMT R23, RZ, 0x7610, R23 ;  /* 0x00007610ff177816 */ /* 0x000fc40000000017 */
[----:B---3--:R-:W-:-:S04]  /*3dff0*/  @P0 LOP3.LUT R5, R5, R4, RZ, 0x3c, !PT ;  /* 0x0000000405050212 */ /* 0x008fc800078e3cff */
[----:B------:R-:W-:-:S04]  /*3e000*/  @P0 LOP3.LUT R4, R5, R4, RZ, 0x3c, !PT ;  /* 0x0000000405040212 */ /* 0x000fc800078e3cff */
[----:B------:R-:W-:-:S05]  /*3e010*/  @P0 LOP3.LUT R5, R5, R4, RZ, 0x3c, !PT ;  /* 0x0000000405050212 */ /* 0x000fca00078e3cff */
[----:B------:R-:W3:Y:S04]  /*3e020*/  @P0 LDG.E.U16 R23, [R4.64] ;  /* 0x0000000604170981 */ /* 0x000ee8000c1e1500 */
[----:B---3--:R0:W-:Y:S04]  /*3e030*/  STL [R1+0x38], R23 ;  /* 0x0000381701007387 */ /* 0x0081e80000100800 */
[----:B0-----:R-:W3:Y:S01]  /*3e040*/  LDL.LU R23, [R1+0x6974] ;  /* 0x0069740001177983 */ /* 0x001ee20000300800 */
        /* <DEDUP_REMOVED lines=117> */
[----:B------:R0:W2:Y:S04]  /*3e7a0*/  @P1 LDG.E.U16 R15, [R4.64] ;  /* 0x00000006040f1981 */ /* 0x0000a8000c1e1500 */
[----:B0-----:R-:W3:Y:S04]  /*3e7b0*/  LDL R4, [R1+0x2ad8] ;  /* 0x002ad80001047983 */ /* 0x001ee80000100800 */
[----:B------:R-:W3:Y:S01]  /*3e7c0*/  LDL R5, [R1+0x2ae4] ;  /* 0x002ae40001057983 */ /* 0x000ee20000100800 */
[----:B------:R-:W-:-:S03]  /*3e7d0*/  PRMT R8, RZ, 0x7610, R8 ;  /* 0x00007610ff087816 */ /* 0x000fc60000000008 */
[----:B--2---:R0:W-:Y:S04]  /*3e7e0*/  STL [R1+0x4], R15 ;  /* 0x0000040f01007387 */ /* 0x0041e80000100800 */
[----:B0-----:R-:W2:Y:S01]  /*3e7f0*/  LDL R15, [R1+0x2b3c] ;  /* 0x002b3c00010f7983 */ /* 0x001ea20000100800 */
[-C--:B---3--:R-:W-:Y:S02]  /*3e800*/  @P1 LOP3.LUT R5, R5, R4.reuse, RZ, 0x3c, !PT ;  /* 0x0000000405051212 */ /* 0x088fe400078e3cff */
[----:B------:R-:W-:Y:S02]  /*3e810*/  ISETP.GT.AND P0, PT, R13, 0x76, PT ;  /* 0x000000760d00780c */ /* 0x000fe40003f04270 */
[----:B------:R-:W-:-:S04]  /*3e820*/  @P1 LOP3.LUT R4, R5, R4, RZ, 0x3c, !PT ;  /* 0x0000000405041212 */ /* 0x000fc800078e3cff */
[----:B------:R-:W-:-:S05]  /*3e830*/  @P1 LOP3.LUT R5, R5, R4, RZ, 0x3c, !PT ;  /* 0x0000000405051212 */ /* 0x000fca00078e3cff */
[----:B------:R-:W3:Y:S04]  /*3e840*/  @P1 LDG.E.U16 R8, [R4.64] ;  /* 0x0000000604081981 */ /* 0x000ee8000c1e1500 */
[----:B---3--:R0:W-:Y:S04]  /*3e850*/  STL [R1], R8 ;  /* 0x0000000801007387 */ /* 0x0081e80000100800 */
[----:B0-----:R-:W3:Y:S01]  /*3e860*/  LDL.LU R8, [R1+0x6940] ;  /* 0x0069400001087983 */ /* 0x001ee20000300800 */
        /* <DEDUP_REMOVED lines=19> */
[----:B----4-:R-:W-:-:S03]  /*3e9a0*/  PRMT R28, RZ, 0x7610, R28 ;  /* 0x00007610ff1c7816 */ /* 0x010fc6000000001c */
[----:B--2---:R-:W-:Y:S01]  /*3e9b0*/  STL [R1+0x6914], R29 ;  /* 0x0069141d01007387 */ /* 0x004fe20000100800 */
[----:B---3--:R-:W-:-:S04]  /*3e9c0*/  @P1 LOP3.LUT R5, R5, R4, RZ, 0x3c, !PT ;  /* 0x0000000405051212 */ /* 0x008fc800078e3cff */
[----:B------:R-:W-:-:S04]  /*3e9d0*/  @P1 LOP3.LUT R4, R5, R4, RZ, 0x3c, !PT ;  /* 0x0000000405041212 */ /* 0x000fc800078e3cff */
[----:B------:R-:W-:-:S05]  /*3e9e0*/  @P1 LOP3.LUT R5, R5, R4, RZ, 0x3c, !PT ;  /* 0x0000000405051212 */ /* 0x000fca00078e3cff */
[----:B------:R0:W2:Y:S04]  /*3e9f0*/  @P1 LDG.E.U16 R28, [R4.64] ;  /* 0x00000006041c1981 */ /* 0x0000a8000c1e1500 */
[----:B0-----:R-:W3:Y:S01]  /*3ea00*/  LDL R5, [R1+0x2b2c] ;  /* 0x002b2c0001057983 */ /* 0x001ee20000100800 */
[----:B------:R-:W-:Y:S01]  /*3ea10*/  PRMT R27, RZ, 0x7610, R27 ;  /* 0x00007610ff1b7816 */ /* 0x000fe2000000001b */
[----:B------:R-:W-:Y:S02]  /*3ea20*/  @P1 IMAD.MOV.U32 R4, RZ, RZ, R15 ;  /* 0x000000ffff041224 */ /* 0x000fe400078e000f */
[----:B--2---:R0:W-:Y:S01]  /*3ea30*/  STL [R1+0x6918], R28 ;  /* 0x0069181c01007387 */ /* 0x0041e20000100800 */
[----:B------:R-:W-:Y:S01]  /*3ea40*/  PRMT R26, RZ, 0x7610, R26 ;  /* 0x00007610ff1a7816 */ /* 0x000fe2000000001a */
[----:B------:R-:W2:Y:S02]  /*3ea50*/  LDL R15, [R1+0x2b04] ;  /* 0x002b0400010f7983 */ /* 0x000ea40000100800 */
[----:B---3--:R1:W3:Y:S04]  /*3ea60*/  @P1 LDG.E.U16 R27, [R4.64] ;  /* 0x00000006041b1981 */ /* 0x0082e8000c1e1500 */
[----:B0-----:R-:W4:Y:S04]  /*3ea70*/  LDL R28, [R1+0x2af8] ;  /* 0x002af800011c7983 */ /* 0x001f280000100800 */
[----:B-1----:R-:W2:Y:S04]  /*3ea80*/  LDL R4, [R1+0x2b38] ;  /* 0x002b380001047983 */ /* 0x002ea80000100800 */
[----:B------:R-:W2:Y:S02]  /*3ea90*/  LDL R5, [R1+0x2b44] ;  /* 0x002b440001057983 */ /* 0x000ea40000100800 */
[----:B--2---:R-:W-:-:S04]  /*3eaa0*/  @P1 LOP3.LUT R5, R5, R4, RZ, 0x3c, !PT ;  /* 0x0000000405051212 */ /* 0x004fc800078e3cff */
[----:B------:R-:W-:-:S04]  /*3eab0*/  @P1 LOP3.LUT R4, R5, R4, RZ, 0x3c, !PT ;  /* 0x0000000405041212 */ /* 0x000fc800078e3cff */
[----:B------:R-:W-:Y:S01]  /*3eac0*/  @P1 LOP3.LUT R5, R5, R4, RZ, 0x3c, !PT ;  /* 0x0000000405051212 */ /* 0x000fe200078e3cff */
[----:B---3--:R0:W-:Y:S04]  /*3ead0*/  STL [R1+0x691c], R27 ;  /* 0x00691c1b01007387 */ /* 0x0081e80000100800 */
[----:B------:R1:W2:Y:S01]  /*3eae0*/  @P1 LDG.E.U16 R26, [R4.64] ;  /* 0x00000006041a1981 */ /* 0x0002a2000c1e1500 */
[----:B------:R-:W-:-:S03]  /*3eaf0*/  PRMT R6, RZ, 0x7610, R6 ;  /* 0x00007610ff067816 */ /* 0x000fc60000000006 */
[----:B0-----:R-:W3:Y:S04]  /*3eb00*/  LDL R27, [R1+0x2b08] ;  /* 0x002b0800011b7983 */ /* 0x001ee80000100800 */
[----:B-1----:R-:W2:Y:S04]  /*3eb10*/  LDL R4, [R1+0x2ad4] ;  /* 0x002ad40001047983 */ /* 0x002ea80000100800 */
[----:B------:R-:W2:Y:S02]  /*3eb20*/  LDL R5, [R1+0x2af0] ;  /* 0x002af00001057983 */ /* 0x000ea40000100800 */
[----:B--2---:R-:W-:-:S04]  /*3eb30*/  @P0 LOP3.LUT R5, R5, R4, RZ, 0x3c, !PT ;  /* 0x0000000405050212 */ /* 0x004fc800078e3cff */
[----:B------:R-:W-:-:S04]  /*3eb40*/  @P0 LOP3.LUT R4, R5, R4, RZ, 0x3c, !PT ;  /* 0x0000000405040212 */ /* 0x000fc800078e3cff */
[----:B------:R-:W-:-:S05]  /*3eb50*/  @P0 LOP3.LUT R5, R5, R4, RZ, 0x3c, !PT ;  /* 0x0000000405050212 */ /* 0x000fca00078e3cff */
[----:B------:R-:W2:Y:S04]  /*3eb60*/  @P0 LDG.E.U16 R6, [R4.64] ;  /* 0x0000000604060981 */ /* 0x000ea8000c1e1500 */
[----:B------:R-:W-:Y:S04]  /*3eb70*/  STL [R1+0x6920], R26 ;  /* 0x0069201a01007387 */ /* 0x000fe80000100800 */
[----:B--2---:R0:W-:Y:S04]  /*3eb80*/  STL [R1+0x1c8], R6 ;  /* 0x0001c80601007387 */ /* 0x0041e80000100800 */
[----:B0-----:R-:W2:Y:S01]  /*3eb90*/  LDL.LU R6, [R1+0x6938] ;  /* 0x0069380001067983 */ /* 0x001ea20000300800 */
[----:B------:R-:W2:Y:S02]  /*3eba0*/  LDL R4, [R1+0x2aec] ;  /* 0x002aec0001047983 */ /* 0x000ea40000100800 */
[----:B------:R-:W2:Y:S01]  /*3ebb0*/  LDL R5, [R1+0x2afc] ;  /* 0x002afc0001057983 */ /* 0x000ea20000100800 */
[----:B------:R-:W-:-:S02]  /*3ebc0*/  PRMT R29, RZ, 0x7610, R29 ;  /* 0x00007610ff1d7816 */ /* 0x000fc4000000001d */
[----:B------:R-:W-:Y:S02]  /*3ebd0*/  PRMT R3, RZ, 0x7610, R3 ;  /* 0x00007610ff037816 */ /* 0x000fe40000000003 */
[----:B--2---:R-:W-:-:S04]  /*3ebe0*/  @P0 LOP3.LUT R5, R5, R4, RZ, 0x3c, !PT ;  /* 0x0000000405050212 */ /* 0x004fc800078e3cff */
[----:B------:R-:W-:-:S04]  /*3ebf0*/  @P0 LOP3.LUT R4, R5, R4, RZ, 0x3c, !PT ;  /* 0x0000000405040212 */ /* 0x000fc800078e3cff */
[----:B------:R-:W-:-:S05]  /*3ec00*/  @P0 LOP3.LUT R5, R5, R4, RZ, 0x3c, !PT ;  /* 0x0000000405050212 */ /* 0x000fca00078e3cff */
[----:B------:R0:W2:Y:S02]  /*3ec10*/  @P0 LDG.E.U16 R29, [R4.64] ;  /* 0x00000006041d0981 */ /* 0x0000a4000c1e1500 */
[----:B0-----:R-:W-:Y:S02]  /*3ec20*/  @P0 IMAD.MOV.U32 R4, RZ, RZ, R15 ;  /* 0x000000ffff040224 */ /* 0x001fe400078e000f */
[----:B----4-:R-:W-:-:S05]  /*3ec30*/  @P0 IMAD.MOV.U32 R5, RZ, RZ, R28 ;  /* 0x000000ffff050224 */ /* 0x010fca00078e001c */
[----:B------:R-:W4:Y:S04]  /*3ec40*/  @P0 LDG.E.U16 R3, [R4.64] ;  /* 0x0000000604030981 */ /* 0x000f28000c1e1500 */
[----:B--2---:R0:W-:Y:S01]  /*3ec50*/  STL [R1+0x1c4], R29 ;  /* 0x0001c41d01007387 */ /* 0x0041e20000100800 */
[----:B------:R-:W2:Y:S02]  /*3ec60*/  LDL R28, [R1+0x2b34] ;  /* 0x002b3400011c7983 */ /* 0x000ea40000100800 */
[----:B------:R-:W2:Y:S01]  /*3ec70*/  LDL R15, [R1+0x2b50] ;  /* 0x002b5000010f7983 */ /* 0x000ea20000100800 */
[----:B0-----:R-:W2:Y:S04]  /*3ec80*/  LDL R29, [R1+0x2b48] ;  /* 0x002b4800011d7983 */ /* 0x001ea80000100800 */
[----:B----4-:R0:W-:Y:S04]  /*3ec90*/  STL [R1+0x1c0], R3 ;  /* 0x0001c00301007387 */ /* 0x0101e80000100800 */
[----:B0-----:R-:W4:Y:S01]  /*3eca0*/  LDL.LU R3, [R1+0x6934] ;  /* 0x0069340001037983 */ /* 0x001f220000300800 */
[----:B------:R-:W2:Y:S01]  /*3ecb0*/  LDL R5, [R1+0x2b00] ;  /* 0x002b000001057983 */ /* 0x000ea20000100800 */
[----:B------:R-:W-:-:S02]  /*3ecc0*/  ISETP.GT.AND P1, PT, R13, 0x77, PT ;  /* 0x000000770d00780c */ /* 0x000fc40003f24270 */
[----:B------:R-:W-:-:S11]  /*3ecd0*/  PRMT R26, RZ, 0x7610, R26 ;  /* 0x00007610ff1a7816 */ /* 0x000fd6000000001a */
[----:B---3--:R-:W-:Y:S01]  /*3ece0*/  @P1 IMAD.MOV.U32 R4, RZ, RZ, R27 ;  /* 0x000000ffff041224 */ /* 0x008fe200078e001b */
[----:B------:R-:W-:Y:S01]  /*3ecf0*/  PRMT R2, RZ, 0x7610, R2 ;  /* 0x00007610ff027816 */ /* 0x000fe20000000002 */
[----:B------:R-:W3:Y:S04]  /*3ed00*/  LDL R27, [R1+0x2b4c] ;  /* 0x002b4c00011b7983 */ /* 0x000ee80000100800 */
[----:B--2---:R0:W2:Y:S04]  /*3ed10*/  @P1 LDG.E.U16 R26, [R4.64] ;  /* 0x00000006041a1981 */ /* 0x0040a8000c1e1500 */
[----:B0-----:R-:W2:Y:S04]  /*3ed20*/  LDL R4, [R1+0x2af4] ;  /* 0x002af40001047983 */ /* 0x001ea80000100800 */
[----:B------:R-:W2:Y:S02]  /*3ed30*/  LDL R5, [R1+0x2b10] ;  /* 0x002b100001057983 */ /* 0x000ea40000100800 */
[----:B--2---:R-:W-:-:S04]  /*3ed40*/  @P1 LOP3.LUT R5, R5, R4, RZ, 0x3c, !PT ;  /* 0x0000000405051212 */ /* 0x004fc800078e3cff */
[----:B------:R-:W-:-:S04]  /*3ed50*/  @P1 LOP3.LUT R4, R5, R4, RZ, 0x3c, !PT ;  /* 0x0000000405041212 */ /* 0x000fc800078e3cff */
[----:B------:R-:W-:-:S05]  /*3ed60*/  @P1 LOP3.LUT R5, R5, R4, RZ, 0x3c, !PT ;  /* 0x0000000405051212 */ /* 0x000fca00078e3cff */
[----:B------:R-:W2:Y:S04]  /*3ed70*/  @P1 LDG.E.U16 R2, [R4.64] ;  /* 0x0000000604021981 */ /* 0x000ea8000c1e1500 */
[----:B------:R0:W-:Y:S04]  /*3ed80*/  STL [R1+0x1ac], R26 ;  /* 0x0001ac1a01007387 */ /* 0x0001e80000100800 */
[----:B0-----:R-:W3:Y:S01]  /*3ed90*/  LDL R26, [R1+0x2b5c] ;  /* 0x002b5c00011a7983 */ /* 0x001ee20000100800 */
[----:B------:R-:W-:-:S03]  /*3eda0*/  ISETP.GT.AND P0, PT, R13, 0x79, PT ;  /* 0x000000790d00780c */ /* 0x000fc60003f04270 */
[----:B--2---:R-:W-:Y:S01]  /*3edb0*/  STL [R1+0x1a8], R2 ;  /* 0x0001a80201007387 */ /* 0x004fe20000100800 */
[----:B------:R-:W2:Y:S01]  /*3edc0*/  LDL R5, [R1+0x2b40] ;  /* 0x002b400001057983 */ /* 0x000ea20000100800 */
[----:B------:R-:W-:-:S08]  /*3edd0*/  PRMT R25, RZ, 0x7610, R25 ;  /* 0x00007610ff197816 */ /* 0x000fd00000000019 */
[----:B------:R-:W-:Y:S01]  /*3ede0*/  @P0 IMAD.MOV.U32 R4, RZ, RZ, R29 ;  /* 0x000000ffff040224 */ /* 0x000fe200078e001d */
[----:B------:R-:W-:-:S04]  /*3edf0*/  PRMT R24, RZ, 0x7610, R24 ;  /* 0x00007610ff187816 */ /* 0x000fc80000000018 */
[----:B--2---:R0:W2:Y:S02]  /*3ee00*/  @P0 LDG.E.U16 R25, [R4.64] ;  /* 0x0000000604190981 */ /* 0x0040a4000c1e1500 */
[----:B0-----:R-:W-:Y:S02]  /*3ee10*/  @P0 IMAD.MOV.U32 R4, RZ, RZ, R15 ;  /* 0x000000ffff040224 */ /* 0x001fe400078e000f */
[----:B------:R-:W-:-:S05]  /*3ee20*/  @P0 IMAD.MOV.U32 R5, RZ, RZ, R28 ;  /* 0x000000ffff050224 */ /* 0x000fca00078e001c */
[----:B------:R3:W4:Y:S01]  /*3ee30*/  @P0 LDG.E.U16 R24, [R4.64] ;  /* 0x0000000604180981 */ /* 0x000722000c1e1500 */
[----:B------:R-:W-:Y:S01]  /*3ee40*/  PRMT R23, RZ, 0x7610, R23 ;  /* 0x00007610ff177816 */ /* 0x000fe20000000017 */
[----:B---3--:R-:W-:Y:S02]  /*3ee50*/  @P0 IMAD.MOV.U32 R4, RZ, RZ, R26 ;  /* 0x000000ffff040224 */ /* 0x008fe400078e001a */
[----:B------:R-:W-:-:S05]  /*3ee60*/  @P0 IMAD.MOV.U32 R5, RZ, RZ, R27 ;  /* 0x000000ffff050224 */ /* 0x000fca00078e001b */
[----:B------:R-:W3:Y:S04]  /*3ee70*/  @P0 LDG.E.U16 R23, [R4.64] ;  /* 0x0000000604170981 */ /* 0x000ee8000c1e1500 */
[----:B--2---:R0:W-:Y:S01]  /*3ee80*/  STL [R1+0x68f8], R25 ;  /* 0x0068f81901007387 */ /* 0x0041e20000100800 */
[----:B------:R-:W2:Y:S03]  /*3ee90*/  LDL R15, [R1+0x2b1c] ;  /* 0x002b1c00010f7983 */ /* 0x000ea60000100800 */
[----:B0-----:R-:W2:Y:S04]  /*3eea0*/  LDL R25, [R1+0x2b64] ;  /* 0x002b640001197983 */ /* 0x001ea80000100800 */
[----:B----4-:R0:W-:Y:S01]  /*3eeb0*/  STL [R1+0x68fc], R24 ;  /* 0x0068fc1801007387 */ /* 0x0101e20000100800 */
[----:B------:R-:W-:Y:S01]  /*3eec0*/  PRMT R22, RZ, 0x7610, R22 ;  /* 0x00007610ff167816 */ /* 0x000fe20000000016 */
[----:B------:R-:W4:Y:S02]  /*3eed0*/  LDL R29, [R1+0x2b18] ;  /* 0x002b1800011d7983 */ /* 0x000f240000100800 */
[----:B------:R-:W4:Y:S01]  /*3eee0*/  LDL R28, [R1+0x2b24] ;  /* 0x002b2400011c7983 */ /* 0x000f220000100800 */
[----:B------:R-:W4:Y:S04]  /*3eef0*/  LDL R27, [R1+0x2b60] ;  /* 0x002b6000011b7983 */ /* 0x000f280000100800 */
[----:B------:R-:W4:Y:S04]  /*3ef00*/  LDL R26, [R1+0x2b68] ;  /* 0x002b6800011a7983 */ /* 0x000f280000100800 */
[----:B0-----:R-:W4:Y:S04]  /*3ef10*/  LDL R24, [R1+0x2b58] ;  /* 0x002b580001187983 */ /* 0x001f280000100800 */
[----:B---3--:R-:W-:Y:S01]  /*3ef20*/  STL [R1+0x6900], R23 ;  /* 0x0069001701007387 */ /* 0x008fe20000100800 */
[----:B--2---:R-:W-:Y:S01]  /*3ef30*/  @P0 IMAD.MOV.U32 R4, RZ, RZ, R25 ;  /* 0x000000ffff040224 */ /* 0x004fe200078e0019 */
[----:B------:R-:W-:-:S02]  /*3ef40*/  PRMT R14, RZ, 0x7610, R14 ;  /* 0x00007610ff0e7816 */ /* 0x000fc4000000000e */
[----:B------:R-:W2:Y:S01]  /*3ef50*/  LDL R25, [R1+0x2b54] ;  /* 0x002b540001197983 */ /* 0x000ea20000100800 */
[----:B----4-:R-:W-:-:S03]  /*3ef60*/  @P0 IMAD.MOV.U32 R5, RZ, RZ, R24 ;  /* 0x000000ffff050224 */ /* 0x010fc600078e0018 */
[----:B------:R-:W3:Y:S04]  /*3ef70*/  LDL R24, [R1+0x2b70] ;  /* 0x002b700001187983 */ /* 0x000ee80000100800 */
[----:B------:R0:W4:Y:S04]  /*3ef80*/  @P0 LDG.E.U16 R22, [R4.64] ;  /* 0x0000000604160981 */ /* 0x000128000c1e1500 */
[----:B0-----:R-:W2:Y:S01]  /*3ef90*/  LDL R5, [R1+0x2b0c] ;  /* 0x002b0c0001057983 */ /* 0x001ea20000100800 */
[----:B------:R-:W-:Y:S01]  /*3efa0*/  @P1 IMAD.MOV.U32 R4, RZ, RZ, R15 ;  /* 0x000000ffff041224 */ /* 0x000fe200078e000f */
[----:B------:R-:W-:-:S02]  /*3efb0*/  ISETP.GT.AND P0, PT, R13, 0x7a, PT ;  /* 0x0000007a0d00780c */ /* 0x000fc40003f04270 */
[----:B------:R-:W-:Y:S02]  /*3efc0*/  PRMT R21, RZ, 0x7610, R21 ;  /* 0x00007610ff157816 */ /* 0x000fe40000000015 */
[----:B--2---:R0:W2:Y:S04]  /*3efd0*/  @P1 LDG.E.U16 R14, [R4.64] ;  /* 0x00000006040e1981 */ /* 0x0040a8000c1e1500 */
[----:B----4-:R1:W-:Y:S01]  /*3efe0*/  STL [R1+0x6904], R22 ;  /* 0x0069041601007387 */ /* 0x0103e20000100800 */
[----:B------:R-:W4:Y:S02]  /*3eff0*/  LDL R15, [R1+0x2b6c] ;  /* 0x002b6c00010f7983 */ /* 0x000f240000100800 */
[----:B0-----:R-:W-:Y:S01]  /*3f000*/  @P1 IMAD.MOV.U32 R4, RZ, RZ, R28 ;  /* 0x000000ffff041224 */ /* 0x001fe200078e001c */
[----:B-1----:R-:W-:Y:S01]  /*3f010*/  PRMT R22, RZ, 0x7610, R22 ;  /* 0x00007610ff167816 */ /* 0x002fe20000000016 */
[----:B------:R-:W-:-:S05]  /*3f020*/  @P1 IMAD.MOV.U32 R5, RZ, RZ, R29 ;  /* 0x000000ffff051224 */ /* 0x000fca00078e001d */
[----:B------:R0:W4:Y:S02]  /*3f030*/  @P1 LDG.E.U16 R22, [R4.64] ;  /* 0x0000000604161981 */ /* 0x000124000c1e1500 */
[----:B0-----:R-:W-:Y:S02]  /*3f040*/  @P0 IMAD.MOV.U32 R4, RZ, RZ, R26 ;  /* 0x000000ffff040224 */ /* 0x001fe400078e001a */
[----:B------:R-:W-:-:S05]  /*3f050*/  @P0 IMAD.MOV.U32 R5, RZ, RZ, R27 ;  /* 0x000000ffff050224 */ /* 0x000fca00078e001b */
[----:B------:R3:W4:Y:S01]  /*3f060*/  @P0 LDG.E.U16 R21, [R4.64] ;  /* 0x0000000604150981 */ /* 0x000722000c1e1500 */
[----:B------:R-:W-:Y:S01]  /*3f070*/  PRMT R20, RZ, 0x7610, R20 ;  /* 0x00007610ff147816 */ /* 0x000fe20000000014 */
[----:B---3--:R-:W-:Y:S02]  /*3f080*/  @P0 IMAD.MOV.U32 R4, RZ, RZ, R24 ;  /* 0x000000ffff040224 */ /* 0x008fe400078e0018 */
[----:B------:R-:W-:-:S05]  /*3f090*/  @P0 IMAD.MOV.U32 R5, RZ, RZ, R25 ;  /* 0x000000ffff050224 */ /* 0x000fca00078e0019 */
[----:B------:R0:W3:Y:S04]  /*3f0a0*/  @P0 LDG.E.U16 R20, [R4.64] ;  /* 0x0000000604140981 */ /* 0x0000e8000c1e1500 */
[----:B--2---:R1:W-:Y:S01]  /*3f0b0*/  STL [R1+0x1a0], R14 ;  /* 0x0001a00e01007387 */ /* 0x0043e20000100800 */
[----:B------:R-:W2:Y:S02]  /*3f0c0*/  LDL R27, [R1+0x2b78] ;  /* 0x002b7800011b7983 */ /* 0x000ea40000100800 */
[----:B------:R-:W2:Y:S01]  /*3f0d0*/  LDL R26, [R1+0x2b84] ;  /* 0x002b8400011a7983 */ /* 0x000ea20000100800 */
[----:B-1----:R-:W2:Y:S04]  /*3f0e0*/  LDL R14, [R1+0x2b7c] ;  /* 0x002b7c00010e7983 */ /* 0x002ea80000100800 */
[----:B----4-:R1:W-:Y:S01]  /*3f0f0*/  STL [R1+0x68d0], R21 ;  /* 0x0068d01501007387 */ /* 0x0103e20000100800 */
[----:B------:R-:W4:Y:S02]  /*3f100*/  LDL R25, [R1+0x2b80] ;  /* 0x002b800001197983 */ /* 0x000f240000100800 */
[----:B------:R-:W4:Y:S01]  /*3f110*/  LDL R24, [R1+0x2b88] ;  /* 0x002b880001187983 */ /* 0x000f220000100800 */
[----:B------:R-:W-:Y:S01]  /*3f120*/  PRMT R19, RZ, 0x7610, R19 ;  /* 0x00007610ff137816 */ /* 0x000fe20000000013 */
[----:B0-----:R-:W-:Y:S01]  /*3f130*/  @P0 IMAD.MOV.U32 R5, RZ, RZ, R15 ;  /* 0x000000ffff050224 */ /* 0x001fe200078e000f */
[----:B------:R-:W-:-:S02]  /*3f140*/  PRMT R18, RZ, 0x7610, R18 ;  /* 0x00007610ff127816 */ /* 0x000fc40000000012 */
[----:B------:R-:W-:Y:S02]  /*3f150*/  ISETP.GT.AND P1, PT, R13, 0x7b, PT ;  /* 0x0000007b0d00780c */ /* 0x000fe40003f24270 */
[----:B------:R-:W-:Y:S01]  /*3f160*/  PRMT R17, RZ, 0x7610, R17 ;  /* 0x00007610ff117816 */ /* 0x000fe20000000011 */
[----:B---3--:R-:W-:Y:S01]  /*3f170*/  STL [R1+0x68d4], R20 ;  /* 0x0068d41401007387 */ /* 0x008fe20000100800 */
[----:B------:R0:W-:Y:S02]  /*3f180*/  STL [R1+0x198], R22 ;  /* 0x0001981601007387 */ /* 0x0001e40000100800 */
[----:B------:R-:W3:Y:S02]  /*3f190*/  LDL R15, [R1+0x2b90] ;  /* 0x002b9000010f7983 */ /* 0x000ee40000100800 */
[----:B-1----:R-:W3:Y:S01]  /*3f1a0*/  LDL R21, [R1+0x2b8c] ;  /* 0x002b8c0001157983 */ /* 0x002ee20000100800 */
[----:B0-----:R-:W3:Y:S01]  /*3f1b0*/  LDL R22, [R1+0x2b74] ;  /* 0x002b740001167983 */ /* 0x001ee20000100800 */
[----:B--2---:R-:W-:-:S03]  /*3f1c0*/  @P0 IMAD.MOV.U32 R4, RZ, RZ, R14 ;  /* 0x000000ffff040224 */ /* 0x004fc600078e000e */
[----:B------:R-:W2:Y:S04]  /*3f1d0*/  LDL R14, [R1+0x2b9c] ;  /* 0x002b9c00010e7983 */ /* 0x000ea80000100800 */
[----:B------:R0:W2:Y:S02]  /*3f1e0*/  @P0 LDG.E.U16 R19, [R4.64] ;  /* 0x0000000604130981 */ /* 0x0000a4000c1e1500 */
[----:B0-----:R-:W-:Y:S02]  /*3f1f0*/  @P0 IMAD.MOV.U32 R4, RZ, RZ, R26 ;  /* 0x000000ffff040224 */ /* 0x001fe400078e001a */
[----:B------:R-:W-:-:S05]  /*3f200*/  @P0 IMAD.MOV.U32 R5, RZ, RZ, R27 ;  /* 0x000000ffff050224 */ /* 0x000fca00078e001b */
[----:B------:R4:W2:Y:S02]  /*3f210*/  @P0 LDG.E.U16 R18, [R4.64] ;  /* 0x0000000604120981 */ /* 0x0008a4000c1e1500 */
[----:B----4-:R-:W-:Y:S02]  /*3f220*/  @P1 IMAD.MOV.U32 R4, RZ, RZ, R24 ;  /* 0x000000ffff041224 */ /* 0x010fe400078e0018 */
[----:B------:R-:W-:-:S05]  /*3f230*/  @P1 IMAD.MOV.U32 R5, RZ, RZ, R25 ;  /* 0x000000ffff051224 */ /* 0x000fca00078e0019 */
[----:B------:R3:W4:Y:S01]  /*3f240*/  @P1 LDG.E.U16 R17, [R4.64] ;  /* 0x0000000604111981 */ /* 0x000722000c1e1500 */
[----:B------:R-:W-:Y:S01]  /*3f250*/  PRMT R16, RZ, 0x7610, R16 ;  /* 0x00007610ff107816 */ /* 0x000fe20000000010 */
[----:B---3--:R-:W-:Y:S02]  /*3f260*/  @P1 IMAD.MOV.U32 R4, RZ, RZ, R15 ;  /* 0x000000ffff041224 */ /* 0x008fe400078e000f */
[----:B------:R-:W-:-:S05]  /*3f270*/  @P1 IMAD.MOV.U32 R5, RZ, RZ, R22 ;  /* 0x000000ffff051224 */ /* 0x000fca00078e0016 */
[----:B------:R0:W3:Y:S04]  /*3f280*/  @P1 LDG.E.U16 R16, [R4.64] ;  /* 0x0000000604101981 */ /* 0x0000e8000c1e1500 */
[----:B--2---:R1:W-:Y:S04]  /*3f290*/  STL [R1+0x68d8], R19 ;  /* 0x0068d81301007387 */ /* 0x0043e80000100800 */
[----:B------:R3:W-:Y:S01]  /*3f2a0*/  STL [R1+0x68dc], R18 ;  /* 0x0068dc1201007387 */ /* 0x0007e20000100800 */
[----:B------:R-:W2:Y:S02]  /*3f2b0*/  LDL R25, [R1+0x2b98] ;  /* 0x002b980001197983 */ /* 0x000ea40000100800 */
[----:B------:R-:W2:Y:S01]  /*3f2c0*/  LDL R24, [R1+0x2ba4] ;  /* 0x002ba40001187983 */ /* 0x000ea20000100800 */
[----:B----4-:R-:W-:Y:S01]  /*3f2d0*/  STL [R1+0x68ac], R17 ;  /* 0x0068ac1101007387 */ /* 0x010fe20000100800 */
[----:B------:R-:W4:Y:S02]  /*3f2e0*/  LDL R22, [R1+0x2ba0] ;  /* 0x002ba00001167983 */ /* 0x000f240000100800 */
[----:B------:R-:W4:Y:S01]  /*3f2f0*/  LDL R15, [R1+0x2ba8] ;  /* 0x002ba800010f7983 */ /* 0x000f220000100800 */
[----:B------:R-:W-:Y:S01]  /*3f300*/  PRMT R12, RZ, 0x7610, R12 ;  /* 0x00007610ff0c7816 */ /* 0x000fe2000000000c */
[----:B0-----:R-:W-:-:S02]  /*3f310*/  @P1 IMAD.MOV.U32 R4, RZ, RZ, R14 ;  /* 0x000000ffff041224 */ /* 0x001fc400078e000e */
[----:B------:R-:W-:Y:S01]  /*3f320*/  @P1 IMAD.MOV.U32 R5, RZ, RZ, R21 ;  /* 0x000000ffff051224 */ /* 0x000fe200078e0015 */
[----:B------:R-:W-:-:S04]  /*3f330*/  PRMT R11, RZ, 0x7610, R11 ;  /* 0x00007610ff0b7816 */ /* 0x000fc8000000000b */
[----:B------:R2:W4:Y:S01]  /*3f340*/  @P1 LDG.E.U16 R12, [R4.64] ;  /* 0x00000006040c1981 */ /* 0x000522000c1e1500 */
[----:B------:R-:W-:Y:S02]  /*3f350*/  ISETP.GT.AND P0, PT, R13, 0x7c, PT ;  /* 0x0000007c0d00780c */ /* 0x000fe40003f04270 */
[----:B------:R-:W-:Y:S01]  /*3f360*/  PRMT R10, RZ, 0x7610, R10 ;  /* 0x00007610ff0a7816 */ /* 0x000fe2000000000a */
[----:B---3--:R0:W-:Y:S01]  /*3f370*/  STL [R1+0x68b0], R16 ;  /* 0x0068b01001007387 */ /* 0x0081e20000100800 */
[----:B------:R-:W3:Y:S02]  /*3f380*/  LDL R21, [R1+0x2b94] ;  /* 0x002b940001157983 */ /* 0x000ee40000100800 */
[----:B------:R-:W3:Y:S02]  /*3f390*/  LDL R14, [R1+0x2bb0] ;  /* 0x002bb000010e7983 */ /* 0x000ee40000100800 */
[----:B-1----:R-:W3:Y:S01]  /*3f3a0*/  LDL R19, [R1+0x2bac] ;  /* 0x002bac0001137983 */ /* 0x002ee20000100800 */
[----:B------:R-:W3:Y:S01]  /*3f3b0*/  LDL R18, [R1+0x2bbc] ;  /* 0x002bbc0001127983 */ /* 0x000ee20000100800 */
[----:B--2---:R-:W-:-:S02]  /*3f3c0*/  @P1 IMAD.MOV.U32 R5, RZ, RZ, R25 ;  /* 0x000000ffff051224 */ /* 0x004fc400078e0019 */
[----:B------:R-:W-:-:S05]  /*3f3d0*/  @P1 IMAD.MOV.U32 R4, RZ, RZ, R24 ;  /* 0x000000ffff041224 */ /* 0x000fca00078e0018 */
[----:B------:R4:W2:Y:S02]  /*3f3e0*/  @P1 LDG.E.U16 R11, [R4.64] ;  /* 0x00000006040b1981 */ /* 0x0008a4000c1e1500 */
[----:B----4-:R-:W-:Y:S02]  /*3f3f0*/  @P0 IMAD.MOV.U32 R5, RZ, RZ, R22 ;  /* 0x000000ffff050224 */ /* 0x010fe400078e0016 */
[----:B------:R-:W-:-:S05]  /*3f400*/  @P0 IMAD.MOV.U32 R4, RZ, RZ, R15 ;  /* 0x000000ffff040224 */ /* 0x000fca00078e000f */
[----:B------:R3:W4:Y:S04]  /*3f410*/  @P0 LDG.E.U16 R10, [R4.64] ;  /* 0x00000006040a0981 */ /* 0x000728000c1e1500 */
[----:B------:R1:W-:Y:S01]  /*3f420*/  STL [R1+0x68b4], R12 ;  /* 0x0068b40c01007387 */ /* 0x0003e20000100800 */
[----:B------:R-:W-:Y:S01]  /*3f430*/  PRMT R9, RZ, 0x7610, R9 ;  /* 0x00007610ff097816 */ /* 0x000fe20000000009 */
[----:B---3--:R-:W-:Y:S02]  /*3f440*/  @P0 IMAD.MOV.U32 R5, RZ, RZ, R21 ;  /* 0x000000ffff050224 */ /* 0x008fe400078e0015 */
[----:B------:R-:W-:-:S05]  /*3f450*/  @P0 IMAD.MOV.U32 R4, RZ, RZ, R14 ;  /* 0x000000ffff040224 */ /* 0x000fca00078e000e */
[----:B------:R3:W3:Y:S04]  /*3f460*/  @P0 LDG.E.U16 R9, [R4.64] ;  /* 0x0000000604090981 */ /* 0x0006e8000c1e1500 */
[----:B--2---:R-:W-:Y:S01]  /*3f470*/  STL [R1+0x68b8], R11 ;  /* 0x0068b80b01007387 */ /* 0x004fe20000100800 */
[----:B0-----:R-:W2:Y:S02]  /*3f480*/  LDL R16, [R1+0x2bb8] ;  /* 0x002bb80001107983 */ /* 0x001ea40000100800 */
[----:B------:R-:W2:Y:S01]  /*3f490*/  LDL R15, [R1+0x2bc4] ;  /* 0x002bc400010f7983 */ /* 0x000ea20000100800 */
[----:B----4-:R0:W-:Y:S01]  /*3f4a0*/  STL [R1+0x6898], R10 ;  /* 0x0068980a01007387 */ /* 0x0101e20000100800 */
[----:B------:R-:W4:Y:S02]  /*3f4b0*/  LDL R14, [R1+0x2bc0] ;  /* 0x002bc000010e7983 */ /* 0x000f240000100800 */
[----:B-1----:R-:W4:Y:S01]  /*3f4c0*/  LDL R12, [R1+0x2bc8] ;  /* 0x002bc800010c7983 */ /* 0x002f220000100800 */
[----:B------:R-:W-:Y:S01]  /*3f4d0*/  PRMT R8, RZ, 0x7610, R8 ;  /* 0x00007610ff087816 */ /* 0x000fe20000000008 */
[----:B---3--:R-:W-:-:S02]  /*3f4e0*/  @P0 IMAD.MOV.U32 R4, RZ, RZ, R18 ;  /* 0x000000ffff040224 */ /* 0x008fc400078e0012 */
[----:B------:R-:W-:Y:S01]  /*3f4f0*/  @P0 IMAD.MOV.U32 R5, RZ, RZ, R19 ;  /* 0x000000ffff050224 */ /* 0x000fe200078e0013 */
[----:B------:R-:W-:-:S04]  /*3f500*/  PRMT R7, RZ, 0x7610, R7 ;  /* 0x00007610ff077816 */ /* 0x000fc80000000007 */
[----:B------:R2:W3:Y:S01]  /*3f510*/  @P0 LDG.E.U16 R8, [R4.64] ;  /* 0x0000000604080981 */ /* 0x0004e2000c1e1500 */
[----:B------:R-:W-:Y:S02]  /*3f520*/  ISETP.GT.AND P1, PT, R13, 0x7d, PT ;  /* 0x0000007d0d00780c */ /* 0x000fe40003f24270 */
[----:B------:R-:W-:Y:S01]  /*3f530*/  PRMT R6, RZ, 0x7610, R6 ;  /* 0x00007610ff067816 */ /* 0x000fe20000000006 */
[----:B------:R1:W-:Y:S01]  /*3f540*/  STL [R1+0x689c], R9 ;  /* 0x00689c0901007387 */ /* 0x0003e20000100800 */
[----:B0-----:R-:W3:Y:S02]  /*3f550*/  LDL R10, [R1+0x2bb4] ;  /* 0x002bb400010a7983 */ /* 0x001ee40000100800 */
[----:B------:R-:W3:Y:S02]  /*3f560*/  LDL R19, [R1+0x2bcc] ;  /* 0x002bcc0001137983 */ /* 0x000ee40000100800 */
[----:B------:R-:W3:Y:S01]  /*3f570*/  LDL R18, [R1+0x2bdc] ;  /* 0x002bdc0001127983 */ /* 0x000ee20000100800 */
[----:B-1----:R-:W3:Y:S01]  /*3f580*/  LDL R9, [R1+0x2bd0] ;  /* 0x002bd00001097983 */ /* 0x002ee20000100800 */
[----:B--2---:R-:W-:-:S02]  /*3f590*/  @P0 IMAD.MOV.U32 R5, RZ, RZ, R16 ;  /* 0x000000ffff050224 */ /* 0x004fc400078e0010 */
[----:B------:R-:W-:-:S05]  /*3f5a0*/  @P0 IMAD.MOV.U32 R4, RZ, RZ, R15 ;  /* 0x000000ffff040224 */ /* 0x000fca00078e000f */
[----:B------:R4:W2:Y:S02]  /*3f5b0*/  @P0 LDG.E.U16 R7, [R4.64] ;  /* 0x0000000604070981 */ /* 0x0008a4000c1e1500 */
[----:B----4-:R-:W-:Y:S02]  /*3f5c0*/  @P1 IMAD.MOV.U32 R5, RZ, RZ, R14 ;  /* 0x000000ffff051224 */ /* 0x010fe400078e000e */
[----:B------:R-:W-:-:S05]  /*3f5d0*/  @P1 IMAD.MOV.U32 R4, RZ, RZ, R12 ;  /* 0x000000ffff041224 */ /* 0x000fca00078e000c */
[----:B------:R0:W4:Y:S04]  /*3f5e0*/  @P1 LDG.E.U16 R6, [R4.64] ;  /* 0x0000000604061981 */ /* 0x000128000c1e1500 */
[----:B---3--:R-:W-:Y:S01]  /*3f5f0*/  STL [R1+0x68a0], R8 ;  /* 0x0068a00801007387 */ /* 0x008fe20000100800 */
[----:B0-----:R-:W-:Y:S01]  /*3f600*/  PRMT R5, RZ, 0x7610, R5 ;  /* 0x00007610ff057816 */ /* 0x001fe20000000005 */
[----:B------:R-:W-:Y:S01]  /*3f610*/  @P1 IMAD.MOV.U32 R15, RZ, RZ, R10 ;  /* 0x000000ffff0f1224 */ /* 0x000fe200078e000a */
[----:B------:R-:W-:Y:S01]  /*3f620*/  PRMT R4, RZ, 0x7610, R4 ;  /* 0x00007610ff047816 */ /* 0x000fe20000000004 */
[----:B------:R-:W-:-:S05]  /*3f630*/  @P1 IMAD.MOV.U32 R14, RZ, RZ, R9 ;  /* 0x000000ffff0e1224 */ /* 0x000fca00078e0009 */
[----:B------:R0:W3:Y:S02]  /*3f640*/  @P1 LDG.E.U16 R5, [R14.64] ;  /* 0x000000060e051981 */ /* 0x0000e4000c1e1500 */
[----:B0-----:R-:W-:Y:S02]  /*3f650*/  @P1 IMAD.MOV.U32 R14, RZ, RZ, R18 ;  /* 0x000000ffff0e1224 */ /* 0x001fe400078e0012 */
[----:B------:R-:W-:-:S05]  /*3f660*/  @P1 IMAD.MOV.U32 R15, RZ, RZ, R19 ;  /* 0x000000ffff0f1224 */ /* 0x000fca00078e0013 */
[----:B------:R-:W3:Y:S04]  /*3f670*/  @P1 LDG.E.U16 R4, [R14.64] ;  /* 0x000000060e041981 */ /* 0x000ee8000c1e1500 */
[----:B--2---:R0:W-:Y:S01]  /*3f680*/  STL [R1+0x68a4], R7 ;  /* 0x0068a40701007387 */ /* 0x0041e20000100800 */
[----:B------:R-:W2:Y:S02]  /*3f690*/  LDL R16, [R1+0x2bd8] ;  /* 0x002bd80001107983 */ /* 0x000ea40000100800 */
[----:B------:R-:W2:Y:S01]  /*3f6a0*/  LDL R12, [R1+0x2be4] ;  /* 0x002be400010c7983 */ /* 0x000ea20000100800 */
[----:B----4-:R1:W-:Y:S01]  /*3f6b0*/  STL [R1+0x6878], R6 ;  /* 0x0068780601007387 */ /* 0x0103e20000100800 */
[----:B------:R-:W4:Y:S02]  /*3f6c0*/  LDL R10, [R1+0x2be0] ;  /* 0x002be000010a7983 */ /* 0x000f240000100800 */
[----:B------:R-:W4:Y:S01]  /*3f6d0*/  LDL R9, [R1+0x2be8] ;  /* 0x002be80001097983 */ /* 0x000f220000100800 */
[----:B------:R-:W-:-:S02]  /*3f6e0*/  PRMT R3, RZ, 0x7610, R3 ;  /* 0x00007610ff037816 */ /* 0x000fc40000000003 */
[----:B------:R-:W-:Y:S01]  /*3f6f0*/  ISETP.GT.AND P0, PT, R13, 0x7e, PT ;  /* 0x0000007e0d00780c */ /* 0x000fe20003f04270 */
[----:B---3--:R-:W-:Y:S01]  /*3f700*/  STL [R1+0x687c], R5 ;  /* 0x00687c0501007387 */ /* 0x008fe20000100800 */
[----:B0-----:R-:W3:Y:S02]  /*3f710*/  LDL R7, [R1+0x2bd4] ;  /* 0x002bd40001077983 */ /* 0x001ee40000100800 */
[----:B-1----:R-:W3:Y:S01]  /*3f720*/  LDL R6, [R1+0x2bf0] ;  /* 0x002bf00001067983 */ /* 0x002ee20000100800 */
[----:B------:R0:W-:Y:S01]  /*3f730*/  STL [R1+0x6880], R4 ;  /* 0x0068800401007387 */ /* 0x0001e20000100800 */
[----:B------:R-:W3:Y:S02]  /*3f740*/  LDL R22, [R1+0x2bec] ;  /* 0x002bec0001167983 */ /* 0x000ee40000100800 */
[----:B------:R-:W3:Y:S01]  /*3f750*/  LDL R21, [R1+0x2bfc] ;  /* 0x002bfc0001157983 */ /* 0x000ee20000100800 */
[----:B0-----:R-:W-:Y:S01]  /*3f760*/  PRMT R4, RZ, 0x7610, R4 ;  /* 0x00007610ff047816 */ /* 0x001fe20000000004 */
[----:B--2---:R-:W-:-:S02]  /*3f770*/  @P1 IMAD.MOV.U32 R15, RZ, RZ, R16 ;  /* 0x000000ffff0f1224 */ /* 0x004fc400078e0010 */
[----:B------:R-:W-:-:S05]  /*3f780*/  @P1 IMAD.MOV.U32 R14, RZ, RZ, R12 ;  /* 0x000000ffff0e1224 */ /* 0x000fca00078e000c */
[----:B------:R4:W2:Y:S02]  /*3f790*/  @P1 LDG.E.U16 R3, [R14.64] ;  /* 0x000000060e031981 */ /* 0x0008a4000c1e1500 */
[----:B----4-:R-:W-:Y:S02]  /*3f7a0*/  @P0 IMAD.MOV.U32 R15, RZ, RZ, R10 ;  /* 0x000000ffff0f0224 */ /* 0x010fe400078e000a */
[----:B------:R-:W-:-:S05]  /*3f7b0*/  @P0 IMAD.MOV.U32 R14, RZ, RZ, R9 ;  /* 0x000000ffff0e0224 */ /* 0x000fca00078e0009 */
[----:B------:R3:W4:Y:S02]  /*3f7c0*/  @P0 LDG.E.U16 R4, [R14.64] ;  /* 0x000000060e040981 */ /* 0x000724000c1e1500 */
[----:B---3--:R-:W-:Y:S02]  /*3f7d0*/  @P0 IMAD.MOV.U32 R15, RZ, RZ, R7 ;  /* 0x000000ffff0f0224 */ /* 0x008fe400078e0007 */
[----:B------:R-:W-:Y:S01]  /*3f7e0*/  @P0 IMAD.MOV.U32 R14, RZ, RZ, R6 ;  /* 0x000000ffff0e0224 */ /* 0x000fe200078e0006 */
[----:B--2---:R0:W-:Y:S01]  /*3f7f0*/  STL [R1+0x6884], R3 ;  /* 0x0068840301007387 */ /* 0x0041e20000100800 */
[----:B------:R-:W2:Y:S02]  /*3f800*/  LDL R19, [R1+0x2bf8] ;  /* 0x002bf80001137983 */ /* 0x000ea40000100800 */
[----:B------:R-:W3:Y:S02]  /*3f810*/  LDL R18, [R1+0x2c04] ;  /* 0x002c040001127983 */ /* 0x000ee40000100800 */
[----:B------:R-:W3:Y:S01]  /*3f820*/  LDL R16, [R1+0x2c00] ;  /* 0x002c000001107983 */ /* 0x000ee20000100800 */
[----:B------:R-:W3:Y:S04]  /*3f830*/  LDL R12, [R1+0x2c08] ;  /* 0x002c0800010c7983 */ /* 0x000ee80000100800 */
[----:B------:R-:W3:Y:S04]  /*3f840*/  LDL R10, [R1+0x2bf4] ;  /* 0x002bf400010a7983 */ /* 0x000ee80000100800 */
[----:B------:R-:W3:Y:S04]  /*3f850*/  LDL R9, [R1+0x2c10] ;  /* 0x002c100001097983 */ /* 0x000ee80000100800 */
[----:B------:R-:W3:Y:S04]  /*3f860*/  LDL R7, [R1+0x2c0c] ;  /* 0x002c0c0001077983 */ /* 0x000ee80000100800 */
[----:B------:R-:W3:Y:S04]  /*3f870*/  LDL R6, [R1+0x2c18] ;  /* 0x002c180001067983 */ /* 0x000ee80000100800 */
[----:B----4-:R1:W-:Y:S01]  /*3f880*/  STL [R1+0x150], R4 ;  /* 0x0001500401007387 */ /* 0x0103e20000100800 */
[----:B0-----:R-:W4:Y:S01]  /*3f890*/  LDL R3, [R1+0x2c14] ;  /* 0x002c140001037983 */ /* 0x001f220000100800 */
[----:B------:R-:W-:-:S02]  /*3f8a0*/  PRMT R23, RZ, 0x7610, R23 ;  /* 0x00007610ff177816 */ /* 0x000fc40000000017 */
[----:B------:R-:W-:Y:S02]  /*3f8b0*/  PRMT R20, RZ, 0x7610, R20 ;  /* 0x00007610ff147816 */ /* 0x000fe40000000014 */
[----:B------:R-:W-:Y:S02]  /*3f8c0*/  ISETP.GT.AND P1, PT, R13, 0x7f, PT ;  /* 0x0000007f0d00780c */ /* 0x000fe40003f24270 */
[----:B------:R0:W4:Y:S04]  /*3f8d0*/  @P0 LDG.E.U16 R23, [R14.64] ;  /* 0x000000060e170981 */ /* 0x000128000c1e1500 */
[----:B-1----:R-:W4:Y:S01]  /*3f8e0*/  LDL R4, [R1+0x1c3c] ;  /* 0x001c3c0001047983 */ /* 0x002f220000100800 */
[----:B------:R-:W-:Y:S01]  /*3f8f0*/  PRMT R17, RZ, 0x7610, R17 ;  /* 0x00007610ff117816 */ /* 0x000fe20000000011 */
[----:B0-----:R-:W-:-:S02]  /*3f900*/  @P0 IMAD.MOV.U32 R14, RZ, RZ, R21 ;  /* 0x000000ffff0e0224 */ /* 0x001fc400078e0015 */
[----:B------:R-:W-:-:S05]  /*3f910*/  @P0 IMAD.MOV.U32 R15, RZ, RZ, R22 ;  /* 0x000000ffff0f0224 */ /* 0x000fca00078e0016 */
[----:B------:R2:W4:Y:S01]  /*3f920*/  @P0 LDG.E.U16 R20, [R14.64] ;  /* 0x000000060e140981 */ /* 0x000522000c1e1500 */
[----:B------:R-:W-:Y:S02]  /*3f930*/  PRMT R11, RZ, 0x7610, R11 ;  /* 0x00007610ff0b7816 */ /* 0x000fe4000000000b */
[----:B------:R-:W-:Y:S02]  /*3f940*/  PRMT R8, RZ, 0x7610, R8 ;  /* 0x00007610ff087816 */ /* 0x000fe40000000008 */
[----:B------:R-:W-:Y:S01]  /*3f950*/  PRMT R5, RZ, 0x7610, R5 ;  /* 0x00007610ff057816 */ /* 0x000fe20000000005 */
[----:B--2---:R-:W-:Y:S02]  /*3f960*/  @P0 IMAD.MOV.U32 R15, RZ, RZ, R19 ;  /* 0x000000ffff0f0224 */ /* 0x004fe400078e0013 */
[----:B---3--:R-:W-:-:S05]  /*3f970*/  @P0 IMAD.MOV.U32 R14, RZ, RZ, R18 ;  /* 0x000000ffff0e0224 */ /* 0x008fca00078e0012 */
[----:B------:R0:W2:Y:S02]  /*3f980*/  @P0 LDG.E.U16 R17, [R14.64] ;  /* 0x000000060e110981 */ /* 0x0000a4000c1e1500 */
[----:B0-----:R-:W-:Y:S02]  /*3f990*/  @P1 IMAD.MOV.U32 R14, RZ, RZ, R12 ;  /* 0x000000ffff0e1224 */ /* 0x001fe400078e000c */
[----:B------:R-:W-:-:S05]  /*3f9a0*/  @P1 IMAD.MOV.U32 R15, RZ, RZ, R16 ;  /* 0x000000ffff0f1224 */ /* 0x000fca00078e0010 */
[----:B------:R0:W3:Y:S02]  /*3f9b0*/  @P1 LDG.E.U16 R11, [R14.64] ;  /* 0x000000060e0b1981 */ /* 0x0000e4000c1e1500 */
[----:B0-----:R-:W-:Y:S02]  /*3f9c0*/  @P1 IMAD.MOV.U32 R14, RZ, RZ, R9 ;  /* 0x000000ffff0e1224 */ /* 0x001fe400078e0009 */
[----:B------:R-:W-:-:S05]  /*3f9d0*/  @P1 IMAD.MOV.U32 R15, RZ, RZ, R10 ;  /* 0x000000ffff0f1224 */ /* 0x000fca00078e000a */
[----:B------:R0:W2:Y:S02]  /*3f9e0*/  @P1 LDG.E.U16 R8, [R14.64] ;  /* 0x000000060e081981 */ /* 0x0000a4000c1e1500 */
[----:B0-----:R-:W-:Y:S02]  /*3f9f0*/  @P1 IMAD.MOV.U32 R14, RZ, RZ, R6 ;  /* 0x000000ffff0e1224 */ /* 0x001fe400078e0006 */
[----:B------:R-:W-:-:S05]  /*3fa00*/  @P1 IMAD.MOV.U32 R15, RZ, RZ, R7 ;  /* 0x000000ffff0f1224 */ /* 0x000fca00078e0007 */
[----:B------:R4:W2:Y:S02]  /*3fa10*/  @P1 LDG.E.U16 R5, [R14.64] ;  /* 0x000000060e051981 */ /* 0x0008a4000c1e1500 */
[----:B----4-:R-:W-:Y:S02]  /*3fa20*/  @P1 IMAD.MOV.U32 R14, RZ, RZ, R3 ;  /* 0x000000ffff0e1224 */ /* 0x010fe400078e0003 */
[----:B------:R-:W4:Y:S01]  /*3fa30*/  LDL.LU R3, [R1+0x84c] ;  /* 0x00084c0001037983 */ /* 0x000f220000300800 */
[----:B------:R-:W-:Y:S01]  /*3fa40*/  PRMT R0, RZ, 0x7610, R0 ;  /* 0x00007610ff007816 */ /* 0x000fe20000000000 */
[----:B------:R-:W-:-:S05]  /*3fa50*/  @P1 IMAD.MOV.U32 R15, RZ, RZ, R4 ;  /* 0x000000ffff0f1224 */ /* 0x000fca00078e0004 */
[----:B------:R-:W2:Y:S04]  /*3fa60*/  @P1 LDG.E.U16 R0, [R14.64] ;  /* 0x000000060e001981 */ /* 0x000ea8000c1e1500 */
[----:B------:R-:W0:Y:S04]  /*3fa70*/  S2R R10, SR_TID.X ;  /* 0x00000000000a7919 */ /* 0x000e280000002100 */
[----:B------:R-:W1:Y:S01]  /*3fa80*/  S2R R2, SR_TID.X ;  /* 0x0000000000027919 */ /* 0x000e620000002100 */
[----:B------:R-:W-:Y:S06]  /*3fa90*/  BAR.SYNC.DEFER_BLOCKING 0x0 ;  /* 0x0000000000007b1d */ /* 0x000fec0000010000 */
[----:B----4-:R4:W-:Y:S04]  /*3faa0*/  STL [R1+0x6930], R3 ;  /* 0x0069300301007387 */ /* 0x0109e80000100800 */
[----:B----4-:R-:W4:Y:S01]  /*3fab0*/  LDL.LU R3, [R1+0x8ec] ;  /* 0x0008ec0001037983 */ /* 0x010f220000300800 */
[----:B------:R-:W4:Y:S02]  /*3fac0*/  LDL.LU R4, [R1+0x848] ;  /* 0x0008480001047983 */ /* 0x000f240000300800 */
[----:B--2---:R2:W-:Y:S02]  /*3fad0*/  STL [R1+0x124], R5 ;  /* 0x0001240501007387 */ /* 0x0045e40000100800 */
[----:B--2---:R-:W2:Y:S01]  /*3fae0*/  LDL.LU R5, [R1+0x844] ;  /* 0x0008440001057983 */ /* 0x004ea20000300800 */
[----:B------:R-:W2:Y:S02]  /*3faf0*/  LDL.LU R6, [R1+0x7c0] ;  /* 0x0007c00001067983 */ /* 0x000ea40000300800 */
[----:B------:R-:W2:Y:S02]  /*3fb00*/  LDL.LU R7, [R1+0x7bc] ;  /* 0x0007bc0001077983 */ /* 0x000ea40000300800 */
[----:B------:R0:W-:Y:S02]  /*3fb10*/  STL [R1+0x128], R8 ;  /* 0x0001280801007387 */ /* 0x0001e40000100800 */
[----:B0-----:R-:W2:Y:S01]  /*3fb20*/  LDL.LU R8, [R1+0x7b8] ;  /* 0x0007b80001087983 */ /* 0x001ea20000300800 */
[----:B------:R-:W2:Y:S02]  /*3fb30*/  LDL.LU R9, [R1+0x7b4] ;  /* 0x0007b40001097983 */ /* 0x000ea40000300800 */
[----:B---3--:R0:W-:Y:S02]  /*3fb40*/  STL [R1+0x130], R11 ;  /* 0x0001300b01007387 */ /* 0x0081e40000100800 */
[----:B------:R-:W-:Y:S01]  /*3fb50*/  STL [R1+0x148], R23 ;  /* 0x0001481701007387 */ /* 0x000fe20000100800 */
[----:B0-----:R-:W3:Y:S01]  /*3fb60*/  LDL.LU R11, [R1+0x730] ;  /* 0x00073000010b7983 */ /* 0x001ee20000300800 */
[----:B------:R-:W2:Y:S02]  /*3fb70*/  LDL.LU R12, [R1+0x72c] ;  /* 0x00072c00010c7983 */ /* 0x000ea40000300800 */
[----:B------:R-:W2:Y:S02]  /*3fb80*/  LDL.LU R16, [R1+0x728] ;  /* 0x0007280001107983 */ /* 0x000ea40000300800 */
[----:B------:R-:W-:Y:S01]  /*3fb90*/  STL [R1+0x140], R20 ;  /* 0x0001401401007387 */ /* 0x000fe20000100800 */
[----:B------:R0:W-:Y:S04]  /*3fba0*/  STL [R1+0x138], R17 ;  /* 0x0001381101007387 */ /* 0x0001e80000100800 */
[----:B0-----:R-:W2:Y:S01]  /*3fbb0*/  LDL.LU R17, [R1+0x724] ;  /* 0x0007240001117983 */ /* 0x001ea20000300800 */
[----:B------:R-:W2:Y:S02]  /*3fbc0*/  LDL.LU R18, [R1+0x690] ;  /* 0x0006900001127983 */ /* 0x000ea40000300800 */
[----:B------:R-:W2:Y:S02]  /*3fbd0*/  LDL.LU R19, [R1+0x68c] ;  /* 0x00068c0001137983 */ /* 0x000ea40000300800 */
[----:B------:R-:W2:Y:S01]  /*3fbe0*/  LDL.LU R20, [R1+0x688] ;  /* 0x0006880001147983 */ /* 0x000ea20000300800 */
[----:B------:R-:W2:Y:S01]  /*3fbf0*/  LDL.LU R21, [R1+0x684] ;  /* 0x0006840001157983 */ /* 0x000ea20000300800 */
[----:B------:R-:W2:Y:S02]  /*3fc00*/  LDL.LU R22, [R1+0x5ec] ;  /* 0x0005ec0001167983 */ /* 0x000ea40000300800 */
[----:B------:R-:W2:Y:S02]  /*3fc10*/  LDL.LU R23, [R1+0x5e8] ;  /* 0x0005e80001177983 */ /* 0x000ea40000300800 */
[----:B------:R-:W2:Y:S01]  /*3fc20*/  LDL.LU R24, [R1+0x5e4] ;  /* 0x0005e40001187983 */ /* 0x000ea20000300800 */
[----:B------:R-:W2:Y:S01]  /*3fc30*/  LDL.LU R25, [R1+0x5e0] ;  /* 0x0005e00001197983 */ /* 0x000ea20000300800 */
[----:B------:R-:W2:Y:S02]  /*3fc40*/  LDL.LU R26, [R1+0x43c] ;  /* 0x00043c00011a7983 */ /* 0x000ea40000300800 */
[----:B------:R-:W3:Y:S02]  /*3fc50*/  LDL.LU R27, [R1+0x438] ;  /* 0x00043800011b7983 */ /* 0x000ee40000300800 */
[----:B------:R-:W3:Y:S01]  /*3fc60*/  LDL.LU R28, [R1+0x434] ;  /* 0x00043400011c7983 */ /* 0x000ee20000300800 */
[----:B------:R-:W3:Y:S01]  /*3fc70*/  LDL.LU R29, [R1+0x430] ;  /* 0x00043000011d7983 */ /* 0x000ee20000300800 */
[----:B------:R0:W-:Y:S03]  /*3fc80*/  STL [R1+0x120], R0 ;  /* 0x0001200001007387 */ /* 0x0001e60000100800 */
[----:B0-----:R-:W3:Y:S01]  /*3fc90*/  LDL.LU R0, [R1+0x3ac] ;  /* 0x0003ac0001007983 */ /* 0x001ee20000300800 */
[----:B------:R-:W-:Y:S02]  /*3fca0*/  STL [R1+0x6794], R15 ;  /* 0x0067940f01007387 */ /* 0x000fe40000100800 */
[----:B------:R-:W-:Y:S02]  /*3fcb0*/  STL [R1+0x679c], R15 ;  /* 0x00679c0f01007387 */ /* 0x000fe40000100800 */
[----:B------:R-:W-:Y:S01]  /*3fcc0*/  STL [R1+0x67a4], R15 ;  /* 0x0067a40f01007387 */ /* 0x000fe20000100800 */
[----:B------:R-:W-:Y:S01]  /*3fcd0*/  STL [R1+0x67ac], R15 ;  /* 0x0067ac0f01007387 */ /* 0x000fe20000100800 */
        /* <DEDUP_REMOVED lines=43> */
[----:B------:R0:W-:Y:S01]  /*3ff90*/  STL [R1+0x6838], R14 ;  /* 0x0068380e01007387 */ /* 0x0001e20000100800 */
[----:B-1----:R-:W-:Y:S01]  /*3ffa0*/  LOP3.LUT R2, R2, 0x7f, RZ, 0xc0, !PT ;  /* 0x0000007f02027812 */ /* 0x002fe200078ec0ff */
[----:B------:R1:W-:Y:S01]  /*3ffb0*/  STL [R1+0x68bc], R10 ;  /* 0x0068bc0a01007387 */ /* 0x0003e20000100800 */
[----:B0-----:R-:W-:-:S03]  /*3ffc0*/  LOP3.LUT R14, R10, 0x7f, RZ, 0xc0, !PT ;  /* 0x0000007f0a0e7812 */ /* 0x001fc600078ec0ff */
[----:B-1----:R-:W3:Y:S02]  /*3ffd0*/  LDL.LU R10, [R1+0x8e0] ;  /* 0x0008e000010a7983 */ /* 0x002ee40000300800 */
[----:B------:R0:W-:Y:S01]  /*3ffe0*/  STL [R1+0x68a8], R14 ;  /* 0x0068a80e01007387 */ /* 0x0001e20000100800 */
[----:B------:R-:W-:Y:S01]  /*3fff0*/  ISETP.GE.AND P0, PT, R14, R13, PT ;  /* 0x0000000d0e00720c */ /* 0x000fe20003f06270 */
[----:B------:R-:W-:Y:S01]  /*40000*/  IMAD.SHL.U32 R2, R2, 0x2, RZ ;  /* 0x0000000202027824 */ /* 0x000fe200078e00ff */
[----:B0-----:R-:W3:Y:S01]  /*40010*/  LDL.LU R14, [R1+0x8e4] ;  /* 0x0008e400010e7983 */ /* 0x001ee20000300800 */
[----:B------:R-:W-:Y:S02]  /*40020*/  STL [R1+0x6770], R13 ;  /* 0x0067700d01007387 */ /* 0x000fe40000100800 */
[----:B------:R-:W-:Y:S02]  /*40030*/  STL [R1+0x6778], R13 ;  /* 0x0067780d01007387 */ /* 0x000fe40000100800 */
[----:B------:R-:W-:Y:S01]  /*40040*/  STL [R1+0x6780], R13 ;  /* 0x0067800d01007387 */ /* 0x000fe20000100800 */
[----:B------:R-:W-:Y:S01]  /*40050*/  STL [R1+0x6788], R13 ;  /* 0x0067880d01007387 */ /* 0x000fe20000100800 */
[----:B------:R-:W-:Y:S02]  /*40060*/  STL [R1+0x6830], R13 ;  /* 0x0068300d01007387 */ /* 0x000fe40000100800 */
[----:B------:R0:W-:Y:S02]  /*40070*/  STL [R1+0x683c], R13 ;  /* 0x00683c0d01007387 */ /* 0x0001e40000100800 */
[----:B0-----:R-:W3:Y:S04]  /*40080*/  LDL.LU R13, [R1+0x8e8] ;  /* 0x0008e800010d7983 */ /* 0x001ee80000300800 */
[----:B----4-:R0:W-:Y:S04]  /*40090*/  STS.U16 [R2], R3 ;  /* 0x0000000302007388 */ /* 0x0101e80000000400 */
[----:B0-----:R-:W4:Y:S04]  /*400a0*/  LDL.LU R3, [R1+0x6930] ;  /* 0x0069300001037983 */ /* 0x001f280000300800 */
[----:B--2---:R0:W-:Y:S04]  /*400b0*/  STS.U16 [R2+0xc000], R26 ;  /* 0x00c0001a02007388 */ /* 0x0041e80000000400 */
[----:B0-----:R-:W2:Y:S04]  /*400c0*/  LDL.LU R26, [R1+0x32c] ;  /* 0x00032c00011a7983 */ /* 0x001ea80000300800 */
[----:B--2---:R0:W-:Y:S04]  /*400d0*/  STL [R1+0x6924], R26 ;  /* 0x0069241a01007387 */ /* 0x0041e80000100800 */
[----:B0-----:R-:W2:Y:S04]  /*400e0*/  LDL.LU R26, [R1+0x3a0] ;  /* 0x0003a000011a7983 */ /* 0x001ea80000300800 */
[----:B--2---:R0:W-:Y:S04]  /*400f0*/  STL [R1+0x6928], R26 ;  /* 0x0069281a01007387 */ /* 0x0041e80000100800 */
[----:B0-----:R-:W2:Y:S04]  /*40100*/  LDL.LU R26, [R1+0x3a4] ;  /* 0x0003a400011a7983 */ /* 0x001ea80000300800 */
[----:B---3--:R-:W-:Y:S04]  /*40110*/  STS.U16 [R2+0xc100], R27 ;  /* 0x00c1001b02007388 */ /* 0x008fe80000000400 */
[----:B------:R-:W-:Y:S04]  /*40120*/  STS.U16 [R2+0xc200], R28 ;  /* 0x00c2001c02007388 */ /* 0x000fe80000000400 */
[----:B------:R-:W-:Y:S04]  /*40130*/  STS.U16 [R2+0xc300], R29 ;  /* 0x00c3001d02007388 */ /* 0x000fe80000000400 */
[----:B------:R-:W-:Y:S04]  /*40140*/  STS.U16 [R2+0x100], R13 ;  /* 0x0001000d02007388 */ /* 0x000fe80000000400 */
[----:B------:R-:W-:Y:S04]  /*40150*/  STS.U16 [R2+0x200], R14 ;  /* 0x0002000e02007388 */ /* 0x000fe80000000400 */
[----:B------:R-:W-:Y:S04]  /*40160*/  STS.U16 [R2+0x300], R10 ;  /* 0x0003000a02007388 */ /* 0x000fe80000000400 */
[----:B------:R-:W-:Y:S04]  /*40170*/  STS.U16 [R2+0x2000], R15 ;  /* 0x0020000f02007388 */ /* 0x000fe80000000400 */
[----:B----4-:R-:W-:Y:S04]  /*40180*/  STS.U16 [R2+0x2100], R3 ;  /* 0x0021000302007388 */ /* 0x010fe80000000400 */
[----:B------:R-:W-:Y:S04]  /*40190*/  STS.U16 [R2+0x2200], R4 ;  /* 0x0022000402007388 */ /* 0x000fe80000000400 */
[----:B------:R-:W-:Y:S04]  /*401a0*/  STS.U16 [R2+0x2300], R5 ;  /* 0x0023000502007388 */ /* 0x000fe80000000400 */
[----:B------:R-:W-:Y:S04]  /*401b0*/  STS.U16 [R2+0x4000], R6 ;  /* 0x0040000602007388 */ /* 0x000fe80000000400 */
[----:B------:R-:W-:Y:S04]  /*401c0*/  STS.U16 [R2+0x4100], R7 ;  /* 0x0041000702007388 */ /* 0x000fe80000000400 */
[----:B------:R-:W-:Y:S04]  /*401d0*/  STS.U16 [R2+0x4200], R8 ;  /* 0x0042000802007388 */ /* 0x000fe80000000400 */
[----:B--2---:R0:W-:Y:S04]  /*401e0*/  STL [R1+0x692c], R26 ;  /* 0x00692c1a01007387 */ /* 0x0041e80000100800 */
[----:B0-----:R-:W2:Y:S01]  /*401f0*/  LDL.LU R26, [R1+0x3a8] ;  /* 0x0003a800011a7983 */ /* 0x001ea20000300800 */
[----:B------:R-:W3:Y:S02]  /*40200*/  LDL.LU R27, [R1+0x328] ;  /* 0x00032800011b7983 */ /* 0x000ee40000300800 */
[----:B------:R-:W4:Y:S02]  /*40210*/  LDL.LU R28, [R1+0x324] ;  /* 0x00032400011c7983 */ /* 0x000f240000300800 */
[----:B------:R-:W3:Y:S01]  /*40220*/  LDL.LU R29, [R1+0x320] ;  /* 0x00032000011d7983 */ /* 0x000ee20000300800 */
[----:B------:R-:W3:Y:S01]  /*40230*/  LDL.LU R13, [R1+0x2ac] ;  /* 0x0002ac00010d7983 */ /* 0x000ee20000300800 */
[----:B------:R-:W3:Y:S02]  /*40240*/  LDL.LU R14, [R1+0x2a8] ;  /* 0x0002a800010e7983 */ /* 0x000ee40000300800 */
[----:B------:R-:W3:Y:S02]  /*40250*/  LDL.LU R10, [R1+0x2a4] ;  /* 0x0002a400010a7983 */ /* 0x000ee40000300800 */
[----:B------:R-:W3:Y:S01]  /*40260*/  LDL.LU R15, [R1+0x2a0] ;  /* 0x0002a000010f7983 */ /* 0x000ee20000300800 */
[----:B------:R-:W3:Y:S01]  /*40270*/  LDL.LU R3, [R1+0x22c] ;  /* 0x00022c0001037983 */ /* 0x000ee20000300800 */
[----:B------:R-:W3:Y:S02]  /*40280*/  LDL.LU R4, [R1+0x228] ;  /* 0x0002280001047983 */ /* 0x000ee40000300800 */
[----:B------:R-:W3:Y:S02]  /*40290*/  LDL.LU R5, [R1+0x224] ;  /* 0x0002240001057983 */ /* 0x000ee40000300800 */
[----:B------:R-:W3:Y:S01]  /*402a0*/  LDL.LU R6, [R1+0x220] ;  /* 0x0002200001067983 */ /* 0x000ee20000300800 */
[----:B------:R-:W3:Y:S04]  /*402b0*/  LDL.LU R7, [R1+0x1a4] ;  /* 0x0001a40001077983 */ /* 0x000ee80000300800 */
[----:B------:R0:W-:Y:S01]  /*402c0*/  STS.U16 [R2+0x4300], R9 ;  /* 0x0043000902007388 */ /* 0x0001e20000000400 */
[----:B------:R-:W3:Y:S03]  /*402d0*/  LDL.LU R8, [R1+0x19c] ;  /* 0x00019c0001087983 */ /* 0x000ee60000300800 */
[----:B------:R1:W-:Y:S04]  /*402e0*/  STS.U16 [R2+0x6000], R11 ;  /* 0x0060000b02007388 */ /* 0x0003e80000000400 */
[----:B------:R1:W-:Y:S04]  /*402f0*/  STS.U16 [R2+0x6100], R12 ;  /* 0x0061000c02007388 */ /* 0x0003e80000000400 */
[----:B------:R1:W-:Y:S04]  /*40300*/  STS.U16 [R2+0x6200], R16 ;  /* 0x0062001002007388 */ /* 0x0003e80000000400 */
[----:B------:R1:W-:Y:S04]  /*40310*/  STS.U16 [R2+0x6300], R17 ;  /* 0x0063001102007388 */ /* 0x0003e80000000400 */
[----:B------:R1:W-:Y:S04]  /*40320*/  STS.U16 [R2+0x8000], R18 ;  /* 0x0080001202007388 */ /* 0x0003e80000000400 */
[----:B0-----:R-:W3:Y:S01]  /*40330*/  LDL.LU R9, [R1+0x194] ;  /* 0x0001940001097983 */ /* 0x001ee20000300800 */
[----:B-1----:R-:W3:Y:S02]  /*40340*/  LDL.LU R11, [R1+0x190] ;  /* 0x00019000010b7983 */ /* 0x002ee40000300800 */
[----:B------:R-:W3:Y:S01]  /*40350*/  LDL.LU R12, [R1+0x11c] ;  /* 0x00011c00010c7983 */ /* 0x000ee20000300800 */
[----:B------:R-:W3:Y:S01]  /*40360*/  LDL.LU R16, [R1+0x118] ;  /* 0x0001180001107983 */ /* 0x000ee20000300800 */
[----:B------:R-:W3:Y:S03]  /*40370*/  LDL.LU R17, [R1+0x114] ;  /* 0x0001140001117983 */ /* 0x000ee60000300800 */
        /* <DEDUP_REMOVED lines=15> */
[----:B0-----:R-:W3:Y:S01]  /*40470*/  LDL.LU R25, [R1+0x54] ;  /* 0x0000540001197983 */ /* 0x001ee20000300800 */
[----:B-1----:R-:W3:Y:S03]  /*40480*/  LDL.LU R0, [R1+0x50] ;  /* 0x0000500001007983 */ /* 0x002ee60000300800 */
[----:B--2---:R0:W-:Y:S04]  /*40490*/  STS.U16 [R2+0xe100], R26 ;  /* 0x00e1001a02007388 */ /* 0x0041e80000000400 */
[----:B0-----:R-:W2:Y:S04]  /*404a0*/  LDL.LU R26, [R1+0x692c] ;  /* 0x00692c00011a7983 */ /* 0x001ea80000300800 */
[----:B--2---:R0:W-:Y:S04]  /*404b0*/  STS.U16 [R2+0xe200], R26 ;  /* 0x00e2001a02007388 */ /* 0x0041e80000000400 */
[----:B0-----:R-:W2:Y:S04]  /*404c0*/  LDL.LU R26, [R1+0x6928] ;  /* 0x00692800011a7983 */ /* 0x001ea80000300800 */
[----:B--2---:R0:W-:Y:S04]  /*404d0*/  STS.U16 [R2+0xe300], R26 ;  /* 0x00e3001a02007388 */ /* 0x0041e80000000400 */
[----:B0-----:R-:W2:Y:S04]  /*404e0*/  LDL.LU R26, [R1+0x6924] ;  /* 0x00692400011a7983 */ /* 0x001ea80000300800 */
[----:B---3--:R-:W-:Y:S04]  /*404f0*/  STS.U16 [R2+0x10100], R27 ;  /* 0x0101001b02007388 */ /* 0x008fe80000000400 */
[----:B----4-:R-:W-:Y:S04]  /*40500*/  STS.U16 [R2+0x10200], R28 ;  /* 0x0102001c02007388 */ /* 0x010fe80000000400 */
[----:B------:R-:W-:Y:S04]  /*40510*/  STS.U16 [R2+0x10300], R29 ;  /* 0x0103001d02007388 */ /* 0x000fe80000000400 */
        /* <DEDUP_REMOVED lines=9> */
[----:B--2---:R0:W-:Y:S04]  /*405b0*/  STS.U16 [R2+0x10000], R26 ;  /* 0x0100001a02007388 */ /* 0x0041e80000000400 */
[----:B0-----:R-:W2:Y:S01]  /*405c0*/  LDL.LU R26, [R1+0x6920] ;  /* 0x00692000011a7983 */ /* 0x001ea20000300800 */
[----:B------:R-:W3:Y:S02]  /*405d0*/  LDL.LU R27, [R1+0x691c] ;  /* 0x00691c00011b7983 */ /* 0x000ee40000300800 */
[----:B------:R-:W4:Y:S02]  /*405e0*/  LDL.LU R28, [R1+0x6918] ;  /* 0x00691800011c7983 */ /* 0x000f240000300800 */
[----:B------:R-:W2:Y:S01]  /*405f0*/  LDL.LU R29, [R1+0x6914] ;  /* 0x00691400011d7983 */ /* 0x000ea20000300800 */
        /* <DEDUP_REMOVED lines=8> */
[----:B------:R0:W-:Y:S04]  /*40680*/  STS.U16 [R2+0x16200], R9 ;  /* 0x0162000902007388 */ /* 0x0001e80000000400 */
[----:B------:R-:W3:Y:S04]  /*40690*/  LDL.LU R8, [R1+0x71c] ;  /* 0x00071c0001087983 */ /* 0x000ee80000300800 */
        /* <DEDUP_REMOVED lines=26> */
[----:B0-----:R-:W3:Y:S01]  /*40840*/  LDL.LU R25, [R1+0x424] ;  /* 0x0004240001197983 */ /* 0x001ee20000300800 */
[----:B-1----:R-:W3:Y:S01]  /*40850*/  LDL.LU R0, [R1+0x420] ;  /* 0x0004200001007983 */ /* 0x002ee20000300800 */
[----:B------:R-:W-:-:S02]  /*40860*/  LOP3.LUT R3, R2, 0x10, RZ, 0x3c, !PT ;  /* 0x0000001002037812 */ /* 0x000fc400078e3cff */
[----:B--2---:R-:W-:Y:S04]  /*40870*/  STS.U16 [R2+0x1e000], R29 ;  /* 0x01e0001d02007388 */ /* 0x004fe80000000400 */
[----:B------:R0:W-:Y:S04]  /*40880*/  STL [R1+0x6840], R29 ;  /* 0x0068401d01007387 */ /* 0x0001e80000100800 */
[----:B----4-:R-:W-:Y:S04]  /*40890*/  STS.U16 [R2+0x1e100], R28 ;  /* 0x01e1001c02007388 */ /* 0x010fe80000000400 */
[----:B---3--:R-:W-:Y:S04]  /*408a0*/  STS.U16 [R2+0x1e200], R27 ;  /* 0x01e2001b02007388 */ /* 0x008fe80000000400 */
[----:B------:R-:W-:Y:S04]  /*408b0*/  STS.U16 [R2+0x1e300], R26 ;  /* 0x01e3001a02007388 */ /* 0x000fe80000000400 */
[----:B0-----:R-:W2:Y:S01]  /*408c0*/  LDL.LU R29, [R1+0x840] ;  /* 0x00084000011d7983 */ /* 0x001ea20000300800 */
[----:B------:R0:W-:Y:S03]  /*408d0*/  STL [R1+0x6844], R28 ;  /* 0x0068441c01007387 */ /* 0x0001e60000100800 */
[----:B0-----:R-:W3:Y:S01]  /*408e0*/  LDL.LU R28, [R1+0x8d0] ;  /* 0x0008d000011c7983 */ /* 0x001ee20000300800 */
[----:B------:R0:W-:Y:S03]  /*408f0*/  STL [R1+0x6848], R27 ;  /* 0x0068481b01007387 */ /* 0x0001e60000100800 */
[----:B0-----:R-:W4:Y:S01]  /*40900*/  LDL.LU R27, [R1+0x8d4] ;  /* 0x0008d400011b7983 */ /* 0x001f220000300800 */
[----:B------:R-:W2:Y:S02]  /*40910*/  LDL.LU R2, [R1+0x8d8] ;  /* 0x0008d80001027983 */ /* 0x000ea40000300800 */
[----:B------:R0:W-:Y:S02]  /*40920*/  STL [R1+0x684c], R26 ;  /* 0x00684c1a01007387 */ /* 0x0001e40000100800 */
[----:B0-----:R-:W2:Y:S04]  /*40930*/  LDL.LU R26, [R1+0x8dc] ;  /* 0x0008dc00011a7983 */ /* 0x001ea80000300800 */
[----:B--2---:R-:W-:Y:S01]  /*40940*/  STS.U16 [R3+0x400], R26 ;  /* 0x0004001a03007388 */ /* 0x004fe20000000400 */
[----:B------:R-:W-:Y:S02]  /*40950*/  STS.U16 [R3+0x500], R2 ;  /* 0x0005000203007388 */ /* 0x000fe40000000400 */
[----:B----4-:R-:W-:Y:S02]  /*40960*/  STS.U16 [R3+0x600], R27 ;  /* 0x0006001b03007388 */ /* 0x010fe40000000400 */
[----:B---3--:R-:W-:Y:S01]  /*40970*/  STS.U16 [R3+0x700], R28 ;  /* 0x0007001c03007388 */ /* 0x008fe20000000400 */
[----:B------:R-:W-:Y:S01]  /*40980*/  STS.U16 [R3+0x2400], R29 ;  /* 0x0024001d03007388 */ /* 0x000fe20000000400 */
[----:B------:R-:W-:Y:S02]  /*40990*/  STS.U16 [R3+0x2500], R13 ;  /* 0x0025000d03007388 */ /* 0x000fe40000000400 */
[----:B------:R-:W-:Y:S02]  /*409a0*/  STS.U16 [R3+0x2600], R14 ;  /* 0x0026000e03007388 */ /* 0x000fe40000000400 */
[----:B------:R-:W-:Y:S01]  /*409b0*/  STS.U16 [R3+0x2700], R10 ;  /* 0x0027000a03007388 */ /* 0x000fe20000000400 */
        /* <DEDUP_REMOVED lines=15> */
[----:B------:R0:W-:Y:S02]  /*40ab0*/  STS.U16 [R3+0xa700], R22 ;  /* 0x00a7001603007388 */ /* 0x0001e40000000400 */
[----:B0-----:R-:W2:Y:S04]  /*40ac0*/  LDL.LU R22, [R1+0x390] ;  /* 0x0003900001167983 */ /* 0x001ea80000300800 */
[----:B--2---:R0:W-:Y:S04]  /*40ad0*/  STL [R1+0x6908], R22 ;  /* 0x0069081601007387 */ /* 0x0041e80000100800 */
[----:B0-----:R-:W2:Y:S04]  /*40ae0*/  LDL.LU R22, [R1+0x394] ;  /* 0x0003940001167983 */ /* 0x001ea80000300800 */
[----:B--2---:R0:W-:Y:S04]  /*40af0*/  STL [R1+0x690c], R22 ;  /* 0x00690c1601007387 */ /* 0x0041e80000100800 */
[----:B0-----:R-:W2:Y:S04]  /*40b00*/  LDL.LU R22, [R1+0x398] ;  /* 0x0003980001167983 */ /* 0x001ea80000300800 */
[----:B------:R-:W-:Y:S01]  /*40b10*/  STS.U16 [R3+0xc400], R23 ;  /* 0x00c4001703007388 */ /* 0x000fe20000000400 */
[----:B------:R-:W-:Y:S02]  /*40b20*/  STS.U16 [R3+0xc500], R24 ;  /* 0x00c5001803007388 */ /* 0x000fe40000000400 */
[----:B------:R-:W-:Y:S02]  /*40b30*/  STS.U16 [R3+0xc600], R25 ;  /* 0x00c6001903007388 */ /* 0x000fe40000000400 */
[----:B------:R-:W-:Y:S01]  /*40b40*/  STS.U16 [R3+0xc700], R0 ;  /* 0x00c7000003007388 */ /* 0x000fe20000000400 */
        /* <DEDUP_REMOVED lines=29> */
[----:B--2---:R0:W-:Y:S04]  /*40d20*/  STS.U16 [R3+0xe400], R22 ;  /* 0x00e4001603007388 */ /* 0x0041e80000000400 */
[----:B0-----:R-:W2:Y:S04]  /*40d30*/  LDL.LU R22, [R1+0x6910] ;  /* 0x0069100001167983 */ /* 0x001ea80000300800 */
[----:B--2---:R0:W-:Y:S04]  /*40d40*/  STS.U16 [R3+0xe500], R22 ;  /* 0x00e5001603007388 */ /* 0x0041e80000000400 */
[----:B0-----:R-:W2:Y:S04]  /*40d50*/  LDL.LU R22, [R1+0x690c] ;  /* 0x00690c0001167983 */ /* 0x001ea80000300800 */
[----:B--2---:R0:W-:Y:S04]  /*40d60*/  STS.U16 [R3+0xe600], R22 ;  /* 0x00e6001603007388 */ /* 0x0041e80000000400 */
[----:B0-----:R-:W2:Y:S04]  /*40d70*/  LDL.LU R22, [R1+0x6908] ;  /* 0x0069080001167983 */ /* 0x001ea80000300800 */
[----:B--2---:R0:W-:Y:S01]  /*40d80*/  STS.U16 [R3+0xe700], R22 ;  /* 0x00e7001603007388 */ /* 0x0041e20000000400 */
[----:B---3--:R1:W-:Y:S02]  /*40d90*/  STS.U16 [R3+0x10400], R23 ;  /* 0x0104001703007388 */ /* 0x0083e40000000400 */
[----:B----4-:R2:W-:Y:S02]  /*40da0*/  STS.U16 [R3+0x10500], R24 ;  /* 0x0105001803007388 */ /* 0x0105e40000000400 */
[----:B------:R3:W-:Y:S01]  /*40db0*/  STS.U16 [R3+0x10600], R25 ;  /* 0x0106001903007388 */ /* 0x0007e20000000400 */
[----:B------:R3:W-:Y:S01]  /*40dc0*/  STS.U16 [R3+0x10700], R0 ;  /* 0x0107000003007388 */ /* 0x0007e20000000400 */
[----:B------:R-:W-:Y:S02]  /*40dd0*/  STS.U16 [R3+0x12400], R2 ;  /* 0x0124000203007388 */ /* 0x000fe40000000400 */
[----:B------:R3:W-:Y:S01]  /*40de0*/  STS.U16 [R3+0x12500], R26 ;  /* 0x0125001a03007388 */ /* 0x0007e20000000400 */
[----:B0-----:R-:W4:Y:S01]  /*40df0*/  LDL.LU R22, [R1+0x6904] ;  /* 0x0069040001167983 */ /* 0x001f220000300800 */
[----:B-1----:R-:W4:Y:S02]  /*40e00*/  LDL.LU R23, [R1+0x6900] ;  /* 0x0069000001177983 */ /* 0x002f240000300800 */
[----:B--2---:R-:W2:Y:S02]  /*40e10*/  LDL.LU R24, [R1+0x68fc] ;  /* 0x0068fc0001187983 */ /* 0x004ea40000300800 */
[----:B---3--:R-:W3:Y:S01]  /*40e20*/  LDL.LU R25, [R1+0x68f8] ;  /* 0x0068f80001197983 */ /* 0x008ee20000300800 */
[----:B------:R-:W2:Y:S01]  /*40e30*/  LDL.LU R0, [R1+0x68f4] ;  /* 0x0068f40001007983 */ /* 0x000ea20000300800 */
[----:B------:R-:W2:Y:S03]  /*40e40*/  LDL.LU R26, [R1+0x828] ;  /* 0x00082800011a7983 */ /* 0x000ea60000300800 */
[----:B------:R-:W0:Y:S04]  /*40e50*/  S2R R2, SR_TID.X ;  /* 0x0000000000027919 */ /* 0x000e280000002100 */
[----:B------:R-:W-:Y:S01]  /*40e60*/  STS.U16 [R3+0x12600], R27 ;  /* 0x0126001b03007388 */ /* 0x000fe20000000400 */
[----:B------:R-:W-:Y:S02]  /*40e70*/  STS.U16 [R3+0x12700], R28 ;  /* 0x0127001c03007388 */ /* 0x000fe40000000400 */
[----:B------:R-:W-:Y:S02]  /*40e80*/  STS.U16 [R3+0x14400], R29 ;  /* 0x0144001d03007388 */ /* 0x000fe40000000400 */
[----:B------:R-:W-:Y:S01]  /*40e90*/  STS.U16 [R3+0x14500], R13 ;  /* 0x0145000d03007388 */ /* 0x000fe20000000400 */
[----:B------:R-:W-:Y:S01]  /*40ea0*/  STS.U16 [R3+0x14600], R14 ;  /* 0x0146000e03007388 */ /* 0x000fe20000000400 */
[----:B------:R-:W-:Y:S03]  /*40eb0*/  STS.U16 [R3+0x14700], R10 ;  /* 0x0147000a03007388 */ /* 0x000fe60000000400 */
[----:B--2---:R1:W-:Y:S04]  /*40ec0*/  STL [R1+0x68ec], R26 ;  /* 0x0068ec1a01007387 */ /* 0x0043e80000100800 */
[----:B-1----:R-:W2:Y:S01]  /*40ed0*/  LDL.LU R26, [R1+0x8cc] ;  /* 0x0008cc00011a7983 */ /* 0x002ea20000300800 */
        /* <DEDUP_REMOVED lines=15> */
[----:B------:R1:W-:Y:S01]  /*40fd0*/  STS.U16 [R3+0x1c700], R0 ;  /* 0x01c7000003007388 */ /* 0x0003e20000000400 */
[----:B0-----:R-:W-:-:S05]  /*40fe0*/  LOP3.LUT R2, R2, 0x7f, RZ, 0xc0, !PT ;  /* 0x0000007f02027812 */ /* 0x001fca00078ec0ff */
[----:B------:R-:W-:-:S05]  /*40ff0*/  IMAD.SHL.U32 R2, R2, 0x2, RZ ;  /* 0x0000000202027824 */ /* 0x000fca00078e00ff */
[C---:B-1----:R-:W-:Y:S01]  /*41000*/  LOP3.LUT R0, R2.reuse, 0x20, RZ, 0x3c, !PT ;  /* 0x0000002002007812 */ /* 0x042fe200078e3cff */
[----:B--2---:R0:W-:Y:S01]  /*41010*/  STL [R1+0x68f0], R26 ;  /* 0x0068f01a01007387 */ /* 0x0041e20000100800 */
        /* <DEDUP_REMOVED lines=17> */
[----:B------:R-:W2:Y:S01]  /*41130*/  LDL.LU R17, [R1+0x41c] ;  /* 0x00041c0001117983 */ /* 0x000ea20000300800 */
[----:B0-----:R-:W-:Y:S01]  /*41140*/  LOP3.LUT R26, R2, 0x10, RZ, 0x3c, !PT ;  /* 0x00000010021a7812 */ /* 0x001fe200078e3cff */
[----:B------:R-:W2:Y:S01]  /*41150*/  LDL.LU R18, [R1+0x418] ;  /* 0x0004180001127983 */ /* 0x000ea20000300800 */
[----:B------:R-:W2:Y:S02]  /*41160*/  LDL.LU R19, [R1+0x414] ;  /* 0x0004140001137983 */ /* 0x000ea40000300800 */
[----:B------:R-:W2:Y:S02]  /*41170*/  LDL.LU R20, [R1+0x410] ;  /* 0x0004100001147983 */ /* 0x000ea40000300800 */
[----:B------:R-:W2:Y:S01]  /*41180*/  LDL.LU R21, [R1+0x38c] ;  /* 0x00038c0001157983 */ /* 0x000ea20000300800 */
[----:B---3--:R-:W-:Y:S04]  /*41190*/  STS.U16 [R26+0x1e400], R25 ;  /* 0x01e400191a007388 */ /* 0x008fe80000000400 */
[----:B------:R0:W-:Y:S01]  /*411a0*/  STL [R1+0x6850], R25 ;  /* 0x0068501901007387 */ /* 0x0001e20000100800 */
[----:B------:R-:W-:Y:S02]  /*411b0*/  STS.U16 [R26+0x1e500], R24 ;  /* 0x01e500181a007388 */ /* 0x000fe40000000400 */
[----:B----4-:R-:W-:Y:S02]  /*411c0*/  STS.U16 [R26+0x1e600], R23 ;  /* 0x01e600171a007388 */ /* 0x010fe40000000400 */
[----:B------:R-:W-:Y:S01]  /*411d0*/  STS.U16 [R26+0x1e700], R22 ;  /* 0x01e700161a007388 */ /* 0x000fe20000000400 */
[----:B0-----:R-:W3:Y:S01]  /*411e0*/  LDL.LU R25, [R1+0x82c] ;  /* 0x00082c0001197983 */ /* 0x001ee20000300800 */
[----:B------:R0:W-:Y:S03]  /*411f0*/  STL [R1+0x6854], R2 ;  /* 0x0068540201007387 */ /* 0x0001e60000100800 */
[----:B0-----:R-:W4:Y:S01]  /*41200*/  LDL.LU R2, [R1+0x830] ;  /* 0x0008300001027983 */ /* 0x001f220000300800 */
[----:B------:R0:W-:Y:S03]  /*41210*/  STL [R1+0x6858], R24 ;  /* 0x0068581801007387 */ /* 0x0001e60000100800 */
[----:B0-----:R-:W2:Y:S01]  /*41220*/  LDL.LU R24, [R1+0x8c0] ;  /* 0x0008c00001187983 */ /* 0x001ea20000300800 */
[----:B------:R0:W-:Y:S03]  /*41230*/  STL [R1+0x685c], R23 ;  /* 0x00685c1701007387 */ /* 0x0001e60000100800 */
[----:B0-----:R-:W2:Y:S01]  /*41240*/  LDL.LU R23, [R1+0x8c4] ;  /* 0x0008c40001177983 */ /* 0x001ea20000300800 */
[----:B------:R-:W2:Y:S02]  /*41250*/  LDL.LU R26, [R1+0x68f0] ;  /* 0x0068f000011a7983 */ /* 0x000ea40000300800 */
[----:B------:R0:W-:Y:S02]  /*41260*/  STL [R1+0x6860], R22 ;  /* 0x0068601601007387 */ /* 0x0001e40000100800 */
[----:B0-----:R-:W3:Y:S04]  /*41270*/  LDL.LU R22, [R1+0x8c8] ;  /* 0x0008c80001167983 */ /* 0x001ee80000300800 */
[----:B--2---:R0:W-:Y:S04]  /*41280*/  STS.U16 [R0+0x800], R26 ;  /* 0x0008001a00007388 */ /* 0x0041e80000000400 */
[----:B0-----:R-:W2:Y:S04]  /*41290*/  LDL.LU R26, [R1+0x68ec] ;  /* 0x0068ec00011a7983 */ /* 0x001ea80000300800 */
[----:B---3--:R-:W-:Y:S01]  /*412a0*/  STS.U16 [R0+0x900], R22 ;  /* 0x0009001600007388 */ /* 0x008fe20000000400 */
[----:B------:R-:W-:Y:S02]  /*412b0*/  STS.U16 [R0+0xa00], R23 ;  /* 0x000a001700007388 */ /* 0x000fe40000000400 */
[----:B------:R-:W-:Y:S02]  /*412c0*/  STS.U16 [R0+0xb00], R24 ;  /* 0x000b001800007388 */ /* 0x000fe40000000400 */
[----:B----4-:R-:W-:Y:S01]  /*412d0*/  STS.U16 [R0+0x2800], R2 ;  /* 0x0028000200007388 */ /* 0x010fe20000000400 */
[----:B------:R-:W-:Y:S04]  /*412e0*/  STS.U16 [R0+0x2900], R25 ;  /* 0x0029001900007388 */ /* 0x000fe80000000400 */
[----:B--2---:R-:W-:Y:S01]  /*412f0*/  STS.U16 [R0+0x2a00], R26 ;  /* 0x002a001a00007388 */ /* 0x004fe20000000400 */
        /* <DEDUP_REMOVED lines=66> */
[----:B0-----:R-:W4:Y:S01]  /*41720*/  LDL.LU R18, [R1+0x68dc] ;  /* 0x0068dc0001127983 */ /* 0x001f220000300800 */
[----:B-1----:R-:W4:Y:S02]  /*41730*/  LDL.LU R19, [R1+0x68d8] ;  /* 0x0068d80001137983 */ /* 0x002f240000300800 */
[----:B--2---:R-:W2:Y:S02]  /*41740*/  LDL.LU R20, [R1+0x68d4] ;  /* 0x0068d40001147983 */ /* 0x004ea40000300800 */
[----:B---3--:R-:W3:Y:S01]  /*41750*/  LDL.LU R21, [R1+0x68d0] ;  /* 0x0068d00001157983 */ /* 0x008ee20000300800 */
        /* <DEDUP_REMOVED lines=24> */
[----:B---3--:R-:W-:Y:S04]  /*418e0*/  STS.U16 [R0+0x1e800], R21 ;  /* 0x01e8001500007388 */ /* 0x008fe80000000400 */
[----:B------:R-:W-:Y:S01]  /*418f0*/  STL [R1+0x6864], R21 ;  /* 0x0068641501007387 */ /* 0x000fe20000100800 */
[----:B--2---:R-:W-:Y:S02]  /*41900*/  STS.U16 [R0+0x1e900], R20 ;  /* 0x01e9001400007388 */ /* 0x004fe40000000400 */
[----:B------:R-:W-:Y:S02]  /*41910*/  STL [R1+0x6868], R20 ;  /* 0x0068681401007387 */ /* 0x000fe40000100800 */
[----:B----4-:R-:W-:Y:S01]  /*41920*/  STS.U16 [R0+0x1ea00], R19 ;  /* 0x01ea001300007388 */ /* 0x010fe20000000400 */
[----:B------:R0:W-:Y:S04]  /*41930*/  STL [R1+0x686c], R19 ;  /* 0x00686c1301007387 */ /* 0x0001e80000100800 */
[----:B0-----:R-:W2:Y:S04]  /*41940*/  LDL.LU R19, [R1+0x8b0] ;  /* 0x0008b00001137983 */ /* 0x001ea80000300800 */
[----:B------:R-:W0:Y:S04]  /*41950*/  S2R R17, SR_TID.X ;  /* 0x0000000000117919 */ /* 0x000e280000002100 */
[----:B------:R-:W-:Y:S04]  /*41960*/  STS.U16 [R0+0x1eb00], R18 ;  /* 0x01eb001200007388 */ /* 0x000fe80000000400 */
[----:B--2---:R1:W-:Y:S04]  /*41970*/  STL [R1+0x68cc], R19 ;  /* 0x0068cc1301007387 */ /* 0x0043e80000100800 */
[----:B-1----:R-:W2:Y:S01]  /*41980*/  LDL.LU R19, [R1+0x8bc] ;  /* 0x0008bc0001137983 */ /* 0x002ea20000300800 */
        /* <DEDUP_REMOVED lines=15> */
[----:B0-----:R-:W-:Y:S01]  /*41a80*/  LOP3.LUT R17, R17, 0x7f, RZ, 0xc0, !PT ;  /* 0x0000007f11117812 */ /* 0x001fe200078ec0ff */
[----:B------:R-:W3:Y:S01]  /*41a90*/  LDL.LU R4, [R1+0x644] ;  /* 0x0006440001047983 */ /* 0x000ee20000300800 */
[----:B------:R-:W3:Y:S02]  /*41aa0*/  LDL.LU R5, [R1+0x5ac] ;  /* 0x0005ac0001057983 */ /* 0x000ee40000300800 */
[----:B------:R-:W3:Y:S02]  /*41ab0*/  LDL.LU R6, [R1+0x5a8] ;  /* 0x0005a80001067983 */ /* 0x000ee40000300800 */
[----:B------:R-:W3:Y:S01]  /*41ac0*/  LDL.LU R7, [R1+0x5a4] ;  /* 0x0005a40001077983 */ /* 0x000ee20000300800 */
[----:B------:R-:W3:Y:S01]  /*41ad0*/  LDL.LU R8, [R1+0x5a0] ;  /* 0x0005a00001087983 */ /* 0x000ee20000300800 */
[----:B------:R-:W-:-:S02]  /*41ae0*/  IMAD.SHL.U32 R2, R17, 0x2, RZ ;  /* 0x0000000211027824 */ /* 0x000fc400078e00ff */
[----:B------:R-:W3:Y:S02]  /*41af0*/  LDL.LU R9, [R1+0x40c] ;  /* 0x00040c0001097983 */ /* 0x000ee40000300800 */
[----:B------:R-:W3:Y:S01]  /*41b00*/  LDL.LU R11, [R1+0x408] ;  /* 0x00040800010b7983 */ /* 0x000ee20000300800 */
[----:B------:R-:W3:Y:S01]  /*41b10*/  LDL.LU R12, [R1+0x404] ;  /* 0x00040400010c7983 */ /* 0x000ee20000300800 */
[----:B------:R-:W3:Y:S02]  /*41b20*/  LDL.LU R16, [R1+0x400] ;  /* 0x0004000001107983 */ /* 0x000ee40000300800 */
[----:B------:R-:W3:Y:S01]  /*41b30*/  LDL.LU R17, [R1+0x37c] ;  /* 0x00037c0001117983 */ /* 0x000ee20000300800 */
[----:B------:R-:W-:Y:S01]  /*41b40*/  LOP3.LUT R2, R2, 0x30, RZ, 0x3c, !PT ;  /* 0x0000003002027812 */ /* 0x000fe200078e3cff */
[----:B------:R0:W-:Y:S04]  /*41b50*/  STL [R1+0x6870], R18 ;  /* 0x0068701201007387 */ /* 0x0001e80000100800 */
[----:B0-----:R-:W3:Y:S01]  /*41b60*/  LDL.LU R18, [R1+0x8b4] ;  /* 0x0008b40001127983 */ /* 0x001ee20000300800 */
[----:B------:R-:W-:Y:S02]  /*41b70*/  STL [R1+0x66f4], R0 ;  /* 0x0066f40001007387 */ /* 0x000fe40000100800 */
[----:B------:R0:W-:Y:S02]  /*41b80*/  STL [R1+0x6874], R0 ;  /* 0x0068740001007387 */ /* 0x0001e40000100800 */
[----:B0-----:R-:W3:Y:S04]  /*41b90*/  LDL.LU R0, [R1+0x8b8] ;  /* 0x0008b80001007983 */ /* 0x001ee80000300800 */
[----:B--2---:R0:W-:Y:S04]  /*41ba0*/  STS.U16 [R2+0xc00], R19 ;  /* 0x000c001302007388 */ /* 0x0041e80000000400 */
[----:B0-----:R-:W2:Y:S04]  /*41bb0*/  LDL.LU R19, [R1+0x68cc] ;  /* 0x0068cc0001137983 */ /* 0x001ea80000300800 */
[----:B---3--:R-:W-:Y:S01]  /*41bc0*/  STS.U16 [R2+0xd00], R0 ;  /* 0x000d000002007388 */ /* 0x008fe20000000400 */
[----:B------:R-:W-:Y:S03]  /*41bd0*/  STS.U16 [R2+0xe00], R18 ;  /* 0x000e001202007388 */ /* 0x000fe60000000400 */
[----:B--2---:R-:W-:Y:S01]  /*41be0*/  STS.U16 [R2+0xf00], R19 ;  /* 0x000f001302007388 */ /* 0x004fe20000000400 */
[----:B------:R-:W-:Y:S02]  /*41bf0*/  STS.U16 [R2+0x2c00], R20 ;  /* 0x002c001402007388 */ /* 0x000fe40000000400 */
[----:B----4-:R-:W-:Y:S02]  /*41c00*/  STS.U16 [R2+0x2d00], R21 ;  /* 0x002d001502007388 */ /* 0x010fe40000000400 */
        /* <DEDUP_REMOVED lines=10> */
[----:B------:R0:W-:Y:S03]  /*41cb0*/  STS.U16 [R2+0x8c00], R10 ;  /* 0x008c000a02007388 */ /* 0x0001e60000000400 */
[----:B0-----:R-:W2:Y:S04]  /*41cc0*/  LDL.LU R10, [R1+0x2fc] ;  /* 0x0002fc00010a7983 */ /* 0x001ea80000300800 */
[----:B--2---:R0:W-:Y:S04]  /*41cd0*/  STL [R1+0x68c0], R10 ;  /* 0x0068c00a01007387 */ /* 0x0041e80000100800 */
[----:B0-----:R-:W2:Y:S04]  /*41ce0*/  LDL.LU R10, [R1+0x370] ;  /* 0x00037000010a7983 */ /* 0x001ea80000300800 */
[----:B--2---:R0:W-:Y:S04]  /*41cf0*/  STL [R1+0x68c4], R10 ;  /* 0x0068c40a01007387 */ /* 0x0041e80000100800 */
[----:B0-----:R-:W2:Y:S01]  /*41d00*/  LDL.LU R10, [R1+0x374] ;  /* 0x00037400010a7983 */ /* 0x001ea20000300800 */
        /* <DEDUP_REMOVED lines=51> */
[----:B------:R3:W-:Y:S04]  /*42040*/  STS.U16 [R2+0x12c00], R17 ;  /* 0x012c001102007388 */ /* 0x0007e80000000400 */
[----:B0-----:R-:W4:Y:S01]  /*42050*/  LDL.LU R10, [R1+0x68bc] ;  /* 0x0068bc00010a7983 */ /* 0x001f220000300800 */
[----:B-1----:R-:W4:Y:S02]  /*42060*/  LDL.LU R11, [R1+0x68b8] ;  /* 0x0068b800010b7983 */ /* 0x002f240000300800 */
[----:B--2---:R-:W2:Y:S02]  /*42070*/  LDL.LU R12, [R1+0x68b4] ;  /* 0x0068b400010c7983 */ /* 0x004ea40000300800 */
[----:B---3--:R-:W3:Y:S01]  /*42080*/  LDL.LU R16, [R1+0x68b0] ;  /* 0x0068b00001107983 */ /* 0x008ee20000300800 */
[----:B------:R-:W2:Y:S04]  /*42090*/  LDL.LU R17, [R1+0x68ac] ;  /* 0x0068ac0001117983 */ /* 0x000ea80000300800 */
[----:B------:R0:W-:Y:S01]  /*420a0*/  STS.U16 [R2+0x12d00], R0 ;  /* 0x012d000002007388 */ /* 0x0001e20000000400 */
[----:B------:R1:W-:Y:S02]  /*420b0*/  STS.U16 [R2+0x12e00], R18 ;  /* 0x012e001202007388 */ /* 0x0003e40000000400 */
[----:B------:R0:W-:Y:S02]  /*420c0*/  STS.U16 [R2+0x12f00], R19 ;  /* 0x012f001302007388 */ /* 0x0001e40000000400 */
[----:B------:R0:W-:Y:S01]  /*420d0*/  STS.U16 [R2+0x14c00], R20 ;  /* 0x014c001402007388 */ /* 0x0001e20000000400 */
[----:B------:R0:W-:Y:S01]  /*420e0*/  STS.U16 [R2+0x14d00], R21 ;  /* 0x014d001502007388 */ /* 0x0001e20000000400 */
[----:B------:R0:W-:Y:S02]  /*420f0*/  STS.U16 [R2+0x14e00], R22 ;  /* 0x014e001602007388 */ /* 0x0001e40000000400 */
[----:B------:R-:W-:Y:S02]  /*42100*/  STS.U16 [R2+0x14f00], R23 ;  /* 0x014f001702007388 */ /* 0x000fe40000000400 */
[----:B------:R-:W-:Y:S01]  /*42110*/  STS.U16 [R2+0x16c00], R24 ;  /* 0x016c001802007388 */ /* 0x000fe20000000400 */
[----:B------:R-:W-:Y:S01]  /*42120*/  STS.U16 [R2+0x16d00], R25 ;  /* 0x016d001902007388 */ /* 0x000fe20000000400 */
[----:B------:R-:W-:Y:S02]  /*42130*/  STS.U16 [R2+0x16e00], R26 ;  /* 0x016e001a02007388 */ /* 0x000fe40000000400 */
[----:B------:R-:W-:Y:S02]  /*42140*/  STS.U16 [R2+0x16f00], R27 ;  /* 0x016f001b02007388 */ /* 0x000fe40000000400 */
[----:B------:R-:W-:Y:S01]  /*42150*/  STS.U16 [R2+0x18c00], R28 ;  /* 0x018c001c02007388 */ /* 0x000fe20000000400 */
[----:B------:R1:W-:Y:S01]  /*42160*/  STS.U16 [R2+0x18d00], R29 ;  /* 0x018d001d02007388 */ /* 0x0003e20000000400 */
[----:B------:R1:W-:Y:S02]  /*42170*/  STS.U16 [R2+0x18e00], R13 ;  /* 0x018e000d02007388 */ /* 0x0003e40000000400 */
[----:B------:R-:W-:Y:S01]  /*42180*/  STS.U16 [R2+0x18f00], R14 ;  /* 0x018f000e02007388 */ /* 0x000fe20000000400 */
[----:B0-----:R-:W4:Y:S01]  /*42190*/  LDL.LU R0, [R1+0x8a4] ;  /* 0x0008a40001007983 */ /* 0x001f220000300800 */
[----:B------:R0:W-:Y:S02]  /*421a0*/  STS.U16 [R2+0x1ac00], R15 ;  /* 0x01ac000f02007388 */ /* 0x0001e40000000400 */
[----:B-1----:R-:W4:Y:S01]  /*421b0*/  LDL.LU R18, [R1+0x8a0] ;  /* 0x0008a00001127983 */ /* 0x002f220000300800 */
[----:B------:R-:W-:Y:S04]  /*421c0*/  STS.U16 [R2+0x1ad00], R3 ;  /* 0x01ad000302007388 */ /* 0x000fe80000000400 */
[----:B------:R-:W4:Y:S04]  /*421d0*/  LDL.LU R19, [R1+0x810] ;  /* 0x0008100001137983 */ /* 0x000f280000300800 */
[----:B------:R-:W-:Y:S01]  /*421e0*/  STS.U16 [R2+0x1ae00], R4 ;  /* 0x01ae000402007388 */ /* 0x000fe20000000400 */
[----:B------:R-:W4:Y:S02]  /*421f0*/  LDL.LU R20, [R1+0x80c] ;  /* 0x00080c0001147983 */ /* 0x000f240000300800 */
[----:B------:R-:W-:Y:S02]  /*42200*/  STS.U16 [R2+0x1af00], R5 ;  /* 0x01af000502007388 */ /* 0x000fe40000000400 */
[----:B------:R-:W4:Y:S01]  /*42210*/  LDL.LU R21, [R1+0x808] ;  /* 0x0008080001157983 */ /* 0x000f220000300800 */
[----:B------:R-:W-:Y:S04]  /*42220*/  STS.U16 [R2+0x1cc00], R6 ;  /* 0x01cc000602007388 */ /* 0x000fe80000000400 */
[----:B------:R-:W4:Y:S01]  /*42230*/  LDL.LU R22, [R1+0x800] ;  /* 0x0008000001167983 */ /* 0x000f220000300800 */
[----:B------:R-:W-:Y:S02]  /*42240*/  STS.U16 [R2+0x1cd00], R7 ;  /* 0x01cd000702007388 */ /* 0x000fe40000000400 */
[----:B------:R-:W4:Y:S02]  /*42250*/  LDL.LU R29, [R1+0x780] ;  /* 0x00078000011d7983 */ /* 0x000f240000300800 */
[----:B------:R-:W-:Y:S01]  /*42260*/  STS.U16 [R2+0x1ce00], R8 ;  /* 0x01ce000802007388 */ /* 0x000fe20000000400 */
[----:B------:R-:W4:Y:S04]  /*42270*/  LDL.LU R13, [R1+0x77c] ;  /* 0x00077c00010d7983 */ /* 0x000f280000300800 */
[----:B------:R-:W-:Y:S01]  /*42280*/  STS.U16 [R2+0x1cf00], R9 ;  /* 0x01cf000902007388 */ /* 0x000fe20000000400 */
[----:B0-----:R-:W4:Y:S03]  /*42290*/  LDL.LU R15, [R1+0x778] ;  /* 0x00077800010f7983 */ /* 0x001f260000300800 */
[----:B--2---:R-:W-:Y:S04]  /*422a0*/  STS.U16 [R2+0x1ec00], R17 ;  /* 0x01ec001102007388 */ /* 0x004fe80000000400 */
[----:B------:R0:W-:Y:S01]  /*422b0*/  STL [R1+0x6888], R17 ;  /* 0x0068881101007387 */ /* 0x0001e20000100800 */
[----:B---3--:R-:W-:Y:S03]  /*422c0*/  STS.U16 [R2+0x1ed00], R16 ;  /* 0x01ed001002007388 */ /* 0x008fe60000000400 */
[----:B0-----:R-:W2:Y:S01]  /*422d0*/  LDL.LU R17, [R1+0x8a8] ;  /* 0x0008a80001117983 */ /* 0x001ea20000300800 */
[----:B------:R0:W-:Y:S03]  /*422e0*/  STL [R1+0x688c], R16 ;  /* 0x00688c1001007387 */ /* 0x0001e60000100800 */
[----:B0-----:R-:W3:Y:S01]  /*422f0*/  LDL.LU R16, [R1+0x8ac] ;  /* 0x0008ac0001107983 */ /* 0x001ee20000300800 */
[----:B------:R-:W2:Y:S02]  /*42300*/  LDL.LU R23, [R1+0x770] ;  /* 0x0007700001177983 */ /* 0x000ea40000300800 */
[----:B------:R0:W-:Y:S02]  /*42310*/  STS.U16 [R2+0x1ee00], R12 ;  /* 0x01ee000c02007388 */ /* 0x0001e40000000400 */
[----:B------:R-:W2:Y:S01]  /*42320*/  LDL.LU R24, [R1+0x6f0] ;  /* 0x0006f00001187983 */ /* 0x000ea20000300800 */
[----:B----4-:R-:W-:Y:S01]  /*42330*/  LOP3.LUT R10, R10, 0x7f, RZ, 0xc0, !PT ;  /* 0x0000007f0a0a7812 */ /* 0x010fe200078ec0ff */
[----:B0-----:R-:W4:Y:S01]  /*42340*/  LDL.LU R2, [R1+0x6ec] ;  /* 0x0006ec0001027983 */ /* 0x001f220000300800 */
[----:B------:R-:W4:Y:S02]  /*42350*/  LDL.LU R25, [R1+0x6e8] ;  /* 0x0006e80001197983 */ /* 0x000f240000300800 */
[----:B------:R-:W4:Y:S02]  /*42360*/  LDL.LU R26, [R1+0x6e0] ;  /* 0x0006e000011a7983 */ /* 0x000f240000300800 */
[----:B------:R-:W4:Y:S01]  /*42370*/  LDL.LU R27, [R1+0x640] ;  /* 0x00064000011b7983 */ /* 0x000f220000300800 */
[----:B------:R-:W4:Y:S01]  /*42380*/  LDL.LU R28, [R1+0x63c] ;  /* 0x00063c00011c7983 */ /* 0x000f220000300800 */
[----:B------:R-:W4:Y:S02]  /*42390*/  LDL.LU R14, [R1+0x638] ;  /* 0x00063800010e7983 */ /* 0x000f240000300800 */
[----:B------:R-:W4:Y:S02]  /*423a0*/  LDL.LU R3, [R1+0x630] ;  /* 0x0006300001037983 */ /* 0x000f240000300800 */
[----:B------:R-:W4:Y:S01]  /*423b0*/  LDL.LU R4, [R1+0x59c] ;  /* 0x00059c0001047983 */ /* 0x000f220000300800 */
[----:B------:R-:W4:Y:S01]  /*423c0*/  LDL.LU R5, [R1+0x598] ;  /* 0x0005980001057983 */ /* 0x000f220000300800 */
[----:B------:R-:W4:Y:S02]  /*423d0*/  LDL.LU R7, [R1+0x594] ;  /* 0x0005940001077983 */ /* 0x000f240000300800 */
[----:B------:R-:W4:Y:S02]  /*423e0*/  LDL.LU R8, [R1+0x58c] ;  /* 0x00058c0001087983 */ /* 0x000f240000300800 */
[----:B------:R-:W-:Y:S01]  /*423f0*/  IMAD.SHL.U32 R6, R10, 0x2, RZ ;  /* 0x000000020a067824 */ /* 0x000fe200078e00ff */
[----:B------:R-:W4:Y:S01]  /*42400*/  LDL.LU R9, [R1+0x3fc] ;  /* 0x0003fc0001097983 */ /* 0x000f220000300800 */
[----:B------:R-:W4:Y:S02]  /*42410*/  LDL.LU R10, [R1+0x3f8] ;  /* 0x0003f800010a7983 */ /* 0x000f240000300800 */
[----:B------:R0:W-:Y:S02]  /*42420*/  STL [R1+0x6890], R12 ;  /* 0x0068900c01007387 */ /* 0x0001e40000100800 */
[----:B0-----:R-:W0:Y:S01]  /*42430*/  S2R R12, SR_TID.X ;  /* 0x00000000000c7919 */ /* 0x001e220000002100 */
[----:B------:R-:W-:-:S02]  /*42440*/  LOP3.LUT R6, R6, 0x40, RZ, 0x3c, !PT ;  /* 0x0000004006067812 */ /* 0x000fc400078e3cff */
[----:B0-----:R-:W-:-:S05]  /*42450*/  LOP3.LUT R12, R12, 0x7f, RZ, 0xc0, !PT ;  /* 0x0000007f0c0c7812 */ /* 0x001fca00078ec0ff */
[----:B------:R-:W-:-:S05]  /*42460*/  IMAD.SHL.U32 R12, R12, 0x2, RZ ;  /* 0x000000020c0c7824 */ /* 0x000fca00078e00ff */
[----:B------:R-:W-:-:S05]  /*42470*/  LOP3.LUT R12, R12, 0x30, RZ, 0x3c, !PT ;  /* 0x000000300c0c7812 */ /* 0x000fca00078e3cff */
[----:B------:R-:W-:Y:S04]  /*42480*/  STS.U16 [R12+0x1ef00], R11 ;  /* 0x01ef000b0c007388 */ /* 0x000fe80000000400 */
[----:B------:R-:W-:Y:S04]  /*42490*/  STL [R1+0x6894], R11 ;  /* 0x0068940b01007387 */ /* 0x000fe80000100800 */
[----:B---3--:R-:W-:Y:S01]  /*424a0*/  STS.U16 [R6+0x1000], R16 ;  /* 0x0010001006007388 */ /* 0x008fe20000000400 */
[----:B--2---:R-:W-:Y:S02]  /*424b0*/  STS.U16 [R6+0x1100], R17 ;  /* 0x0011001106007388 */ /* 0x004fe40000000400 */
        /* <DEDUP_REMOVED lines=8> */
[----:B------:R2:W-:Y:S02]  /*42540*/  STS.U16 [R6+0x5200], R15 ;  /* 0x0052000f06007388 */ /* 0x0005e40000000400 */
[----:B------:R-:W-:Y:S01]  /*42550*/  STS.U16 [R6+0x5300], R23 ;  /* 0x0053001706007388 */ /* 0x000fe20000000400 */
[----:B------:R-:W-:Y:S01]  /*42560*/  STS.U16 [R6+0x7000], R24 ;  /* 0x0070001806007388 */ /* 0x000fe20000000400 */
[----:B----4-:R-:W-:Y:S03]  /*42570*/  STS.U16 [R6+0x7100], R2 ;  /* 0x0071000206007388 */ /* 0x010fe60000000400 */
[----:B------:R-:W-:Y:S01]  /*42580*/  STS.U16 [R6+0x7200], R25 ;  /* 0x0072001906007388 */ /* 0x000fe20000000400 */
[----:B------:R-:W-:Y:S03]  /*42590*/  STS.U16 [R6+0x7300], R26 ;  /* 0x0073001a06007388 */ /* 0x000fe60000000400 */
[----:B------:R-:W-:Y:S01]  /*425a0*/  STS.U16 [R6+0x9000], R27 ;  /* 0x0090001b06007388 */ /* 0x000fe20000000400 */
[----:B------:R-:W-:Y:S02]  /*425b0*/  STS.U16 [R6+0x9100], R28 ;  /* 0x0091001c06007388 */ /* 0x000fe40000000400 */
[----:B------:R3:W-:Y:S01]  /*425c0*/  STS.U16 [R6+0x9200], R14 ;  /* 0x0092000e06007388 */ /* 0x0007e20000000400 */
[----:B0-----:R-:W4:Y:S01]  /*425d0*/  LDL.LU R29, [R1+0x3f4] ;  /* 0x0003f400011d7983 */ /* 0x001f220000300800 */
[----:B------:R-:W-:Y:S02]  /*425e0*/  STS.U16 [R6+0x9300], R3 ;  /* 0x0093000306007388 */ /* 0x000fe40000000400 */
[----:B-1----:R-:W4:Y:S02]  /*425f0*/  LDL.LU R13, [R1+0x3f0] ;  /* 0x0003f000010d7983 */ /* 0x002f240000300800 */
[----:B------:R-:W-:Y:S01]  /*42600*/  STS.U16 [R6+0xb000], R4 ;  /* 0x00b0000406007388 */ /* 0x000fe20000000400 */
[----:B--2---:R-:W2:Y:S04]  /*42610*/  LDL.LU R15, [R1+0x36c] ;  /* 0x00036c00010f7983 */ /* 0x004ea80000300800 */
[----:B------:R-:W-:Y:S01]  /*42620*/  STS.U16 [R6+0xb100], R5 ;  /* 0x00b1000506007388 */ /* 0x000fe20000000400 */
[----:B------:R0:W-:Y:S02]  /*42630*/  STS.U16 [R6+0xb200], R7 ;  /* 0x00b2000706007388 */ /* 0x0001e40000000400 */
[----:B------:R1:W-:Y:S01]  /*42640*/  STS.U16 [R6+0xb300], R8 ;  /* 0x00b3000806007388 */ /* 0x0003e20000000400 */
[----:B---3--:R-:W3:Y:S01]  /*42650*/  LDL.LU R14, [R1+0x368] ;  /* 0x00036800010e7983 */ /* 0x008ee20000300800 */
[----:B------:R1:W-:Y:S02]  /*42660*/  STS.U16 [R6+0xd000], R9 ;  /* 0x00d0000906007388 */ /* 0x0003e40000000400 */
[----:B------:R1:W-:Y:S01]  /*42670*/  STS.U16 [R6+0xd100], R10 ;  /* 0x00d1000a06007388 */ /* 0x0003e20000000400 */
[----:B0-----:R-:W3:Y:S01]  /*42680*/  LDL.LU R7, [R1+0x364] ;  /* 0x0003640001077983 */ /* 0x001ee20000300800 */
[----:B-1----:R-:W3:Y:S03]  /*42690*/  LDL.LU R8, [R1+0x360] ;  /* 0x0003600001087983 */ /* 0x002ee60000300800 */
        /* <DEDUP_REMOVED lines=21> */
[----:B------:R-:W3:Y:S03]  /*427f0*/  LDL.LU R28, [R1+0x78] ;  /* 0x00007800011c7983 */ /* 0x000ee60000300800 */
[----:B----4-:R0:W-:Y:S01]  /*42800*/  STS.U16 [R6+0xd200], R29 ;  /* 0x00d2001d06007388 */ /* 0x0101e20000000400 */
[----:B------:R1:W-:Y:S03]  /*42810*/  STS.U16 [R6+0xd300], R13 ;  /* 0x00d3000d06007388 */ /* 0x0003e60000000400 */
[----:B--2---:R2:W-:Y:S04]  /*42820*/  STS.U16 [R6+0xf000], R15 ;  /* 0x00f0000f06007388 */ /* 0x0045e80000000400 */
[----:B0-----:R-:W4:Y:S01]  /*42830*/  LDL.LU R29, [R1+0x74] ;  /* 0x00007400011d7983 */ /* 0x001f220000300800 */
[----:B-1----:R-:W4:Y:S03]  /*42840*/  LDL.LU R13, [R1+0x70] ;  /* 0x00007000010d7983 */ /* 0x002f260000300800 */
[----:B---3--:R0:W-:Y:S04]  /*42850*/  STS.U16 [R6+0xf100], R14 ;  /* 0x00f1000e06007388 */ /* 0x0081e80000000400 */
[----:B--2---:R-:W2:Y:S04]  /*42860*/  LDL.LU R15, [R1+0x1c] ;  /* 0x00001c00010f7983 */ /* 0x004ea80000300800 */
[----:B------:R1:W-:Y:S01]  /*42870*/  STS.U16 [R6+0xf200], R7 ;  /* 0x00f2000706007388 */ /* 0x0003e20000000400 */
[----:B------:R3:W-:Y:S03]  /*42880*/  STS.U16 [R6+0xf300], R8 ;  /* 0x00f3000806007388 */ /* 0x0007e60000000400 */
[----:B------:R3:W-:Y:S01]  /*42890*/  STS.U16 [R6+0x11000], R9 ;  /* 0x0110000906007388 */ /* 0x0007e20000000400 */
[----:B------:R3:W-:Y:S02]  /*428a0*/  STS.U16 [R6+0x11100], R10 ;  /* 0x0111000a06007388 */ /* 0x0007e40000000400 */
[----:B------:R-:W-:Y:S01]  /*428b0*/  STS.U16 [R6+0x11200], R11 ;  /* 0x0112000b06007388 */ /* 0x000fe20000000400 */
[----:B0-----:R-:W2:Y:S01]  /*428c0*/  LDL.LU R14, [R1+0x68a8] ;  /* 0x0068a800010e7983 */ /* 0x001ea20000300800 */
[----:B------:R-:W-:Y:S02]  /*428d0*/  STS.U16 [R6+0x11300], R12 ;  /* 0x0113000c06007388 */ /* 0x000fe40000000400 */
[----:B-1----:R-:W2:Y:S02]  /*428e0*/  LDL.LU R7, [R1+0x68a4] ;  /* 0x0068a40001077983 */ /* 0x002ea40000300800 */
[----:B------:R-:W-:Y:S01]  /*428f0*/  STS.U16 [R6+0x13000], R16 ;  /* 0x0130001006007388 */ /* 0x000fe20000000400 */
[----:B---3--:R-:W3:Y:S04]  /*42900*/  LDL.LU R8, [R1+0x68a0] ;  /* 0x0068a00001087983 */ /* 0x008ee80000300800 */
[----:B------:R-:W-:Y:S01]  /*42910*/  STS.U16 [R6+0x13100], R17 ;  /* 0x0131001106007388 */ /* 0x000fe20000000400 */
[----:B------:R-:W3:Y:S02]  /*42920*/  LDL.LU R9, [R1+0x689c] ;  /* 0x00689c0001097983 */ /* 0x000ee40000300800 */
[----:B------:R-:W-:Y:S02]  /*42930*/  STS.U16 [R6+0x13200], R0 ;  /* 0x0132000006007388 */ /* 0x000fe40000000400 */
[----:B------:R-:W3:Y:S01]  /*42940*/  LDL.LU R10, [R1+0x6898] ;  /* 0x00689800010a7983 */ /* 0x000ee20000300800 */
[----:B------:R0:W-:Y:S01]  /*42950*/  STS.U16 [R6+0x13300], R3 ;  /* 0x0133000306007388 */ /* 0x0001e20000000400 */
[----:B------:R1:W-:Y:S02]  /*42960*/  STS.U16 [R6+0x15000], R4 ;  /* 0x0150000406007388 */ /* 0x0003e40000000400 */
[----:B------:R1:W-:Y:S01]  /*42970*/  STS.U16 [R6+0x15100], R5 ;  /* 0x0151000506007388 */ /* 0x0003e20000000400 */
[----:B0-----:R-:W3:Y:S01]  /*42980*/  LDL.LU R3, [R1+0x18] ;  /* 0x0000180001037983 */ /* 0x001ee20000300800 */
[----:B-1----:R-:W3:Y:S02]  /*42990*/  LDL.LU R4, [R1+0x14] ;  /* 0x0000140001047983 */ /* 0x002ee40000300800 */
[----:B------:R-:W3:Y:S02]  /*429a0*/  LDL.LU R5, [R1+0x10] ;  /* 0x0000100001057983 */ /* 0x000ee40000300800 */
[----:B------:R0:W-:Y:S01]  /*429b0*/  STS.U16 [R6+0x15200], R18 ;  /* 0x0152001206007388 */ /* 0x0001e20000000400 */
[----:B------:R1:W-:Y:S01]  /*429c0*/  STS.U16 [R6+0x15300], R19 ;  /* 0x0153001306007388 */ /* 0x0003e20000000400 */
[----:B------:R1:W-:Y:S03]  /*429d0*/  STS.U16 [R6+0x17000], R20 ;  /* 0x0170001406007388 */ /* 0x0003e60000000400 */
[----:B------:R-:W3:Y:S01]  /*429e0*/  LDL.LU R12, [R1+0x898] ;  /* 0x00089800010c7983 */ /* 0x000ee20000300800 */
[----:B------:R-:W-:Y:S02]  /*429f0*/  STS.U16 [R6+0x17100], R21 ;  /* 0x0171001506007388 */ /* 0x000fe40000000400 */
[----:B------:R-:W3:Y:S02]  /*42a00*/  LDL.LU R16, [R1+0x890] ;  /* 0x0008900001107983 */ /* 0x000ee40000300800 */
[----:B------:R-:W-:Y:S01]  /*42a10*/  STS.U16 [R6+0x17200], R22 ;  /* 0x0172001606007388 */ /* 0x000fe20000000400 */
[----:B------:R-:W3:Y:S04]  /*42a20*/  LDL.LU R17, [R1+0x888] ;  /* 0x0008880001117983 */ /* 0x000ee80000300800 */
[----:B------:R-:W-:Y:S01]  /*42a30*/  STS.U16 [R6+0x17300], R23 ;  /* 0x0173001706007388 */ /* 0x000fe20000000400 */
[----:B0-----:R-:W3:Y:S02]  /*42a40*/  LDL.LU R18, [R1+0x880] ;  /* 0x0008800001127983 */ /* 0x001ee40000300800 */
[----:B------:R-:W-:Y:S02]  /*42a50*/  STS.U16 [R6+0x19000], R24 ;  /* 0x0190001806007388 */ /* 0x000fe40000000400 */
[----:B-1----:R-:W3:Y:S01]  /*42a60*/  LDL.LU R19, [R1+0x7f8] ;  /* 0x0007f80001137983 */ /* 0x002ee20000300800 */
[----:B------:R0:W-:Y:S04]  /*42a70*/  STS.U16 [R6+0x19100], R2 ;  /* 0x0191000206007388 */ /* 0x0001e80000000400 */
[----:B------:R-:W3:Y:S01]  /*42a80*/  LDL.LU R20, [R1+0x7f0] ;  /* 0x0007f00001147983 */ /* 0x000ee20000300800 */
[----:B------:R1:W-:Y:S02]  /*42a90*/  STS.U16 [R6+0x19200], R25 ;  /* 0x0192001906007388 */ /* 0x0003e40000000400 */
[----:B------:R1:W-:Y:S02]  /*42aa0*/  STS.U16 [R6+0x19300], R26 ;  /* 0x0193001a06007388 */ /* 0x0003e40000000400 */
[----:B------:R1:W-:Y:S01]  /*42ab0*/  STS.U16 [R6+0x1b000], R27 ;  /* 0x01b0001b06007388 */ /* 0x0003e20000000400 */
[----:B------:R1:W-:Y:S04]  /*42ac0*/  STS.U16 [R6+0x1b100], R28 ;  /* 0x01b1001c06007388 */ /* 0x0003e80000000400 */
[----:B0-----:R-:W3:Y:S01]  /*42ad0*/  LDL.LU R2, [R1+0x7e8] ;  /* 0x0007e80001027983 */ /* 0x001ee20000300800 */
[----:B-1----:R-:W3:Y:S03]  /*42ae0*/  LDL.LU R25, [R1+0x7e0] ;  /* 0x0007e00001197983 */ /* 0x002ee60000300800 */
[----:B------:R-:W3:Y:S04]  /*42af0*/  LDL.LU R26, [R1+0x768] ;  /* 0x00076800011a7983 */ /* 0x000ee80000300800 */
[----:B------:R-:W3:Y:S01]  /*42b00*/  LDL.LU R27, [R1+0x760] ;  /* 0x00076000011b7983 */ /* 0x000ee20000300800 */
[----:B------:R-:W3:Y:S03]  /*42b10*/  LDL.LU R28, [R1+0x758] ;  /* 0x00075800011c7983 */ /* 0x000ee60000300800 */
[----:B----4-:R0:W-:Y:S01]  /*42b20*/  STS.U16 [R6+0x1b200], R29 ;  /* 0x01b2001d06007388 */ /* 0x0101e20000000400 */
[----:B------:R1:W-:Y:S03]  /*42b30*/  STS.U16 [R6+0x1b300], R13 ;  /* 0x01b3000d06007388 */ /* 0x0003e60000000400 */
[----:B--2---:R2:W-:Y:S04]  /*42b40*/  STS.U16 [R6+0x1d000], R15 ;  /* 0x01d0000f06007388 */ /* 0x0045e80000000400 */
[----:B0-----:R-:W4:Y:S01]  /*42b50*/  LDL.LU R29, [R1+0x750] ;  /* 0x00075000011d7983 */ /* 0x001f220000300800 */
[----:B-1----:R-:W4:Y:S02]  /*42b60*/  LDL.LU R13, [R1+0x6d8] ;  /* 0x0006d800010d7983 */ /* 0x002f240000300800 */
[----:B------:R-:W4:Y:S02]  /*42b70*/  LDL.LU R21, [R1+0x6d0] ;  /* 0x0006d00001157983 */ /* 0x000f240000300800 */
[----:B------:R-:W4:Y:S01]  /*42b80*/  LDL.LU R22, [R1+0x6c8] ;  /* 0x0006c80001167983 */ /* 0x000f220000300800 */
[----:B------:R-:W4:Y:S01]  /*42b90*/  LDL.LU R23, [R1+0x6c0] ;  /* 0x0006c00001177983 */ /* 0x000f220000300800 */
[----:B------:R-:W4:Y:S03]  /*42ba0*/  LDL.LU R24, [R1+0x628] ;  /* 0x0006280001187983 */ /* 0x000f260000300800 */
[----:B--2---:R-:W2:Y:S04]  /*42bb0*/  LDL.LU R15, [R1+0x620] ;  /* 0x00062000010f7983 */ /* 0x004ea80000300800 */
[----:B---3--:R0:W-:Y:S01]  /*42bc0*/  STS.U16 [R6+0x1d100], R3 ;  /* 0x01d1000306007388 */ /* 0x0081e20000000400 */
[----:B------:R1:W-:Y:S02]  /*42bd0*/  STS.U16 [R6+0x1d200], R4 ;  /* 0x01d2000406007388 */ /* 0x0003e40000000400 */
[----:B------:R3:W-:Y:S02]  /*42be0*/  STS.U16 [R6+0x1d300], R5 ;  /* 0x01d3000506007388 */ /* 0x0007e40000000400 */
[----:B------:R-:W-:Y:S01]  /*42bf0*/  STS.U16 [R6+0x1f000], R10 ;  /* 0x01f0000a06007388 */ /* 0x000fe20000000400 */
[----:B------:R-:W-:Y:S01]  /*42c00*/  STS.U16 [R6+0x1f100], R9 ;  /* 0x01f1000906007388 */ /* 0x000fe20000000400 */
[----:B------:R-:W-:Y:S02]  /*42c10*/  STS.U16 [R6+0x1f200], R8 ;  /* 0x01f2000806007388 */ /* 0x000fe40000000400 */
[----:B------:R3:W-:Y:S01]  /*42c20*/  STS.U16 [R6+0x1f300], R7 ;  /* 0x01f3000706007388 */ /* 0x0007e20000000400 */
[----:B0-----:R-:W2:Y:S01]  /*42c30*/  LDL.LU R3, [R1+0x618] ;  /* 0x0006180001037983 */ /* 0x001ea20000300800 */
[----:B-1----:R-:W2:Y:S02]  /*42c40*/  LDL.LU R4, [R1+0x610] ;  /* 0x0006100001047983 */ /* 0x002ea40000300800 */
[----:B---3--:R-:W3:Y:S01]  /*42c50*/  LDL.LU R5, [R1+0x584] ;  /* 0x0005840001057983 */ /* 0x008ee20000300800 */
[----:B------:R-:W3:Y:S01]  /*42c60*/  LDL.LU R6, [R1+0x45c] ;  /* 0x00045c0001067983 */ /* 0x000ee20000300800 */
[----:B------:R-:W-:-:S05]  /*42c70*/  IMAD.SHL.U32 R0, R14, 0x2, RZ ;  /* 0x000000020e007824 */ /* 0x000fca00078e00ff */
[----:B------:R-:W-:-:S05]  /*42c80*/  LOP3.LUT R0, R0, 0x50, RZ, 0x3c, !PT ;  /* 0x0000005000007812 */ /* 0x000fca00078e3cff */
[----:B------:R-:W-:Y:S01]  /*42c90*/  STS.U16 [R0+0x1400], R12 ;  /* 0x0014000c00007388 */ /* 0x000fe20000000400 */
[----:B------:R-:W-:Y:S02]  /*42ca0*/  STS.U16 [R0+0x1500], R16 ;  /* 0x0015001000007388 */ /* 0x000fe40000000400 */
[----:B------:R-:W-:Y:S02]  /*42cb0*/  STS.U16 [R0+0x1600], R17 ;  /* 0x0016001100007388 */ /* 0x000fe40000000400 */
[----:B------:R-:W-:Y:S01]  /*42cc0*/  STS.U16 [R0+0x1700], R18 ;  /* 0x0017001200007388 */ /* 0x000fe20000000400 */
[----:B------:R-:W-:Y:S01]  /*42cd0*/  STS.U16 [R0+0x3400], R19 ;  /* 0x0034001300007388 */ /* 0x000fe20000000400 */
[----:B------:R-:W-:Y:S02]  /*42ce0*/  STS.U16 [R0+0x3500], R20 ;  /* 0x0035001400007388 */ /* 0x000fe40000000400 */
[----:B------:R0:W-:Y:S02]  /*42cf0*/  STS.U16 [R0+0x3600], R2 ;  /* 0x0036000200007388 */ /* 0x0001e40000000400 */
[----:B------:R1:W-:Y:S01]  /*42d00*/  STS.U16 [R0+0x3700], R25 ;  /* 0x0037001900007388 */ /* 0x0003e20000000400 */
[----:B------:R1:W-:Y:S01]  /*42d10*/  STS.U16 [R0+0x5400], R26 ;  /* 0x0054001a00007388 */ /* 0x0003e20000000400 */
[----:B------:R1:W-:Y:S02]  /*42d20*/  STS.U16 [R0+0x5500], R27 ;  /* 0x0055001b00007388 */ /* 0x0003e40000000400 */
[----:B------:R1:W-:Y:S01]  /*42d30*/  STS.U16 [R0+0x5600], R28 ;  /* 0x0056001c00007388 */ /* 0x0003e20000000400 */
[----:B0-----:R-:W3:Y:S01]  /*42d40*/  LDL.LU R2, [R1+0x454] ;  /* 0x0004540001027983 */ /* 0x001ee20000300800 */
[----:B-1----:R-:W3:Y:S02]  /*42d50*/  LDL.LU R25, [R1+0x44c] ;  /* 0x00044c0001197983 */ /* 0x002ee40000300800 */
[----:B------:R-:W3:Y:S01]  /*42d60*/  LDL.LU R26, [R1+0x3d8] ;  /* 0x0003d800011a7983 */ /* 0x000ee20000300800 */
[----:B------:R-:W3:Y:S04]  /*42d70*/  LDL.LU R27, [R1+0x3d0] ;  /* 0x0003d000011b7983 */ /* 0x000ee80000300800 */
[----:B------:R-:W3:Y:S04]  /*42d80*/  LDL.LU R28, [R1+0x3c8] ;  /* 0x0003c800011c7983 */ /* 0x000ee80000300800 */
[----:B----4-:R0:W-:Y:S01]  /*42d90*/  STS.U16 [R0+0x5700], R29 ;  /* 0x0057001d00007388 */ /* 0x0101e20000000400 */
[----:B------:R1:W-:Y:S02]  /*42da0*/  STS.U16 [R0+0x7400], R13 ;  /* 0x0074000d00007388 */ /* 0x0003e40000000400 */
[----:B------:R-:W-:Y:S02]  /*42db0*/  STS.U16 [R0+0x7500], R21 ;  /* 0x0075001500007388 */ /* 0x000fe40000000400 */
[----:B------:R-:W-:Y:S01]  /*42dc0*/  STS.U16 [R0+0x7600], R22 ;  /* 0x0076001600007388 */ /* 0x000fe20000000400 */
[----:B------:R-:W-:Y:S01]  /*42dd0*/  STS.U16 [R0+0x7700], R23 ;  /* 0x0077001700007388 */ /* 0x000fe20000000400 */
[----:B------:R-:W-:Y:S02]  /*42de0*/  STS.U16 [R0+0x9400], R24 ;  /* 0x0094001800007388 */ /* 0x000fe40000000400 */
[----:B--2---:R2:W-:Y:S01]  /*42df0*/  STS.U16 [R0+0x9500], R15 ;  /* 0x0095000f00007388 */ /* 0x0045e20000000400 */
[----:B0-----:R-:W4:Y:S01]  /*42e00*/  LDL.LU R29, [R1+0x3c0] ;  /* 0x0003c000011d7983 */ /* 0x001f220000300800 */
[----:B-1----:R-:W4:Y:S02]  /*42e10*/  LDL.LU R13, [R1+0x358] ;  /* 0x00035800010d7983 */ /* 0x002f240000300800 */
[----:B------:R-:W4:Y:S01]  /*42e20*/  LDL.LU R11, [R1+0x350] ;  /* 0x00035000010b7983 */ /* 0x000f220000300800 */
[----:B--2---:R-:W2:Y:S01]  /*42e30*/  LDL.LU R15, [R1+0x348] ;  /* 0x00034800010f7983 */ /* 0x004ea20000300800 */
        /* <DEDUP_REMOVED lines=8> */
[----:B------:R-:W2:Y:S03]  /*42ec0*/  LDL.LU R23, [R1+0x240] ;  /* 0x0002400001177983 */ /* 0x000ea60000300800 */
[----:B------:R0:W-:Y:S01]  /*42ed0*/  STS.U16 [R0+0x9600], R3 ;  /* 0x0096000300007388 */ /* 0x0001e20000000400 */
[----:B------:R1:W-:Y:S02]  /*42ee0*/  STS.U16 [R0+0x9700], R4 ;  /* 0x0097000400007388 */ /* 0x0003e40000000400 */
[----:B---3--:R3:W-:Y:S01]  /*42ef0*/  STS.U16 [R0+0xb400], R5 ;  /* 0x00b4000500007388 */ /* 0x0087e20000000400 */
[----:B------:R3:W-:Y:S04]  /*42f00*/  STS.U16 [R0+0xb500], R6 ;  /* 0x00b5000600007388 */ /* 0x0007e80000000400 */
[----:B0-----:R-:W2:Y:S01]  /*42f10*/  LDL.LU R3, [R1+0x1d8] ;  /* 0x0001d80001037983 */ /* 0x001ea20000300800 */
[----:B-1----:R-:W2:Y:S03]  /*42f20*/  LDL.LU R4, [R1+0x1d4] ;  /* 0x0001d40001047983 */ /* 0x002ea60000300800 */
[----:B---3--:R-:W2:Y:S04]  /*42f30*/  LDL.LU R5, [R1+0x1d0] ;  /* 0x0001d00001057983 */ /* 0x008ea80000300800 */
[----:B------:R-:W2:Y:S01]  /*42f40*/  LDL.LU R6, [R1+0x1cc] ;  /* 0x0001cc0001067983 */ /* 0x000ea20000300800 */
[----:B------:R-:W2:Y:S03]  /*42f50*/  LDL.LU R24, [R1+0x144] ;  /* 0x0001440001187983 */ /* 0x000ea60000300800 */
[----:B------:R0:W-:Y:S01]  /*42f60*/  STS.U16 [R0+0xb600], R2 ;  /* 0x00b6000200007388 */ /* 0x0001e20000000400 */
[----:B------:R1:W-:Y:S02]  /*42f70*/  STS.U16 [R0+0xb700], R25 ;  /* 0x00b7001900007388 */ /* 0x0003e40000000400 */
[----:B------:R1:W-:Y:S02]  /*42f80*/  STS.U16 [R0+0xd400], R26 ;  /* 0x00d4001a00007388 */ /* 0x0003e40000000400 */
[----:B------:R1:W-:Y:S01]  /*42f90*/  STS.U16 [R0+0xd500], R27 ;  /* 0x00d5001b00007388 */ /* 0x0003e20000000400 */
[----:B------:R1:W-:Y:S04]  /*42fa0*/  STS.U16 [R0+0xd600], R28 ;  /* 0x00d6001c00007388 */ /* 0x0003e80000000400 */
[----:B0-----:R-:W2:Y:S01]  /*42fb0*/  LDL.LU R2, [R1+0x13c] ;  /* 0x00013c0001027983 */ /* 0x001ea20000300800 */
[----:B-1----:R-:W2:Y:S03]  /*42fc0*/  LDL.LU R25, [R1+0x134] ;  /* 0x0001340001197983 */ /* 0x002ea60000300800 */
[----:B------:R-:W2:Y:S01]  /*42fd0*/  LDL.LU R26, [R1+0x12c] ;  /* 0x00012c00011a7983 */ /* 0x000ea20000300800 */
[----:B------:R-:W2:Y:S03]  /*42fe0*/  LDL.LU R27, [R1+0xcc] ;  /* 0x0000cc00011b7983 */ /* 0x000ea60000300800 */
[----:B------:R-:W2:Y:S04]  /*42ff0*/  LDL.LU R28, [R1+0xc8] ;  /* 0x0000c800011c7983 */ /* 0x000ea80000300800 */
[----:B----4-:R0:W-:Y:S01]  /*43000*/  STS.U16 [R0+0xd700], R29 ;  /* 0x00d7001d00007388 */ /* 0x0101e20000000400 */
[----:B------:R1:W-:Y:S02]  /*43010*/  STS.U16 [R0+0xf400], R13 ;  /* 0x00f4000d00007388 */ /* 0x0003e40000000400 */
[----:B------:R4:W-:Y:S01]  /*43020*/  STS.U16 [R0+0xf500], R11 ;  /* 0x00f5000b00007388 */ /* 0x0009e20000000400 */
[----:B--2---:R2:W-:Y:S01]  /*43030*/  STS.U16 [R0+0xf600], R15 ;  /* 0x00f6000f00007388 */ /* 0x0045e20000000400 */
[----:B------:R2:W-:Y:S02]  /*43040*/  STS.U16 [R0+0xf700], R12 ;  /* 0x00f7000c00007388 */ /* 0x0005e40000000400 */
[----:B------:R2:W-:Y:S02]  /*43050*/  STS.U16 [R0+0x11400], R16 ;  /* 0x0114001000007388 */ /* 0x0005e40000000400 */
[----:B------:R2:W-:Y:S01]  /*43060*/  STS.U16 [R0+0x11500], R17 ;  /* 0x0115001100007388 */ /* 0x0005e20000000400 */
[----:B0-----:R-:W3:Y:S04]  /*43070*/  LDL.LU R29, [R1+0xc4] ;  /* 0x0000c400011d7983 */ /* 0x001ee80000300800 */
[----:B------:R-:W-:Y:S01]  /*43080*/  STS.U16 [R0+0x11600], R18 ;  /* 0x0116001200007388 */ /* 0x000fe20000000400 */
[----:B-1----:R-:W3:Y:S02]  /*43090*/  LDL.LU R13, [R1+0xc0] ;  /* 0x0000c000010d7983 */ /* 0x002ee40000300800 */
[----:B------:R-:W-:Y:S02]  /*430a0*/  STS.U16 [R0+0x11700], R19 ;  /* 0x0117001300007388 */ /* 0x000fe40000000400 */
[----:B----4-:R-:W4:Y:S01]  /*430b0*/  LDL.LU R11, [R1+0x6894] ;  /* 0x00689400010b7983 */ /* 0x010f220000300800 */
[----:B------:R-:W-:Y:S04]  /*430c0*/  STS.U16 [R0+0x13400], R20 ;  /* 0x0134001400007388 */ /* 0x000fe80000000400 */
[----:B--2---:R-:W2:Y:S01]  /*430d0*/  LDL.LU R15, [R1+0x6c] ;  /* 0x00006c00010f7983 */ /* 0x004ea20000300800 */
[----:B------:R-:W-:Y:S02]  /*430e0*/  STS.U16 [R0+0x13500], R21 ;  /* 0x0135001500007388 */ /* 0x000fe40000000400 */
[----:B------:R-:W-:Y:S02]  /*430f0*/  STS.U16 [R0+0x13600], R22 ;  /* 0x0136001600007388 */ /* 0x000fe40000000400 */
[----:B------:R-:W4:Y:S01]  /*43100*/  LDL.LU R12, [R1+0x68] ;  /* 0x00006800010c7983 */ /* 0x000f220000300800 */
[----:B------:R-:W-:Y:S04]  /*43110*/  STS.U16 [R0+0x13700], R23 ;  /* 0x0137001700007388 */ /* 0x000fe80000000400 */
[----:B------:R-:W4:Y:S01]  /*43120*/  LDL.LU R16, [R1+0x64] ;  /* 0x0000640001107983 */ /* 0x000f220000300800 */
[----:B------:R-:W4:Y:S03]  /*43130*/  LDL.LU R17, [R1+0x60] ;  /* 0x0000600001117983 */ /* 0x000f260000300800 */
[----:B------:R0:W-:Y:S01]  /*43140*/  STS.U16 [R0+0x15400], R3 ;  /* 0x0154000300007388 */ /* 0x0001e20000000400 */
[----:B------:R1:W-:Y:S02]  /*43150*/  STS.U16 [R0+0x15500], R4 ;  /* 0x0155000400007388 */ /* 0x0003e40000000400 */
[----:B------:R1:W-:Y:S01]  /*43160*/  STS.U16 [R0+0x15600], R5 ;  /* 0x0156000500007388 */ /* 0x0003e20000000400 */
[----:B------:R1:W-:Y:S04]  /*43170*/  STS.U16 [R0+0x15700], R6 ;  /* 0x0157000600007388 */ /* 0x0003e80000000400 */
[----:B0-----:R-:W4:Y:S01]  /*43180*/  LDL.LU R3, [R1+0xc] ;  /* 0x00000c0001037983 */ /* 0x001f220000300800 */
[----:B-1----:R-:W4:Y:S02]  /*43190*/  LDL.LU R4, [R1+0x8] ;  /* 0x0000080001047983 */ /* 0x002f240000300800 */
[----:B------:R-:W4:Y:S01]  /*431a0*/  LDL.LU R5, [R1+0x4] ;  /* 0x0000040001057983 */ /* 0x000f220000300800 */
[----:B------:R-:W4:Y:S01]  /*431b0*/  LDL.LU R6, [R1] ;  /* 0x0000000001067983 */ /* 0x000f220000300800 */
[----:B------:R-:W4:Y:S02]  /*431c0*/  LDL.LU R18, [R1+0x878] ;  /* 0x0008780001127983 */ /* 0x000f240000300800 */
[----:B------:R-:W4:Y:S02]  /*431d0*/  LDL.LU R19, [R1+0x870] ;  /* 0x0008700001137983 */ /* 0x000f240000300800 */
[----:B------:R-:W4:Y:S01]  /*431e0*/  LDL.LU R20, [R1+0x7d8] ;  /* 0x0007d80001147983 */ /* 0x000f220000300800 */
[----:B------:R-:W4:Y:S01]  /*431f0*/  LDL.LU R21, [R1+0x7d0] ;  /* 0x0007d00001157983 */ /* 0x000f220000300800 */
[----:B------:R-:W4:Y:S03]  /*43200*/  LDL.LU R22, [R1+0x7c8] ;  /* 0x0007c80001167983 */ /* 0x000f260000300800 */
[----:B------:R0:W-:Y:S01]  /*43210*/  STS.U16 [R0+0x17400], R24 ;  /* 0x0174001800007388 */ /* 0x0001e20000000400 */
[----:B------:R-:W4:Y:S03]  /*43220*/  LDL.LU R23, [R1+0x7c4] ;  /* 0x0007c40001177983 */ /* 0x000f260000300800 */
[----:B0-----:R-:W4:Y:S04]  /*43230*/  LDL.LU R24, [R1+0x748] ;  /* 0x0007480001187983 */ /* 0x001f280000300800 */
[----:B------:R0:W-:Y:S01]  /*43240*/  STS.U16 [R0+0x17500], R2 ;  /* 0x0175000200007388 */ /* 0x0001e20000000400 */
[----:B------:R1:W-:Y:S02]  /*43250*/  STS.U16 [R0+0x17600], R25 ;  /* 0x0176001900007388 */ /* 0x0003e40000000400 */
[----:B------:R1:W-:Y:S02]  /*43260*/  STS.U16 [R0+0x17700], R26 ;  /* 0x0177001a00007388 */ /* 0x0003e40000000400 */
[----:B------:R1:W-:Y:S01]  /*43270*/  STS.U16 [R0+0x19400], R27 ;  /* 0x0194001b00007388 */ /* 0x0003e20000000400 */
[----:B------:R1:W-:Y:S04]  /*43280*/  STS.U16 [R0+0x19500], R28 ;  /* 0x0195001c00007388 */ /* 0x0003e80000000400 */
[----:B0-----:R-:W4:Y:S01]  /*43290*/  LDL.LU R2, [R1+0x740] ;  /* 0x0007400001027983 */ /* 0x001f220000300800 */
[----:B-1----:R-:W4:Y:S03]  /*432a0*/  LDL.LU R25, [R1+0x738] ;  /* 0x0007380001197983 */ /* 0x002f260000300800 */
[----:B------:R-:W4:Y:S01]  /*432b0*/  LDL.LU R26, [R1+0x734] ;  /* 0x00073400011a7983 */ /* 0x000f220000300800 */
[----:B------:R-:W4:Y:S03]  /*432c0*/  LDL.LU R27, [R1+0x6b8] ;  /* 0x0006b800011b7983 */ /* 0x000f260000300800 */
[----:B------:R-:W4:Y:S04]  /*432d0*/  LDL.LU R28, [R1+0x6b0] ;  /* 0x0006b000011c7983 */ /* 0x000f280000300800 */
[----:B---3--:R0:W-:Y:S01]  /*432e0*/  STS.U16 [R0+0x19600], R29 ;  /* 0x0196001d00007388 */ /* 0x0081e20000000400 */
[----:B------:R1:W-:Y:S03]  /*432f0*/  STS.U16 [R0+0x19700], R13 ;  /* 0x0197000d00007388 */ /* 0x0003e60000000400 */
[----:B--2---:R2:W-:Y:S01]  /*43300*/  STS.U16 [R0+0x1b400], R15 ;  /* 0x01b4000f00007388 */ /* 0x0045e20000000400 */
[----:B----4-:R3:W-:Y:S03]  /*43310*/  STS.U16 [R0+0x1b500], R12 ;  /* 0x01b5000c00007388 */ /* 0x0107e60000000400 */
[----:B0-----:R-:W4:Y:S01]  /*43320*/  LDL.LU R29, [R1+0x698] ;  /* 0x00069800011d7983 */ /* 0x001f220000300800 */
[----:B-1----:R-:W4:Y:S03]  /*43330*/  LDL.LU R13, [R1+0x694] ;  /* 0x00069400010d7983 */ /* 0x002f260000300800 */
[----:B------:R0:W-:Y:S01]  /*43340*/  STS.U16 [R0+0x1b600], R16 ;  /* 0x01b6001000007388 */ /* 0x0001e20000000400 */
[----:B------:R1:W-:Y:S03]  /*43350*/  STS.U16 [R0+0x1b700], R17 ;  /* 0x01b7001100007388 */ /* 0x0003e60000000400 */
[----:B--2---:R-:W2:Y:S04]  /*43360*/  LDL.LU R15, [R1+0x5fc] ;  /* 0x0005fc00010f7983 */ /* 0x004ea80000300800 */
[----:B---3--:R-:W3:Y:S04]  /*43370*/  LDL.LU R12, [R1+0x6890] ;  /* 0x00689000010c7983 */ /* 0x008ee80000300800 */
[----:B0-----:R-:W2:Y:S01]  /*43380*/  LDL.LU R16, [R1+0x688c] ;  /* 0x00688c0001107983 */ /* 0x001ea20000300800 */
[----:B-1----:R-:W2:Y:S03]  /*43390*/  LDL.LU R17, [R1+0x6888] ;  /* 0x0068880001117983 */ /* 0x002ea60000300800 */
[----:B------:R0:W-:Y:S01]  /*433a0*/  STS.U16 [R0+0x1d400], R3 ;  /* 0x01d4000300007388 */ /* 0x0001e20000000400 */
[----:B------:R1:W-:Y:S02]  /*433b0*/  STS.U16 [R0+0x1d500], R4 ;  /* 0x01d5000400007388 */ /* 0x0003e40000000400 */
[----:B------:R1:W-:Y:S01]  /*433c0*/  STS.U16 [R0+0x1d600], R5 ;  /* 0x01d6000500007388 */ /* 0x0003e20000000400 */
[----:B------:R1:W-:Y:S04]  /*433d0*/  STS.U16 [R0+0x1d700], R6 ;  /* 0x01d7000600007388 */ /* 0x0003e80000000400 */
[----:B0-----:R-:W2:Y:S01]  /*433e0*/  LDL.LU R3, [R1+0x6884] ;  /* 0x0068840001037983 */ /* 0x001ea20000300800 */
[----:B-1----:R-:W2:Y:S02]  /*433f0*/  LDL.LU R4, [R1+0x6880] ;  /* 0x0068800001047983 */ /* 0x002ea40000300800 */
[----:B------:R-:W2:Y:S01]  /*43400*/  LDL.LU R5, [R1+0x687c] ;  /* 0x00687c0001057983 */ /* 0x000ea20000300800 */
[----:B------:R-:W2:Y:S01]  /*43410*/  LDL.LU R6, [R1+0x6878] ;  /* 0x0068780001067983 */ /* 0x000ea20000300800 */
[----:B------:R-:W-:-:S03]  /*43420*/  IMAD.SHL.U32 R14, R14, 0x2, RZ ;  /* 0x000000020e0e7824 */ /* 0x000fc600078e00ff */
[----:B--2---:R-:W-:Y:S01]  /*43430*/  STS.U16 [R0+0x1f400], R6 ;  /* 0x01f4000600007388 */ /* 0x004fe20000000400 */
[----:B------:R0:W-:Y:S02]  /*43440*/  STS.U16 [R0+0x1f500], R5 ;  /* 0x01f5000500007388 */ /* 0x0001e40000000400 */
[----:B------:R1:W-:Y:S01]  /*43450*/  STS.U16 [R0+0x1f600], R4 ;  /* 0x01f6000400007388 */ /* 0x0003e20000000400 */
[----:B0-----:R-:W2:Y:S01]  /*43460*/  LDL.LU R5, [R1+0x864] ;  /* 0x0008640001057983 */ /* 0x001ea20000300800 */
[----:B-1----:R-:W2:Y:S01]  /*43470*/  LDL.LU R4, [R1+0x868] ;  /* 0x0008680001047983 */ /* 0x002ea20000300800 */
[----:B------:R-:W-:Y:S01]  /*43480*/  LOP3.LUT R14, R14, 0x60, RZ, 0x3c, !PT ;  /* 0x000000600e0e7812 */ /* 0x000fe200078e3cff */
[----:B------:R0:W-:Y:S04]  /*43490*/  STS.U16 [R0+0x1f700], R3 ;  /* 0x01f7000300007388 */ /* 0x0001e80000000400 */
[----:B------:R1:W-:Y:S01]  /*434a0*/  STS.U16 [R14+0x1800], R18 ;  /* 0x001800120e007388 */ /* 0x0003e20000000400 */
[----:B------:R3:W-:Y:S03]  /*434b0*/  STS.U16 [R14+0x1900], R19 ;  /* 0x001900130e007388 */ /* 0x0007e60000000400 */
[----:B0-----:R-:W4:Y:S04]  /*434c0*/  LDL.LU R0, [R1+0x6874] ;  /* 0x0068740001007983 */ /* 0x001f280000300800 */
[----:B-1----:R-:W4:Y:S01]  /*434d0*/  LDL.LU R18, [R1+0x6870] ;  /* 0x0068700001127983 */ /* 0x002f220000300800 */
[----:B---3--:R-:W3:Y:S03]  /*434e0*/  LDL.LU R19, [R1+0x686c] ;  /* 0x00686c0001137983 */ /* 0x008ee60000300800 */
[----:B--2---:R0:W-:Y:S01]  /*434f0*/  STS.U16 [R14+0x1a00], R4 ;  /* 0x001a00040e007388 */ /* 0x0041e20000000400 */
[----:B------:R1:W-:Y:S02]  /*43500*/  STS.U16 [R14+0x1b00], R5 ;  /* 0x001b00050e007388 */ /* 0x0003e40000000400 */
[----:B------:R2:W-:Y:S02]  /*43510*/  STS.U16 [R14+0x3800], R20 ;  /* 0x003800140e007388 */ /* 0x0005e40000000400 */
[----:B------:R2:W-:Y:S01]  /*43520*/  STS.U16 [R14+0x3900], R21 ;  /* 0x003900150e007388 */ /* 0x0005e20000000400 */
[----:B------:R2:W-:Y:S01]  /*43530*/  STS.U16 [R14+0x3a00], R22 ;  /* 0x003a00160e007388 */ /* 0x0005e20000000400 */
[----:B------:R2:W-:Y:S02]  /*43540*/  STS.U16 [R14+0x3b00], R23 ;  /* 0x003b00170e007388 */ /* 0x0005e40000000400 */
[----:B------:R4:W-:Y:S01]  /*43550*/  STS.U16 [R14+0x5800], R24 ;  /* 0x005800180e007388 */ /* 0x0009e20000000400 */
[----:B0-----:R-:W3:Y:S04]  /*43560*/  LDL R4, [R1+0x31f0] ;  /* 0x0031f00001047983 */ /* 0x001ee80000100800 */
[----:B-1----:R-:W3:Y:S01]  /*43570*/  LDL R5, [R1+0x2c34] ;  /* 0x002c340001057983 */ /* 0x002ee20000100800 */
[----:B--2---:R-:W2:Y:S03]  /*43580*/  LDL.LU R20, [R1+0x6868] ;  /* 0x0068680001147983 */ /* 0x004ea60000300800 */
[----:B------:R-:W2:Y:S01]  /*43590*/  LDL.LU R21, [R1+0x6864] ;  /* 0x0068640001157983 */ /* 0x000ea20000300800 */
[----:B------:R-:W2:Y:S03]  /*435a0*/  LDL.LU R22, [R1+0x6860] ;  /* 0x0068600001167983 */ /* 0x000ea60000300800 */
[----:B------:R-:W2:Y:S01]  /*435b0*/  LDL.LU R23, [R1+0x685c] ;  /* 0x00685c0001177983 */ /* 0x000ea20000300800 */
[----:B----4-:R-:W4:Y:S03]  /*435c0*/  LDL.LU R24, [R1+0x6858] ;  /* 0x0068580001187983 */ /* 0x010f260000300800 */
[----:B------:R0:W-:Y:S01]  /*435d0*/  STS.U16 [R14+0x5900], R2 ;  /* 0x005900020e007388 */ /* 0x0001e20000000400 */
[----:B------:R1:W-:Y:S02]  /*435e0*/  STS.U16 [R14+0x5a00], R25 ;  /* 0x005a00190e007388 */ /* 0x0003e40000000400 */
[----:B------:R1:W-:Y:S02]  /*435f0*/  STS.U16 [R14+0x5b00], R26 ;  /* 0x005b001a0e007388 */ /* 0x0003e40000000400 */
[----:B------:R1:W-:Y:S01]  /*43600*/  STS.U16 [R14+0x7800], R27 ;  /* 0x0078001b0e007388 */ /* 0x0003e20000000400 */
[----:B------:R1:W-:Y:S01]  /*43610*/  STS.U16 [R14+0x7900], R28 ;  /* 0x0079001c0e007388 */ /* 0x0003e20000000400 */
[----:B------:R1:W-:Y:S03]  /*43620*/  STS.U16 [R14+0x7a00], R29 ;  /* 0x007a001d0e007388 */ /* 0x0003e60000000400 */
[----:B0-----:R-:W2:Y:S01]  /*43630*/  LDL.LU R2, [R1+0x6854] ;  /* 0x0068540001027983 */ /* 0x001ea20000300800 */
[----:B-1----:R-:W2:Y:S03]  /*43640*/  LDL.LU R25, [R1+0x6850] ;  /* 0x0068500001197983 */ /* 0x002ea60000300800 */
[----:B------:R-:W2:Y:S01]  /*43650*/  LDL.LU R26, [R1+0x684c] ;  /* 0x00684c00011a7983 */ /* 0x000ea20000300800 */
[----:B------:R-:W2:Y:S03]  /*43660*/  LDL.LU R27, [R1+0x6848] ;  /* 0x00684800011b7983 */ /* 0x000ea60000300800 */
[----:B------:R-:W2:Y:S01]  /*43670*/  LDL.LU R28, [R1+0x6844] ;  /* 0x00684400011c7983 */ /* 0x000ea20000300800 */
[----:B------:R-:W2:Y:S03]  /*43680*/  LDL.LU R29, [R1+0x6840] ;  /* 0x00684000011d7983 */ /* 0x000ea60000300800 */
[----:B------:R0:W-:Y:S04]  /*43690*/  STS.U16 [R14+0x7b00], R13 ;  /* 0x007b000d0e007388 */ /* 0x0001e80000000400 */
[----:B0-----:R-:W2:Y:S02]  /*436a0*/  LDL.LU R13, [R1+0x683c] ;  /* 0x00683c00010d7983 */ /* 0x001ea40000300800 */
[----:B--2---:R-:W-:-:S06]  /*436b0*/  PRMT R13, RZ, 0x7610, R13 ;  /* 0x00007610ff0d7816 */ /* 0x004fcc000000000d */
[----:B---3--:R-:W2:Y:S04]  /*436c0*/  @!P0 LDG.E.U16 R13, [R4.64] ;  /* 0x00000006040d8981 */ /* 0x008ea8000c1e1500 */
[----:B------:R0:W-:Y:S04]  /*436d0*/  STS.U16 [R14+0x9800], R15 ;  /* 0x0098000f0e007388 */ /* 0x0001e80000000400 */
[----:B0-----:R-:W3:Y:S01]  /*436e0*/  LDL.LU R14, [R1+0x6838] ;  /* 0x00683800010e7983 */ /* 0x001ee20000300800 */
[----:B------:R-:W3:Y:S03]  /*436f0*/  LDL.LU R15, [R1+0x6834] ;  /* 0x00683400010f7983 */ /* 0x000ee60000300800 */
[----:B--2---:R0:W-:Y:S04]  /*43700*/  STL [R1+0xfc], R13 ;  /* 0x0000fc0d01007387 */ /* 0x0041e80000100800 */
[----:B0-----:R-:W2:Y:S01]  /*43710*/  LDL.LU R13, [R1+0x6830] ;  /* 0x00683000010d7983 */ /* 0x001ea20000300800 */
[----:B------:R-:W2:Y:S02]  /*43720*/  LDL R4, [R1+0x31cc] ;  /* 0x0031cc0001047983 */ /* 0x000ea40000100800 */
[----:B------:R-:W2:Y:S01]  /*43730*/  LDL R5, [R1+0x31d0] ;  /* 0x0031d00001057983 */ /* 0x000ea20000100800 */
[----:B---3--:R-:W-:-:S02]  /*43740*/  PRMT R15, RZ, 0x7610, R15 ;  /* 0x00007610ff0f7816 */ /* 0x008fc4000000000f */
[----:B--2---:R-:W-:-:S04]  /*43750*/  @!P0 LOP3.LUT R5, R5, R4, RZ, 0x3c, !PT ;  /* 0x0000000405058212 */ /* 0x004fc800078e3cff */
[----:B------:R-:W-:-:S04]  /*43760*/  @!P0 LOP3.LUT R4, R5, R4, RZ, 0x3c, !PT ;  /* 0x0000000405048212 */ /* 0x000fc800078e3cff */
[----:B------:R-:W-:-:S05]  /*43770*/  @!P0 LOP3.LUT R5, R5, R4, RZ, 0x3c, !PT ;  /* 0x0000000405058212 */ /* 0x000fca00078e3cff */
[----:B------:R-:W2:Y:S04]  /*43780*/  @!P0 LDG.E.U16 R15, [R4.64] ;  /* 0x00000006040f8981 */ /* 0x000ea8000c1e1500 */
[----:B--2---:R0:W-:Y:S04]  /*43790*/  STL [R1+0xf8], R15 ;  /* 0x0000f80f01007387 */ /* 0x0041e80000100800 */
[----:B0-----:R-:W2:Y:S01]  /*437a0*/  LDL.LU R15, [R1+0x682c] ;  /* 0x00682c00010f7983 */ /* 0x001ea20000300800 */
[----:B------:R-:W3:Y:S02]  /*437b0*/  LDL R4, [R1+0x318c] ;  /* 0x00318c0001047983 */ /* 0x000ee40000100800 */
[----:B------:R-:W3:Y:S01]  /*437c0*/  LDL R5, [R1+0x3190] ;  /* 0x0031900001057983 */ /* 0x000ee20000100800 */
[----:B------:R-:W-:-:S02]  /*437d0*/  PRMT R14, RZ, 0x7610, R14 ;  /* 0x00007610ff0e7816 */ /* 0x000fc4000000000e */
[----:B---3--:R-:W-:-:S04]  /*437e0*/  @!P0 LOP3.LUT R5, R5, R4, RZ, 0x3c, !PT ;  /* 0x0000000405058212 */ /* 0x008fc800078e3cff */
[----:B------:R-:W-:-:S04]  /*437f0*/  @!P0 LOP3.LUT R4, R5, R4, RZ, 0x3c, !PT ;  /* 0x0000000405048212 */ /* 0x000fc800078e3cff */
[----:B------:R-:W-:-:S05]  /*43800*/  @!P0 LOP3.LUT R5, R5, R4, RZ, 0x3c, !PT ;  /* 0x0000000405058212 */ /* 0x000fca00078e3cff */
[----:B------:R-:W3:Y:S04]  /*43810*/  @!P0 LDG.E.U16 R14, [R4.64] ;  /* 0x00000006040e8981 */ /* 0x000ee8000c1e1500 */
[----:B---3--:R0:W-:Y:S04]  /*43820*/  STL [R1+0xf4], R14 ;  /* 0x0000f40e01007387 */ /* 0x0081e80000100800 */
[----:B0-----:R-:W3:Y:S01]  /*43830*/  LDL.LU R14, [R1+0x6828] ;  /* 0x00682800010e7983 */ /* 0x001ee20000300800 */
[----:B------:R-:W3:Y:S02]  /*43840*/  LDL R4, [R1+0x314c] ;  /* 0x00314c0001047983 */ /* 0x000ee40000100800 */
[----:B------:R-:W3:Y:S01]  /*43850*/  LDL R5, [R1+0x3150] ;  /* 0x0031500001057983 */ /* 0x000ee20000100800 */
[----:B--2---:R-:W-:-:S02]  /*43860*/  PRMT R15, RZ, 0x7610, R15 ;  /* 0x00007610ff0f7816 */ /* 0x004fc4000000000f */
[----:B---3--:R-:W-:-:S04]  /*43870*/  @!P0 LOP3.LUT R5, R5, R4, RZ, 0x3c, !PT ;  /* 0x0000000405058212 */ /* 0x008fc800078e3cff */
        /* <DEDUP_REMOVED lines=227> */
[----:B------:R0:W3:Y:S04]  /*446b0*/  @!P0 LDG.E.U16 R0, [R4.64] ;  /* 0x0000000604008981 */ /* 0x0000e8000c1e1500 */
[----:B0-----:R-:W2:Y:S04]  /*446c0*/  LDL R4, [R1+0x333c] ;  /* 0x00333c0001047983 */ /* 0x001ea80000100800 */
[----:B------:R-:W2:Y:S01]  /*446d0*/  LDL R5, [R1+0x3378] ;  /* 0x0033780001057983 */ /* 0x000ea20000100800 */
[----:B------:R-:W-:Y:S02]  /*446e0*/  PRMT R14, RZ, 0x7610, R14 ;  /* 0x00007610ff0e7816 */ /* 0x000fe4000000000e */
[----:B--2---:R-:W-:-:S04]  /*446f0*/  @!P0 LOP3.LUT R5, R5, R4, RZ, 0x3c, !PT ;  /* 0x0000000405058212 */ /* 0x004fc800078e3cff */
[----:B------:R-:W-:-:S04]  /*44700*/  @!P0 LOP3.LUT R4, R5, R4, RZ, 0x3c, !PT ;  /* 0x0000000405048212 */ /* 0x000fc800078e3cff */
[----:B------:R-:W-:-:S05]  /*44710*/  @!P0 LOP3.LUT R5, R5, R4, RZ, 0x3c, !PT ;  /* 0x0000000405058212 */ /* 0x000fca00078e3cff */
[----:B------:R-:W2:Y:S04]  /*44720*/  @!P0 LDG.E.U16 R14, [R4.64] ;  /* 0x00000006040e8981 */ /* 0x000ea8000c1e1500 */
[----:B---3--:R-:W-:Y:S04]  /*44730*/  STL [R1+0x675c], R0 ;  /* 0x00675c0001007387 */ /* 0x008fe80000100800 */
        /* <DEDUP_REMOVED lines=117> */
[----:B0-----:R-:W3:Y:S04]  /*44e90*/  LDL R4, [R1+0x2f44] ;  /* 0x002f440001047983 */ /* 0x001ee80000100800 */
[----:B------:R-:W3:Y:S01]  /*44ea0*/  LDL R5, [R1+0x2f48] ;  /* 0x002f480001057983 */ /* 0x000ee20000100800 */
[----:B--2---:R-:W-:Y:S02]  /*44eb0*/  PRMT R14, RZ, 0x7610, R14 ;  /* 0x00007610ff0e7816 */ /* 0x004fe4000000000e */
[----:B---3--:R-:W-:-:S04]  /*44ec0*/  @!P0 LOP3.LUT R5, R5, R4, RZ, 0x3c, !PT ;  /* 0x0000000405058212 */ /* 0x008fc800078e3cff */
[----:B------:R-:W-:-:S04]  /*44ed0*/  @!P0 LOP3.LUT R4, R5, R4, RZ, 0x3c, !PT ;  /* 0x0000000405048212 */ /* 0x000fc800078e3cff */
[----:B------:R-:W-:-:S05]  /*44ee0*/  @!P0 LOP3.LUT R5, R5, R4, RZ, 0x3c, !PT ;  /* 0x0000000405058212 */ /* 0x000fca00078e3cff */
[----:B------:R-:W2:Y:S04]  /*44ef0*/  @!P0 LDG.E.U16 R14, [R4.64] ;  /* 0x00000006040e8981 */ /* 0x000ea8000c1e1500 */
[----:B------:R0:W-:Y:S04]  /*44f00*/  STL [R1+0x54], R15 ;  /* 0x0000540f01007387 */ /* 0x0001e80000100800 */
[----:B0-----:R-:W3:Y:S04]  /*44f10*/  LDL R15, [R1+0x2e08] ;  /* 0x002e0800010f7983 */ /* 0x001ee80000100800 */
[----:B--2---:R0:W-:Y:S04]  /*44f20*/  STL [R1+0x50], R14 ;  /* 0x0000500e01007387 */ /* 0x0041e80000100800 */
[----:B0-----:R-:W2:Y:S01]  /*44f30*/  LDL.LU R14, [R1+0x678c] ;  /* 0x00678c00010e7983 */ /* 0x001ea20000300800 */
[----:B------:R-:W2:Y:S02]  /*44f40*/  LDL R4, [R1+0x2f04] ;  /* 0x002f040001047983 */ /* 0x000ea40000100800 */
[----:B------:R-:W2:Y:S01]  /*44f50*/  LDL R5, [R1+0x2f08] ;  /* 0x002f080001057983 */ /* 0x000ea20000100800 */
[----:B------:R-:W-:-:S02]  /*44f60*/  PRMT R13, RZ, 0x7610, R13 ;  /* 0x00007610ff0d7816 */ /* 0x000fc4000000000d */
[----:B--2---:R-:W-:-:S04]  /*44f70*/  @!P0 LOP3.LUT R5, R5, R4, RZ, 0x3c, !PT ;  /* 0x0000000405058212 */ /* 0x004fc800078e3cff */
[----:B------:R-:W-:-:S04]  /*44f80*/  @!P0 LOP3.LUT R4, R5, R4, RZ, 0x3c, !PT ;  /* 0x0000000405048212 */ /* 0x000fc800078e3cff */
[----:B------:R-:W-:-:S05]  /*44f90*/  @!P0 LOP3.LUT R5, R5, R4, RZ, 0x3c, !PT ;  /* 0x0000000405058212 */ /* 0x000fca00078e3cff */
[----:B------:R-:W2:Y:S04]  /*44fa0*/  @!P0 LDG.E.U16 R13, [R4.64] ;  /* 0x00000006040d8981 */ /* 0x000ea8000c1e1500 */
        /* <DEDUP_REMOVED lines=26> */
[----:B------:R-:W2:Y:S01]  /*45150*/  @!P0 LDG.E.U16 R14, [R4.64] ;  /* 0x00000006040e8981 */ /* 0x000ea2000c1e1500 */
[----:B------:R-:W-:-:S03]  /*45160*/  PRMT R13, RZ, 0x7610, R13 ;  /* 0x00007610ff0d7816 */ /* 0x000fc6000000000d */
[----:B--2---:R0:W-:Y:S04]  /*45170*/  STL [R1+0x40], R14 ;  /* 0x0000400e01007387 */ /* 0x0041e80000100800 */
[----:B0-----:R-:W2:Y:S01]  /*45180*/  LDL.LU R14, [R1+0x677c] ;  /* 0x00677c00010e7983 */ /* 0x001ea20000300800 */
[----:B------:R-:W2:Y:S02]  /*45190*/  LDL R5, [R1+0x2e04] ;  /* 0x002e040001057983 */ /* 0x000ea40000100800 */
[----:B---3--:R-:W-:Y:S02]  /*451a0*/  @!P0 IMAD.MOV.U32 R4, RZ, RZ, R15 ;  /* 0x000000ffff048224 */ /* 0x008fe400078e000f */
[----:B------:R-:W3:Y:S04]  /*451b0*/  LDL R15, [R1+0x2cc8] ;  /* 0x002cc800010f7983 */ /* 0x000ee80000100800 */
[----:B--2---:R-:W2:Y:S04]  /*451c0*/  @!P0 LDG.E.U16 R13, [R4.64] ;  /* 0x00000006040d8981 */ /* 0x004ea8000c1e1500 */
        /* <DEDUP_REMOVED lines=17> */
[----:B------:R0:W2:Y:S04]  /*452e0*/  @!P0 LDG.E.U16 R10, [R4.64] ;  /* 0x00000006040a8981 */ /* 0x0000a8000c1e1500 */
[----:B0-----:R-:W2:Y:S04]  /*452f0*/  LDL R4, [R1+0x2d44] ;  /* 0x002d440001047983 */ /* 0x001ea80000100800 */
[----:B------:R-:W2:Y:S01]  /*45300*/  LDL R5, [R1+0x2d48] ;  /* 0x002d480001057983 */ /* 0x000ea20000100800 */
[----:B------:R-:W-:Y:S02]  /*45310*/  PRMT R9, RZ, 0x7610, R9 ;  /* 0x00007610ff097816 */ /* 0x000fe40000000009 */
[----:B--2---:R-:W-:-:S04]  /*45320*/  @!P0 LOP3.LUT R5, R5, R4, RZ, 0x3c, !PT ;  /* 0x0000000405058212 */ /* 0x004fc800078e3cff */
[----:B------:R-:W-:-:S04]  /*45330*/  @!P0 LOP3.LUT R4, R5, R4, RZ, 0x3c, !PT ;  /* 0x0000000405048212 */ /* 0x000fc800078e3cff */
[----:B------:R-:W-:Y:S01]  /*45340*/  @!P0 LOP3.LUT R5, R5, R4, RZ, 0x3c, !PT ;  /* 0x0000000405058212 */ /* 0x000fe200078e3cff */
[----:B------:R0:W-:Y:S04]  /*45350*/  STL [R1+0x34], R10 ;  /* 0x0000340a01007387 */ /* 0x0001e80000100800 */
[----:B------:R1:W2:Y:S01]  /*45360*/  @!P0 LDG.E.U16 R9, [R4.64] ;  /* 0x0000000604098981 */ /* 0x0002a2000c1e1500 */
[----:B------:R-:W-:-:S03]  /*45370*/  PRMT R13, RZ, 0x7610, R13 ;  /* 0x00007610ff0d7816 */ /* 0x000fc6000000000d */
[----:B0-----:R-:W2:Y:S04]  /*45380*/  LDL R10, [R1+0x3200] ;  /* 0x00320000010a7983 */ /* 0x001ea80000100800 */
[----:B-1----:R-:W2:Y:S04]  /*45390*/  LDL R4, [R1+0x2d04] ;  /* 0x002d040001047983 */ /* 0x002ea80000100800 */
[----:B------:R-:W2:Y:S02]  /*453a0*/  LDL R5, [R1+0x2d08] ;  /* 0x002d080001057983 */ /* 0x000ea40000100800 */
[----:B--2---:R-:W-:-:S04]  /*453b0*/  @!P0 LOP3.LUT R5, R5, R4, RZ, 0x3c, !PT ;  /* 0x0000000405058212 */ /* 0x004fc800078e3cff */
[----:B------:R-:W-:-:S04]  /*453c0*/  @!P0 LOP3.LUT R4, R5, R4, RZ, 0x3c, !PT ;  /* 0x0000000405048212 */ /* 0x000fc800078e3cff */
[----:B------:R-:W-:-:S05]  /*453d0*/  @!P0 LOP3.LUT R5, R5, R4, RZ, 0x3c, !PT ;  /* 0x0000000405058212 */ /* 0x000fca00078e3cff */
[----:B------:R-:W2:Y:S04]  /*453e0*/  @!P0 LDG.E.U16 R13, [R4.64] ;  /* 0x00000006040d8981 */ /* 0x000ea8000c1e1500 */
[----:B------:R0:W-:Y:S04]  /*453f0*/  STL [R1+0x30], R9 ;  /* 0x0000300901007387 */ /* 0x0001e80000100800 */
[----:B0-----:R-:W3:Y:S04]  /*45400*/  LDL R9, [R1+0x3240] ;  /* 0x0032400001097983 */ /* 0x001ee80000100800 */
[----:B--2---:R0:W-:Y:S04]  /*45410*/  STL [R1+0x2c], R13 ;  /* 0x00002c0d01007387 */ /* 0x0041e80000100800 */
[----:B0-----:R-:W2:Y:S01]  /*45420*/  LDL.LU R13, [R1+0x6770] ;  /* 0x00677000010d7983 */ /* 0x001ea20000300800 */
[----:B------:R-:W2:Y:S01]  /*45430*/  LDL R5, [R1+0x2cc4] ;  /* 0x002cc40001057983 */ /* 0x000ea20000100800 */
[----:B------:R-:W-:Y:S01]  /*45440*/  PRMT R14, RZ, 0x7610, R14 ;  /* 0x00007610ff0e7816 */ /* 0x000fe2000000000e */
[----:B---3--:R-:W-:-:S02]  /*45450*/  @!P0 IMAD.MOV.U32 R4, RZ, RZ, R15 ;  /* 0x000000ffff048224 */ /* 0x008fc400078e000f */
        /* <DEDUP_REMOVED lines=11> */
[----:B0-----:R-:W3:Y:S01]  /*45510*/  LDL R5, [R1+0x2c4c] ;  /* 0x002c4c0001057983 */ /* 0x001ee20000100800 */
[----:B------:R-:W-:Y:S01]  /*45520*/  PRMT R0, RZ, 0x7610, R0 ;  /* 0x00007610ff007816 */ /* 0x000fe20000000000 */
[----:B------:R-:W-:Y:S02]  /*45530*/  @!P0 IMAD.MOV.U32 R4, RZ, RZ, R10 ;  /* 0x000000ffff048224 */ /* 0x000fe400078e000a */
[----:B--2---:R0:W-:Y:S01]  /*45540*/  STL [R1+0x24], R12 ;  /* 0x0000240c01007387 */ /* 0x0041e20000100800 */
[----:B------:R-:W-:Y:S01]  /*45550*/  PRMT R8, RZ, 0x7610, R8 ;  /* 0x00007610ff087816 */ /* 0x000fe20000000008 */
[----:B------:R-:W2:Y:S02]  /*45560*/  LDL R10, [R1+0x32c4] ;  /* 0x0032c400010a7983 */ /* 0x000ea40000100800 */
[----:B---3--:R1:W3:Y:S04]  /*45570*/  @!P0 LDG.E.U16 R0, [R4.64] ;  /* 0x0000000604008981 */ /* 0x0082e8000c1e1500 */
[----:B0-----:R-:W2:Y:S04]  /*45580*/  LDL R12, [R1+0x32c0] ;  /* 0x0032c000010c7983 */ /* 0x001ea80000100800 */
[----:B-1----:R-:W2:Y:S01]  /*45590*/  LDL R5, [R1+0x3204] ;  /* 0x0032040001057983 */ /* 0x002ea20000100800 */
[----:B------:R-:W-:-:S03]  /*455a0*/  @!P0 IMAD.MOV.U32 R4, RZ, RZ, R9 ;  /* 0x000000ffff048224 */ /* 0x000fc600078e0009 */
[----:B---3--:R0:W-:Y:S01]  /*455b0*/  STL [R1+0x20], R0 ;  /* 0x0000200001007387 */ /* 0x0081e20000100800 */
[----:B------:R-:W-:Y:S01]  /*455c0*/  PRMT R13, RZ, 0x7610, R13 ;  /* 0x00007610ff0d7816 */ /* 0x000fe2000000000d */
[----:B------:R-:W3:Y:S02]  /*455d0*/  LDL R9, [R1+0x3304] ;  /* 0x0033040001097983 */ /* 0x000ee40000100800 */
[----:B--2---:R1:W2:Y:S04]  /*455e0*/  @!P0 LDG.E.U16 R8, [R4.64] ;  /* 0x0000000604088981 */ /* 0x0042a8000c1e1500 */
[----:B0-----:R-:W3:Y:S04]  /*455f0*/  LDL R0, [R1+0x3300] ;  /* 0x0033000001007983 */ /* 0x001ee80000100800 */
[----:B-1----:R-:W3:Y:S01]  /*45600*/  LDL R5, [R1+0x3244] ;  /* 0x0032440001057983 */ /* 0x002ee20000100800 */
[----:B------:R-:W-:-:S03]  /*45610*/  @!P0 IMAD.MOV.U32 R4, RZ, RZ, R15 ;  /* 0x000000ffff048224 */ /* 0x000fc600078e000f */
[----:B--2---:R0:W-:Y:S01]  /*45620*/  STL [R1+0x1c], R8 ;  /* 0x00001c0801007387 */ /* 0x0041e20000100800 */
[----:B------:R-:W-:Y:S01]  /*45630*/  PRMT R11, RZ, 0x7610, R11 ;  /* 0x00007610ff0b7816 */ /* 0x000fe2000000000b */
[----:B------:R-:W2:Y:S02]  /*45640*/  LDL R15, [R1+0x3344] ;  /* 0x00334400010f7983 */ /* 0x000ea40000100800 */
[----:B---3--:R1:W3:Y:S04]  /*45650*/  @!P0 LDG.E.U16 R13, [R4.64] ;  /* 0x00000006040d8981 */ /* 0x0082e8000c1e1500 */
[----:B0-----:R-:W2:Y:S04]  /*45660*/  LDL R8, [R1+0x3340] ;  /* 0x0033400001087983 */ /* 0x001ea80000100800 */
[----:B-1----:R-:W2:Y:S01]  /*45670*/  LDL R5, [R1+0x3284] ;  /* 0x0032840001057983 */ /* 0x002ea20000100800 */
[----:B------:R-:W-:-:S05]  /*45680*/  @!P0 IMAD.MOV.U32 R4, RZ, RZ, R12 ;  /* 0x000000ffff048224 */ /* 0x000fca00078e000c */
[----:B--2---:R-:W2:Y:S04]  /*45690*/  @!P0 LDG.E.U16 R11, [R4.64] ;  /* 0x00000006040b8981 */ /* 0x004ea8000c1e1500 */
[----:B---3--:R0:W-:Y:S01]  /*456a0*/  STL [R1+0x18], R13 ;  /* 0x0000180d01007387 */ /* 0x0081e20000100800 */
[----:B------:R-:W3:Y:S03]  /*456b0*/  LDL R12, [R1+0x3384] ;  /* 0x00338400010c7983 */ /* 0x000ee60000100800 */
[----:B0-----:R-:W3:Y:S01]  /*456c0*/  LDL R13, [R1+0x3380] ;  /* 0x00338000010d7983 */ /* 0x001ee20000100800 */
[----:B------:R-:W-:-:S03]  /*456d0*/  PRMT R7, RZ, 0x7610, R7 ;  /* 0x00007610ff077816 */ /* 0x000fc60000000007 */
[----:B--2---:R0:W-:Y:S04]  /*456e0*/  STL [R1+0x14], R11 ;  /* 0x0000140b01007387 */ /* 0x0041e80000100800 */
[----:B0-----:R-:W2:Y:S01]  /*456f0*/  LDL R11, [R1+0x33c0] ;  /* 0x0033c000010b7983 */ /* 0x001ea20000100800 */
[----:B------:R-:W-:Y:S01]  /*45700*/  PRMT R6, RZ, 0x7610, R6 ;  /* 0x00007610ff067816 */ /* 0x000fe20000000006 */
[----:B------:R-:W-:Y:S02]  /*45710*/  @!P0 IMAD.MOV.U32 R4, RZ, RZ, R0 ;  /* 0x000000ffff048224 */ /* 0x000fe400078e0000 */
[----:B------:R-:W-:Y:S01]  /*45720*/  @!P0 IMAD.MOV.U32 R5, RZ, RZ, R10 ;  /* 0x000000ffff058224 */ /* 0x000fe200078e000a */
[----:B------:R-:W4:Y:S04]  /*45730*/  LDL R0, [R1+0x3400] ;  /* 0x0034000001007983 */ /* 0x000f280000100800 */
[----:B------:R3:W4:Y:S04]  /*45740*/  @!P0 LDG.E.U16 R6, [R8.64] ;  /* 0x0000000608068981 */ /* 0x000728000c1e1500 */
[----:B------:R0:W4:Y:S04]  /*45750*/  @!P0 LDG.E.U16 R7, [R4.64] ;  /* 0x0000000604078981 */ /* 0x000128000c1e1500 */
[----:B------:R-:W4:Y:S01]  /*45760*/  LDL R10, [R1+0x33c4] ;  /* 0x0033c400010a7983 */ /* 0x000f220000100800 */
[----:B---3--:R-:W-:Y:S01]  /*45770*/  @!P0 IMAD.MOV.U32 R8, RZ, RZ, R13 ;  /* 0x000000ffff088224 */ /* 0x008fe200078e000d */
[----:B0-----:R-:W-:Y:S01]  /*45780*/  PRMT R5, RZ, 0x7610, R5 ;  /* 0x00007610ff057816 */ /* 0x001fe20000000005 */
[----:B------:R-:W-:Y:S01]  /*45790*/  @!P0 IMAD.MOV.U32 R9, RZ, RZ, R15 ;  /* 0x000000ffff098224 */ /* 0x000fe200078e000f */
[----:B------:R-:W-:-:S04]  /*457a0*/  PRMT R4, RZ, 0x7610, R4 ;  /* 0x00007610ff047816 */ /* 0x000fc80000000004 */
[----:B------:R0:W3:Y:S02]  /*457b0*/  @!P0 LDG.E.U16 R5, [R8.64] ;  /* 0x0000000608058981 */ /* 0x0000e4000c1e1500 */
[----:B0-----:R-:W-:Y:S02]  /*457c0*/  @!P0 IMAD.MOV.U32 R9, RZ, RZ, R12 ;  /* 0x000000ffff098224 */ /* 0x001fe400078e000c */
[----:B--2---:R-:W-:-:S05]  /*457d0*/  @!P0 IMAD.MOV.U32 R8, RZ, RZ, R11 ;  /* 0x000000ffff088224 */ /* 0x004fca00078e000b */
[----:B------:R0:W2:Y:S04]  /*457e0*/  @!P0 LDG.E.U16 R4, [R8.64] ;  /* 0x0000000608048981 */ /* 0x0000a8000c1e1500 */
[----:B----4-:R-:W-:Y:S01]  /*457f0*/  STL [R1+0x66f8], R7 ;  /* 0x0066f80701007387 */ /* 0x010fe20000100800 */
[----:B------:R-:W-:Y:S01]  /*45800*/  PRMT R3, RZ, 0x7610, R3 ;  /* 0x00007610ff037816 */ /* 0x000fe20000000003 */
[----:B------:R1:W-:Y:S02]  /*45810*/  STL [R1+0x66fc], R6 ;  /* 0x0066fc0601007387 */ /* 0x0003e40000100800 */
[----:B0-----:R-:W-:Y:S02]  /*45820*/  @!P0 IMAD.MOV.U32 R8, RZ, RZ, R0 ;  /* 0x000000ffff088224 */ /* 0x001fe400078e0000 */
[----:B------:R-:W-:Y:S01]  /*45830*/  @!P0 IMAD.MOV.U32 R9, RZ, RZ, R10 ;  /* 0x000000ffff098224 */ /* 0x000fe200078e000a */
[----:B-1----:R-:W4:Y:S04]  /*45840*/  LDL R6, [R1+0x31ec] ;  /* 0x0031ec0001067983 */ /* 0x002f280000100800 */
[----:B------:R0:W4:Y:S04]  /*45850*/  @!P0 LDG.E.U16 R3, [R8.64] ;  /* 0x0000000608038981 */ /* 0x000128000c1e1500 */
[----:B---3--:R1:W-:Y:S01]  /*45860*/  STL [R1+0x6700], R5 ;  /* 0x0067000501007387 */ /* 0x0083e20000100800 */
[----:B------:R-:W3:Y:S02]  /*45870*/  LDL R15, [R1+0x31c0] ;  /* 0x0031c000010f7983 */ /* 0x000ee40000100800 */
[----:B------:R-:W3:Y:S01]  /*45880*/  LDL R13, [R1+0x317c] ;  /* 0x00317c00010d7983 */ /* 0x000ee20000100800 */
[----:B-1----:R-:W3:Y:S04]  /*45890*/  LDL R5, [R1+0x3180] ;  /* 0x0031800001057983 */ /* 0x002ee80000100800 */
[----:B--2---:R1:W-:Y:S01]  /*458a0*/  STL [R1+0x6704], R4 ;  /* 0x0067040401007387 */ /* 0x0043e20000100800 */
[----:B0-----:R-:W2:Y:S01]  /*458b0*/  LDL R9, [R1+0x2c2c] ;  /* 0x002c2c0001097983 */ /* 0x001ea20000100800 */
[----:B------:R-:W-:Y:S01]  /*458c0*/  PRMT R2, RZ, 0x7610, R2 ;  /* 0x00007610ff027816 */ /* 0x000fe20000000002 */
[----:B------:R-:W3:Y:S01]  /*458d0*/  LDL R12, [R1+0x313c] ;  /* 0x00313c00010c7983 */ /* 0x000ee20000100800 */
[----:B------:R-:W3:Y:S04]  /*458e0*/  LDL R11, [R1+0x3140] ;  /* 0x00314000010b7983 */ /* 0x000ee80000100800 */
[----:B------:R-:W3:Y:S04]  /*458f0*/  LDL R10, [R1+0x30fc] ;  /* 0x0030fc00010a7983 */ /* 0x000ee80000100800 */
[----:B------:R-:W3:Y:S01]  /*45900*/  LDL R0, [R1+0x3100] ;  /* 0x0031000001007983 */ /* 0x000ee20000100800 */
[----:B----4-:R-:W-:-:S03]  /*45910*/  @!P0 IMAD.MOV.U32 R8, RZ, RZ, R6 ;  /* 0x000000ffff088224 */ /* 0x010fc600078e0006 */
[----:B------:R0:W-:Y:S01]  /*45920*/  STL [R1+0x6708], R3 ;  /* 0x0067080301007387 */ /* 0x0001e20000100800 */
[----:B------:R-:W-:Y:S01]  /*45930*/  PRMT R14, RZ, 0x7610, R14 ;  /* 0x00007610ff0e7816 */ /* 0x000fe2000000000e */
[----:B------:R-:W4:Y:S02]  /*45940*/  LDL R6, [R1+0x30bc] ;  /* 0x0030bc0001067983 */ /* 0x000f240000100800 */
[----:B--2---:R2:W4:Y:S04]  /*45950*/  @!P0 LDG.E.U16 R2, [R8.64] ;  /* 0x0000000608028981 */ /* 0x004528000c1e1500 */
[----:B--2---:R-:W2:Y:S01]  /*45960*/  LDL R9, [R1+0x31bc] ;  /* 0x0031bc0001097983 */ /* 0x004ea20000100800 */
[----:B---3--:R-:W-:Y:S01]  /*45970*/  @!P0 IMAD.MOV.U32 R8, RZ, RZ, R15 ;  /* 0x000000ffff088224 */ /* 0x008fe200078e000f */
[----:B-1----:R-:W-:-:S02]  /*45980*/  PRMT R4, RZ, 0x7610, R4 ;  /* 0x00007610ff047816 */ /* 0x002fc40000000004 */
[----:B0-----:R-:W-:Y:S02]  /*45990*/  PRMT R3, RZ, 0x7610, R3 ;  /* 0x00007610ff037816 */ /* 0x001fe40000000003 */
[----:B------:R-:W-:Y:S01]  /*459a0*/  PRMT R7, RZ, 0x7610, R7 ;  /* 0x00007610ff077816 */ /* 0x000fe20000000007 */
[----:B----4-:R0:W-:Y:S04]  /*459b0*/  STL [R1+0x10], R2 ;  /* 0x0000100201007387 */ /* 0x0101e80000100800 */
[----:B--2---:R1:W2:Y:S04]  /*459c0*/  @!P0 LDG.E.U16 R14, [R8.64] ;  /* 0x00000006080e8981 */ /* 0x0042a8000c1e1500 */
[----:B0-----:R-:W3:Y:S01]  /*459d0*/  LDL R2, [R1+0x30c0] ;  /* 0x0030c00001027983 */ /* 0x001ee20000100800 */
[----:B-1----:R-:W-:-:S02]  /*459e0*/  @!P0 IMAD.MOV.U32 R8, RZ, RZ, R5 ;  /* 0x000000ffff088224 */ /* 0x002fc400078e0005 */
[----:B------:R-:W-:Y:S01]  /*459f0*/  @!P0 IMAD.MOV.U32 R9, RZ, RZ, R13 ;  /* 0x000000ffff098224 */ /* 0x000fe200078e000d */
[----:B------:R-:W-:Y:S01]  /*45a00*/  PRMT R29, RZ, 0x7610, R29 ;  /* 0x00007610ff1d7816 */ /* 0x000fe2000000001d */
[----:B------:R-:W4:Y:S04]  /*45a10*/  LDL R5, [R1+0x307c] ;  /* 0x00307c0001057983 */ /* 0x000f280000100800 */
[----:B------:R0:W2:Y:S02]  /*45a20*/  @!P0 LDG.E.U16 R4, [R8.64] ;  /* 0x0000000608048981 */ /* 0x0000a4000c1e1500 */
[----:B0-----:R-:W-:Y:S02]  /*45a30*/  @!P0 IMAD.MOV.U32 R8, RZ, RZ, R11 ;  /* 0x000000ffff088224 */ /* 0x001fe400078e000b */
[----:B------:R-:W-:-:S05]  /*45a40*/  @!P0 IMAD.MOV.U32 R9, RZ, RZ, R12 ;  /* 0x000000ffff098224 */ /* 0x000fca00078e000c */
[----:B------:R0:W4:Y:S02]  /*45a50*/  @!P0 LDG.E.U16 R3, [R8.64] ;  /* 0x0000000608038981 */ /* 0x000124000c1e1500 */
[----:B0-----:R-:W-:Y:S02]  /*45a60*/  @!P0 IMAD.MOV.U32 R8, RZ, RZ, R0 ;  /* 0x000000ffff088224 */ /* 0x001fe400078e0000 */
[----:B------:R-:W-:-:S05]  /*45a70*/  @!P0 IMAD.MOV.U32 R9, RZ, RZ, R10 ;  /* 0x000000ffff098224 */ /* 0x000fca00078e000a */
[----:B------:R0:W4:Y:S02]  /*45a80*/  @!P0 LDG.E.U16 R7, [R8.64] ;  /* 0x0000000608078981 */ /* 0x000124000c1e1500 */
[----:B0-----:R-:W-:Y:S02]  /*45a90*/  @!P0 IMAD.MOV.U32 R9, RZ, RZ, R6 ;  /* 0x000000ffff098224 */ /* 0x001fe400078e0006 */
[----:B---3--:R-:W-:-:S05]  /*45aa0*/  @!P0 IMAD.MOV.U32 R8, RZ, RZ, R2 ;  /* 0x000000ffff088224 */ /* 0x008fca00078e0002 */
[----:B------:R0:W3:Y:S04]  /*45ab0*/  @!P0 LDG.E.U16 R29, [R8.64] ;  /* 0x00000006081d8981 */ /* 0x0000e8000c1e1500 */
[----:B--2---:R1:W-:Y:S04]  /*45ac0*/  STL [R1+0x8], R4 ;  /* 0x0000080401007387 */ /* 0x0043e80000100800 */
[----:B-1----:R-:W2:Y:S04]  /*45ad0*/  LDL R4, [R1+0x3080] ;  /* 0x0030800001047983 */ /* 0x002ea80000100800 */
[----:B----4-:R1:W-:Y:S01]  /*45ae0*/  STL [R1+0x4], R3 ;  /* 0x0000040301007387 */ /* 0x0103e20000100800 */
[----:B------:R-:W4:Y:S02]  /*45af0*/  LDL R0, [R1+0x3040] ;  /* 0x0030400001007983 */ /* 0x000f240000100800 */
[----:B------:R-:W4:Y:S01]  /*45b00*/  LDL R10, [R1+0x2ffc] ;  /* 0x002ffc00010a7983 */ /* 0x000f220000100800 */
[----:B-1----:R-:W4:Y:S04]  /*45b10*/  LDL R3, [R1+0x303c] ;  /* 0x00303c0001037983 */ /* 0x002f280000100800 */
[----:B------:R1:W-:Y:S01]  /*45b20*/  STL [R1], R7 ;  /* 0x0000000701007387 */ /* 0x0003e20000100800 */
[----:B------:R-:W4:Y:S02]  /*45b30*/  LDL R6, [R1+0x2fbc] ;  /* 0x002fbc0001067983 */ /* 0x000f240000100800 */
[----:B------:R-:W4:Y:S01]  /*45b40*/  LDL R2, [R1+0x2fc0] ;  /* 0x002fc00001027983 */ /* 0x000f220000100800 */
[----:B-1----:R-:W4:Y:S01]  /*45b50*/  LDL R7, [R1+0x3000] ;  /* 0x0030000001077983 */ /* 0x002f220000100800 */
[----:B0-----:R-:W-:Y:S01]  /*45b60*/  @!P0 IMAD.MOV.U32 R9, RZ, RZ, R5 ;  /* 0x000000ffff098224 */ /* 0x001fe200078e0005 */
[----:B------:R-:W-:-:S02]  /*45b70*/  PRMT R28, RZ, 0x7610, R28 ;  /* 0x00007610ff1c7816 */ /* 0x000fc4000000001c */
[----:B------:R-:W-:Y:S02]  /*45b80*/  PRMT R27, RZ, 0x7610, R27 ;  /* 0x00007610ff1b7816 */ /* 0x000fe4000000001b */
[----:B------:R-:W-:Y:S01]  /*45b90*/  PRMT R26, RZ, 0x7610, R26 ;  /* 0x00007610ff1a7816 */ /* 0x000fe2000000001a */
[----:B---3--:R-:W-:Y:S01]  /*45ba0*/  STL [R1+0x66e8], R29 ;  /* 0x0066e81d01007387 */ /* 0x008fe20000100800 */
[----:B------:R-:W3:Y:S02]  /*45bb0*/  LDL R5, [R1+0x2f7c] ;  /* 0x002f7c0001057983 */ /* 0x000ee40000100800 */
[----:B--2---:R-:W-:Y:S02]  /*45bc0*/  @!P0 IMAD.MOV.U32 R8, RZ, RZ, R4 ;  /* 0x000000ffff088224 */ /* 0x004fe400078e0004 */
[----:B------:R-:W2:Y:S04]  /*45bd0*/  LDL R4, [R1+0x2f80] ;  /* 0x002f800001047983 */ /* 0x000ea80000100800 */
[----:B------:R4:W2:Y:S02]  /*45be0*/  @!P0 LDG.E.U16 R28, [R8.64] ;  /* 0x00000006081c8981 */ /* 0x0008a4000c1e1500 */
[----:B----4-:R-:W-:-:S02]  /*45bf0*/  @!P0 IMAD.MOV.U32 R8, RZ, RZ, R0 ;  /* 0x000000ffff088224 */ /* 0x010fc400078e0000 */
[----:B------:R-:W-:-:S05]  /*45c00*/  @!P0 IMAD.MOV.U32 R9, RZ, RZ, R3 ;  /* 0x000000ffff098224 */ /* 0x000fca00078e0003 */
[----:B------:R0:W4:Y:S02]  /*45c10*/  @!P0 LDG.E.U16 R27, [R8.64] ;  /* 0x00000006081b8981 */ /* 0x000124000c1e1500 */
[----:B0-----:R-:W-:Y:S02]  /*45c20*/  @!P0 IMAD.MOV.U32 R9, RZ, RZ, R10 ;  /* 0x000000ffff098224 */ /* 0x001fe400078e000a */
[----:B------:R-:W-:-:S05]  /*45c30*/  @!P0 IMAD.MOV.U32 R8, RZ, RZ, R7 ;  /* 0x000000ffff088224 */ /* 0x000fca00078e0007 */
[----:B------:R0:W4:Y:S01]  /*45c40*/  @!P0 LDG.E.U16 R26, [R8.64] ;  /* 0x00000006081a8981 */ /* 0x000122000c1e1500 */
[----:B------:R-:W-:Y:S02]  /*45c50*/  PRMT R22, RZ, 0x7610, R22 ;  /* 0x00007610ff167816 */ /* 0x000fe40000000016 */
[----:B------:R-:W-:Y:S01]  /*45c60*/  PRMT R20, RZ, 0x7610, R20 ;  /* 0x00007610ff147816 */ /* 0x000fe20000000014 */
[----:B0-----:R-:W-:Y:S02]  /*45c70*/  @!P0 IMAD.MOV.U32 R8, RZ, RZ, R2 ;  /* 0x000000ffff088224 */ /* 0x001fe400078e0002 */
[----:B------:R-:W-:-:S05]  /*45c80*/  @!P0 IMAD.MOV.U32 R9, RZ, RZ, R6 ;  /* 0x000000ffff098224 */ /* 0x000fca00078e0006 */
[----:B------:R3:W4:Y:S02]  /*45c90*/  @!P0 LDG.E.U16 R22, [R8.64] ;  /* 0x0000000608168981 */ /* 0x000724000c1e1500 */
[----:B---3--:R-:W-:Y:S02]  /*45ca0*/  @!P0 IMAD.MOV.U32 R9, RZ, RZ, R5 ;  /* 0x000000ffff098224 */ /* 0x008fe400078e0005 */
[----:B--2---:R-:W-:-:S05]  /*45cb0*/  @!P0 IMAD.MOV.U32 R8, RZ, RZ, R4 ;  /* 0x000000ffff088224 */ /* 0x004fca00078e0004 */
[----:B------:R-:W2:Y:S04]  /*45cc0*/  @!P0 LDG.E.U16 R20, [R8.64] ;  /* 0x0000000608148981 */ /* 0x000ea8000c1e1500 */
[----:B------:R-:W-:Y:S01]  /*45cd0*/  STL [R1+0x66ec], R28 ;  /* 0x0066ec1c01007387 */ /* 0x000fe20000100800 */
[----:B------:R0:W-:Y:S02]  /*45ce0*/  STL [R1+0xc], R14 ;  /* 0x00000c0e01007387 */ /* 0x0001e40000100800 */
[----:B------:R-:W3:Y:S02]  /*45cf0*/  LDL R3, [R1+0x2f3c] ;  /* 0x002f3c0001037983 */ /* 0x000ee40000100800 */
[----:B------:R-:W3:Y:S01]  /*45d00*/  LDL R0, [R1+0x2f40] ;  /* 0x002f400001007983 */ /* 0x000ee20000100800 */
[----:B----4-:R-:W-:Y:S04]  /*45d10*/  STL [R1+0x66f0], R27 ;  /* 0x0066f01b01007387 */ /* 0x010fe80000100800 */
[----:B------:R-:W-:Y:S01]  /*45d20*/  STL [R1+0x670c], R26 ;  /* 0x00670c1a01007387 */ /* 0x000fe20000100800 */
[----:B------:R-:W4:Y:S02]  /*45d30*/  LDL R6, [R1+0x2efc] ;  /* 0x002efc0001067983 */ /* 0x000f240000100800 */
[----:B------:R-:W4:Y:S01]  /*45d40*/  LDL R2, [R1+0x2f00] ;  /* 0x002f000001027983 */ /* 0x000f220000100800 */
[----:B------:R-:W-:Y:S01]  /*45d50*/  STL [R1+0x6710], R22 ;  /* 0x0067101601007387 */ /* 0x000fe20000100800 */
[----:B------:R-:W4:Y:S02]  /*45d60*/  LDL R5, [R1+0x2ebc] ;  /* 0x002ebc0001057983 */ /* 0x000f240000100800 */
[----:B------:R-:W4:Y:S01]  /*45d70*/  LDL R4, [R1+0x2ec0] ;  /* 0x002ec00001047983 */ /* 0x000f220000100800 */
[----:B------:R-:W-:-:S02]  /*45d80*/  PRMT R18, RZ, 0x7610, R18 ;  /* 0x00007610ff127816 */ /* 0x000fc40000000012 */
[----:B------:R-:W-:Y:S01]  /*45d90*/  PRMT R16, RZ, 0x7610, R16 ;  /* 0x00007610ff107816 */ /* 0x000fe20000000010 */
[----:B--2---:R-:W-:Y:S01]  /*45da0*/  STL [R1+0x6714], R20 ;  /* 0x0067141401007387 */ /* 0x004fe20000100800 */
[----:B------:R-:W2:Y:S02]  /*45db0*/  LDL R12, [R1+0x2e7c] ;  /* 0x002e7c00010c7983 */ /* 0x000ea40000100800 */
[----:B------:R-:W2:Y:S02]  /*45dc0*/  LDL R7, [R1+0x2e80] ;  /* 0x002e800001077983 */ /* 0x000ea40000100800 */
[----:B---3--:R-:W-:Y:S02]  /*45dd0*/  @!P0 IMAD.MOV.U32 R9, RZ, RZ, R3 ;  /* 0x000000ffff098224 */ /* 0x008fe400078e0003 */
[----:B------:R-:W-:Y:S01]  /*45de0*/  @!P0 IMAD.MOV.U32 R8, RZ, RZ, R0 ;  /* 0x000000ffff088224 */ /* 0x000fe200078e0000 */
[----:B------:R-:W3:Y:S04]  /*45df0*/  LDL R3, [R1+0x2e3c] ;  /* 0x002e3c0001037983 */ /* 0x000ee80000100800 */
[----:B------:R-:W3:Y:S04]  /*45e00*/  LDL R0, [R1+0x2e40] ;  /* 0x002e400001007983 */ /* 0x000ee80000100800 */
[----:B------:R1:W3:Y:S01]  /*45e10*/  @!P0 LDG.E.U16 R18, [R8.64] ;  /* 0x0000000608128981 */ /* 0x0002e2000c1e1500 */
[----:B----4-:R-:W-:-:S02]  /*45e20*/  @!P0 IMAD.MOV.U32 R11, RZ, RZ, R6 ;  /* 0x000000ffff0b8224 */ /* 0x010fc400078e0006 */
[----:B------:R-:W-:-:S05]  /*45e30*/  @!P0 IMAD.MOV.U32 R10, RZ, RZ, R2 ;  /* 0x000000ffff0a8224 */ /* 0x000fca00078e0002 */
[----:B------:R4:W3:Y:S01]  /*45e40*/  @!P0 LDG.E.U16 R16, [R10.64] ;  /* 0x000000060a108981 */ /* 0x0008e2000c1e1500 */
[----:B-1----:R-:W-:Y:S02]  /*45e50*/  PRMT R8, RZ, 0x7610, R8 ;  /* 0x00007610ff087816 */ /* 0x002fe40000000008 */
[----:B------:R-:W-:Y:S01]  /*45e60*/  PRMT R9, RZ, 0x7610, R9 ;  /* 0x00007610ff097816 */ /* 0x000fe20000000009 */
[----:B----4-:R-:W-:Y:S02]  /*45e70*/  @!P0 IMAD.MOV.U32 R11, RZ, RZ, R5 ;  /* 0x000000ffff0b8224 */ /* 0x010fe400078e0005 */
[----:B------:R-:W-:-:S05]  /*45e80*/  @!P0 IMAD.MOV.U32 R10, RZ, RZ, R4 ;  /* 0x000000ffff0a8224 */ /* 0x000fca00078e0004 */
[----:B------:R1:W2:Y:S02]  /*45e90*/  @!P0 LDG.E.U16 R8, [R10.64] ;  /* 0x000000060a088981 */ /* 0x0002a4000c1e1500 */
[----:B--2---:R-:W-:Y:S02]  /*45ea0*/  @!P0 IMAD.MOV.U32 R13, RZ, RZ, R12 ;  /* 0x000000ffff0d8224 */ /* 0x004fe400078e000c */
[----:B------:R-:W-:-:S05]  /*45eb0*/  @!P0 IMAD.MOV.U32 R12, RZ, RZ, R7 ;  /* 0x000000ffff0c8224 */ /* 0x000fca00078e0007 */
[----:B------:R2:W4:Y:S04]  /*45ec0*/  @!P0 LDG.E.U16 R9, [R12.64] ;  /* 0x000000060c098981 */ /* 0x000528000c1e1500 */
[----:B---3--:R-:W-:Y:S01]  /*45ed0*/  STL [R1+0x6718], R18 ;  /* 0x0067181201007387 */ /* 0x008fe20000100800 */
[----:B------:R-:W3:Y:S02]  /*45ee0*/  LDL R6, [R1+0x2dfc] ;  /* 0x002dfc0001067983 */ /* 0x000ee40000100800 */
[----:B------:R-:W0:Y:S01]  /*45ef0*/  LDL R2, [R1+0x2e00] ;  /* 0x002e000001027983 */ /* 0x000e220000100800 */
[----:B------:R0:W-:Y:S01]  /*45f00*/  STL [R1+0x671c], R16 ;  /* 0x00671c1001007387 */ /* 0x0001e20000100800 */
[----:B------:R-:W3:Y:S02]  /*45f10*/  LDL R5, [R1+0x2dbc] ;  /* 0x002dbc0001057983 */ /* 0x000ee40000100800 */
[----:B------:R-:W3:Y:S01]  /*45f20*/  LDL R4, [R1+0x2dc0] ;  /* 0x002dc00001047983 */ /* 0x000ee20000100800 */
[----:B-1----:R-:W-:Y:S01]  /*45f30*/  PRMT R10, RZ, 0x7610, R10 ;  /* 0x00007610ff0a7816 */ /* 0x002fe2000000000a */
[----:B--2---:R-:W-:-:S02]  /*45f40*/  @!P0 IMAD.MOV.U32 R12, RZ, RZ, R0 ;  /* 0x000000ffff0c8224 */ /* 0x004fc400078e0000 */
[----:B------:R-:W-:-:S05]  /*45f50*/  @!P0 IMAD.MOV.U32 R13, RZ, RZ, R3 ;  /* 0x000000ffff0d8224 */ /* 0x000fca00078e0003 */
[----:B------:R1:W2:Y:S04]  /*45f60*/  @!P0 LDG.E.U16 R10, [R12.64] ;  /* 0x000000060c0a8981 */ /* 0x0002a8000c1e1500 */
[----:B------:R-:W-:Y:S01]  /*45f70*/  STL [R1+0x6720], R8 ;  /* 0x0067200801007387 */ /* 0x000fe20000100800 */
[----:B------:R-:W-:Y:S02]  /*45f80*/  PRMT R11, RZ, 0x7610, R11 ;  /* 0x00007610ff0b7816 */ /* 0x000fe4000000000b */
[----:B-1----:R-:W-:Y:S01]  /*45f90*/  PRMT R12, RZ, 0x7610, R12 ;  /* 0x00007610ff0c7816 */ /* 0x002fe2000000000c */
[----:B----4-:R-:W-:Y:S01]  /*45fa0*/  STL [R1+0x6724], R9 ;  /* 0x0067240901007387 */ /* 0x010fe20000100800 */
[----:B------:R-:W4:Y:S02]  /*45fb0*/  LDL R3, [R1+0x2d7c] ;  /* 0x002d7c0001037983 */ /* 0x000f240000100800 */
[----:B------:R-:W4:Y:S02]  /*45fc0*/  LDL R0, [R1+0x2d80] ;  /* 0x002d800001007983 */ /* 0x000f240000100800 */
[----:B0-----:R-:W-:-:S02]  /*45fd0*/  @!P0 IMAD.MOV.U32 R14, RZ, RZ, R2 ;  /* 0x000000ffff0e8224 */ /* 0x001fc400078e0002 */
[----:B---3--:R-:W-:-:S05]  /*45fe0*/  @!P0 IMAD.MOV.U32 R15, RZ, RZ, R6 ;  /* 0x000000ffff0f8224 */ /* 0x008fca00078e0006 */
[----:B------:R0:W3:Y:S02]  /*45ff0*/  @!P0 LDG.E.U16 R11, [R14.64] ;  /* 0x000000060e0b8981 */ /* 0x0000e4000c1e1500 */
[----:B0-----:R-:W-:Y:S02]  /*46000*/  @!P0 IMAD.MOV.U32 R15, RZ, RZ, R5 ;  /* 0x000000ffff0f8224 */ /* 0x001fe400078e0005 */
[----:B------:R-:W-:-:S05]  /*46010*/  @!P0 IMAD.MOV.U32 R14, RZ, RZ, R4 ;  /* 0x000000ffff0e8224 */ /* 0x000fca00078e0004 */
[----:B------:R4:W3:Y:S01]  /*46020*/  @!P0 LDG.E.U16 R12, [R14.64] ;  /* 0x000000060e0c8981 */ /* 0x0008e2000c1e1500 */
[----:B------:R-:W-:-:S03]  /*46030*/  PRMT R13, RZ, 0x7610, R13 ;  /* 0x00007610ff0d7816 */ /* 0x000fc6000000000d */
[----:B--2---:R0:W-:Y:S01]  /*46040*/  STL [R1+0x6728], R10 ;  /* 0x0067280a01007387 */ /* 0x0041e20000100800 */
[----:B------:R-:W2:Y:S02]  /*46050*/  LDL R2, [R1+0x2d40] ;  /* 0x002d400001027983 */ /* 0x000ea40000100800 */
[----:B------:R-:W2:Y:S02]  /*46060*/  LDL R16, [R1+0x2d3c] ;  /* 0x002d3c0001107983 */ /* 0x000ea40000100800 */
[----:B----4-:R-:W-:Y:S02]  /*46070*/  @!P0 IMAD.MOV.U32 R15, RZ, RZ, R3 ;  /* 0x000000ffff0f8224 */ /* 0x010fe400078e0003 */
[----:B------:R-:W-:-:S05]  /*46080*/  @!P0 IMAD.MOV.U32 R14, RZ, RZ, R0 ;  /* 0x000000ffff0e8224 */ /* 0x000fca00078e0000 */
[----:B------:R2:W4:Y:S04]  /*46090*/  @!P0 LDG.E.U16 R13, [R14.64] ;  /* 0x000000060e0d8981 */ /* 0x000528000c1e1500 */
[----:B---3--:R-:W-:Y:S01]  /*460a0*/  STL [R1+0x672c], R11 ;  /* 0x00672c0b01007387 */ /* 0x008fe20000100800 */
[----:B0-----:R-:W3:Y:S02]  /*460b0*/  LDL R10, [R1+0x2cfc] ;  /* 0x002cfc00010a7983 */ /* 0x001ee40000100800 */
[----:B------:R-:W3:Y:S02]  /*460c0*/  LDL R9, [R1+0x2d00] ;  /* 0x002d000001097983 */ /* 0x000ee40000100800 */
[----:B------:R-:W3:Y:S01]  /*460d0*/  LDL R8, [R1+0x2cbc] ;  /* 0x002cbc0001087983 */ /* 0x000ee20000100800 */
[----:B------:R-:W3:Y:S04]  /*460e0*/  LDL R7, [R1+0x2cc0] ;  /* 0x002cc00001077983 */ /* 0x000ee80000100800 */
[----:B------:R-:W-:Y:S01]  /*460f0*/  STL [R1+0x6730], R12 ;  /* 0x0067300c01007387 */ /* 0x000fe20000100800 */
[----:B------:R-:W3:Y:S02]  /*46100*/  LDL R6, [R1+0x2c7c] ;  /* 0x002c7c0001067983 */ /* 0x000ee40000100800 */
[----:B------:R-:W3:Y:S02]  /*46110*/  LDL R5, [R1+0x2c80] ;  /* 0x002c800001057983 */ /* 0x000ee40000100800 */
[----:B------:R-:W3:Y:S01]  /*46120*/  LDL R4, [R1+0x2c48] ;  /* 0x002c480001047983 */ /* 0x000ee20000100800 */
[----:B------:R-:W3:Y:S04]  /*46130*/  LDL R3, [R1+0x3208] ;  /* 0x0032080001037983 */ /* 0x000ee80000100800 */
[----:B------:R-:W3:Y:S01]  /*46140*/  LDL R0, [R1+0x3248] ;  /* 0x0032480001007983 */ /* 0x000ee20000100800 */
[----:B--2---:R-:W-:Y:S01]  /*46150*/  @!P0 IMAD.MOV.U32 R14, RZ, RZ, R2 ;  /* 0x000000ffff0e8224 */ /* 0x004fe200078e0002 */
[----:B------:R-:W-:Y:S01]  /*46160*/  PRMT R17, RZ, 0x7610, R17 ;  /* 0x00007610ff117816 */ /* 0x000fe20000000011 */
[----:B------:R-:W-:Y:S01]  /*46170*/  @!P0 IMAD.MOV.U32 R15, RZ, RZ, R16 ;  /* 0x000000ffff0f8224 */ /* 0x000fe200078e0010 */
[----:B------:R-:W-:-:S04]  /*46180*/  PRMT R19, RZ, 0x7610, R19 ;  /* 0x00007610ff137816 */ /* 0x000fc80000000013 */
[----:B------:R3:W2:Y:S01]  /*46190*/  @!P0 LDG.E.U16 R17, [R14.64] ;  /* 0x000000060e118981 */ /* 0x0006a2000c1e1500 */
[----:B------:R-:W-:Y:S02]  /*461a0*/  PRMT R21, RZ, 0x7610, R21 ;  /* 0x00007610ff157816 */ /* 0x000fe40000000015 */
[----:B------:R-:W-:Y:S02]  /*461b0*/  PRMT R23, RZ, 0x7610, R23 ;  /* 0x00007610ff177816 */ /* 0x000fe40000000017 */
[----:B------:R-:W-:Y:S01]  /*461c0*/  PRMT R24, RZ, 0x7610, R24 ;  /* 0x00007610ff187816 */ /* 0x000fe20000000018 */
[----:B----4-:R-:W-:Y:S01]  /*461d0*/  STL [R1+0x6734], R13 ;  /* 0x0067340d01007387 */ /* 0x010fe20000100800 */
[----:B------:R-:W4:Y:S02]  /*461e0*/  LDL R2, [R1+0x320c] ;  /* 0x00320c0001027983 */ /* 0x000f240000100800 */
[----:B---3--:R-:W-:Y:S02]  /*461f0*/  @!P0 IMAD.MOV.U32 R15, RZ, RZ, R10 ;  /* 0x000000ffff0f8224 */ /* 0x008fe400078e000a */
[----:B------:R-:W-:-:S05]  /*46200*/  @!P0 IMAD.MOV.U32 R14, RZ, RZ, R9 ;  /* 0x000000ffff0e8224 */ /* 0x000fca00078e0009 */
[----:B------:R0:W3:Y:S02]  /*46210*/  @!P0 LDG.E.U16 R19, [R14.64] ;  /* 0x000000060e138981 */ /* 0x0000e4000c1e1500 */
[----:B0-----:R-:W-:Y:S02]  /*46220*/  @!P0 IMAD.MOV.U32 R14, RZ, RZ, R7 ;  /* 0x000000ffff0e8224 */ /* 0x001fe400078e0007 */
[----:B------:R-:W-:-:S05]  /*46230*/  @!P0 IMAD.MOV.U32 R15, RZ, RZ, R8 ;  /* 0x000000ffff0f8224 */ /* 0x000fca00078e0008 */
[----:B------:R0:W3:Y:S02]  /*46240*/  @!P0 LDG.E.U16 R21, [R14.64] ;  /* 0x000000060e158981 */ /* 0x0000e4000c1e1500 */
[----:B0-----:R-:W-:Y:S02]  /*46250*/  @!P0 IMAD.MOV.U32 R14, RZ, RZ, R5 ;  /* 0x000000ffff0e8224 */ /* 0x001fe400078e0005 */
[----:B------:R-:W-:-:S05]  /*46260*/  @!P0 IMAD.MOV.U32 R15, RZ, RZ, R6 ;  /* 0x000000ffff0f8224 */ /* 0x000fca00078e0006 */
[----:B------:R0:W3:Y:S02]  /*46270*/  @!P0 LDG.E.U16 R23, [R14.64] ;  /* 0x000000060e178981 */ /* 0x0000e4000c1e1500 */
[----:B0-----:R-:W-:Y:S02]  /*46280*/  @!P0 IMAD.MOV.U32 R14, RZ, RZ, R3 ;  /* 0x000000ffff0e8224 */ /* 0x001fe400078e0003 */
[----:B------:R-:W-:-:S05]  /*46290*/  @!P0 IMAD.MOV.U32 R15, RZ, RZ, R4 ;  /* 0x000000ffff0f8224 */ /* 0x000fca00078e0004 */
[----:B------:R0:W3:Y:S01]  /*462a0*/  @!P0 LDG.E.U16 R24, [R14.64] ;  /* 0x000000060e188981 */ /* 0x0000e2000c1e1500 */
[----:B------:R-:W-:Y:S01]  /*462b0*/  PRMT R25, RZ, 0x7610, R25 ;  /* 0x00007610ff197816 */ /* 0x000fe20000000019 */
[----:B0-----:R-:W-:Y:S02]  /*462c0*/  @!P0 IMAD.MOV.U32 R14, RZ, RZ, R0 ;  /* 0x000000ffff0e8224 */ /* 0x001fe400078e0000 */
[----:B--2---:R-:W-:Y:S01]  /*462d0*/  STL [R1+0x6738], R17 ;  /* 0x0067381101007387 */ /* 0x004fe20000100800 */
[----:B----4-:R-:W-:-:S05]  /*462e0*/  @!P0 IMAD.MOV.U32 R15, RZ, RZ, R2 ;  /* 0x000000ffff0f8224 */ /* 0x010fca00078e0002 */
[----:B------:R-:W2:Y:S04]  /*462f0*/  @!P0 LDG.E.U16 R25, [R14.64] ;  /* 0x000000060e198981 */ /* 0x000ea8000c1e1500 */
[----:B---3--:R-:W-:Y:S04]  /*46300*/  STL [R1+0x673c], R19 ;  /* 0x00673c1301007387 */ /* 0x008fe80000100800 */
[----:B------:R-:W-:Y:S04]  /*46310*/  STL [R1+0x6740], R21 ;  /* 0x0067401501007387 */ /* 0x000fe80000100800 */
[----:B------:R-:W-:Y:S04]  /*46320*/  STL [R1+0x6744], R23 ;  /* 0x0067441701007387 */ /* 0x000fe80000100800 */
[----:B------:R-:W-:Y:S01]  /*46330*/  STL [R1+0x6748], R24 ;  /* 0x0067481801007387 */ /* 0x000fe20000100800 */
        /* <DEDUP_REMOVED lines=15> */
[----:B------:R-:W0:Y:S02]  /*46430*/  S2R R0, SR_TID.X ;  /* 0x0000000000007919 */ /* 0x000e240000002100 */
[----:B0-----:R-:W-:-:S05]  /*46440*/  LOP3.LUT R0, R0, 0x7f, RZ, 0xc0, !PT ;  /* 0x0000007f00007812 */ /* 0x001fca00078ec0ff */
[----:B------:R-:W-:-:S05]  /*46450*/  IMAD.SHL.U32 R4, R0, 0x2, RZ ;  /* 0x0000000200047824 */ /* 0x000fca00078e00ff */
[----:B------:R-:W-:Y:S01]  /*46460*/  LOP3.LUT R4, R4, 0x60, RZ, 0x3c, !PT ;  /* 0x0000006004047812 */ /* 0x000fe200078e3cff */
[----:B--2---:R-:W-:Y:S01]  /*46470*/  STL [R1+0x674c], R25 ;  /* 0x00674c1901007387 */ /* 0x004fe20000100800 */
        /* <DEDUP_REMOVED lines=108> */
[----:B------:R-:W-:Y:S03]  /*46b40*/  STL [R1+0x6634], R14 ;  /* 0x0066340e01007387 */ /* 0x000fe60000100800 */
[----:B---3--:R-:W-:Y:S01]  /*46b50*/  STS.U16 [R4+0x9900], R9 ;  /* 0x0099000904007388 */ /* 0x008fe20000000400 */
[----:B------:R-:W-:Y:S02]  /*46b60*/  STL [R1+0x663c], R14 ;  /* 0x00663c0e01007387 */ /* 0x000fe40000100800 */
[----:B----4-:R-:W-:Y:S02]  /*46b70*/  STS.U16 [R4+0x9a00], R8 ;  /* 0x009a000804007388 */ /* 0x010fe40000000400 */
[----:B------:R-:W-:Y:S01]  /*46b80*/  STL [R1+0x6644], R14 ;  /* 0x0066440e01007387 */ /* 0x000fe20000100800 */
[----:B------:R-:W-:Y:S04]  /*46b90*/  STS.U16 [R4+0x9b00], R16 ;  /* 0x009b001004007388 */ /* 0x000fe80000000400 */
[----:B------:R-:W-:Y:S01]  /*46ba0*/  STL [R1+0x664c], R14 ;  /* 0x00664c0e01007387 */ /* 0x000fe20000100800 */
[----:B------:R-:W-:Y:S02]  /*46bb0*/  STS.U16 [R4+0xb800], R18 ;  /* 0x00b8001204007388 */ /* 0x000fe40000000400 */
[----:B------:R-:W-:Y:S02]  /*46bc0*/  STL [R1+0x6654], R14 ;  /* 0x0066540e01007387 */ /* 0x000fe40000100800 */
[----:B------:R0:W-:Y:S01]  /*46bd0*/  STS.U16 [R4+0xb900], R29 ;  /* 0x00b9001d04007388 */ /* 0x0001e20000000400 */
[----:B------:R-:W-:Y:S04]  /*46be0*/  STL [R1+0x665c], R14 ;  /* 0x00665c0e01007387 */ /* 0x000fe80000100800 */
[----:B------:R1:W-:Y:S01]  /*46bf0*/  STS.U16 [R4+0xba00], R3 ;  /* 0x00ba000304007388 */ /* 0x0003e20000000400 */
[----:B------:R-:W-:Y:S02]  /*46c00*/  STL [R1+0x6664], R14 ;  /* 0x0066640e01007387 */ /* 0x000fe40000100800 */
[----:B------:R-:W-:Y:S02]  /*46c10*/  STS.U16 [R4+0xbb00], R20 ;  /* 0x00bb001404007388 */ /* 0x000fe40000000400 */
[----:B------:R-:W-:Y:S01]  /*46c20*/  STL [R1+0x666c], R14 ;  /* 0x00666c0e01007387 */ /* 0x000fe20000100800 */
[----:B------:R-:W-:Y:S04]  /*46c30*/  STS.U16 [R4+0xd800], R22 ;  /* 0x00d8001604007388 */ /* 0x000fe80000000400 */
[----:B------:R-:W-:Y:S01]  /*46c40*/  STL [R1+0x66e0], R14 ;  /* 0x0066e00e01007387 */ /* 0x000fe20000100800 */
[----:B------:R-:W-:Y:S02]  /*46c50*/  STS.U16 [R4+0xd900], R26 ;  /* 0x00d9001a04007388 */ /* 0x000fe40000000400 */
[----:B------:R-:W-:Y:S02]  /*46c60*/  STL [R1+0x6754], R14 ;  /* 0x0067540e01007387 */ /* 0x000fe40000100800 */
[----:B------:R-:W-:Y:S01]  /*46c70*/  STS.U16 [R4+0xda00], R27 ;  /* 0x00da001b04007388 */ /* 0x000fe20000000400 */
[----:B0-----:R-:W2:Y:S04]  /*46c80*/  LDL.LU R29, [R1+0x634] ;  /* 0x00063400011d7983 */ /* 0x001ea80000300800 */
[----:B------:R-:W-:Y:S01]  /*46c90*/  STS.U16 [R4+0xdb00], R28 ;  /* 0x00db001c04007388 */ /* 0x000fe20000000400 */
[----:B-1----:R-:W3:Y:S02]  /*46ca0*/  LDL.LU R3, [R1+0x62c] ;  /* 0x00062c0001037983 */ /* 0x002ee40000300800 */
[----:B------:R0:W-:Y:S02]  /*46cb0*/  STS.U16 [R4+0xf800], R7 ;  /* 0x00f8000704007388 */ /* 0x0001e40000000400 */
[----:B------:R1:W-:Y:S01]  /*46cc0*/  STS.U16 [R4+0xf900], R2 ;  /* 0x00f9000204007388 */ /* 0x0003e20000000400 */
[----:B0-----:R-:W4:Y:S01]  /*46cd0*/  LDL.LU R7, [R1+0x624] ;  /* 0x0006240001077983 */ /* 0x001f220000300800 */
[----:B-1----:R-:W4:Y:S02]  /*46ce0*/  LDL.LU R2, [R1+0x61c] ;  /* 0x00061c0001027983 */ /* 0x002f240000300800 */
        /* <DEDUP_REMOVED lines=14> */
[----:B------:R-:W4:Y:S04]  /*46dd0*/  LDL.LU R16, [R1+0x2cc] ;  /* 0x0002cc0001107983 */ /* 0x000f280000300800 */
[----:B------:R0:W-:Y:S01]  /*46de0*/  STS.U16 [R4+0xfa00], R5 ;  /* 0x00fa000504007388 */ /* 0x0001e20000000400 */
[----:B------:R-:W4:Y:S02]  /*46df0*/  LDL.LU R18, [R1+0x2c4] ;  /* 0x0002c40001127983 */ /* 0x000f240000300800 */
[----:B------:R1:W-:Y:S01]  /*46e00*/  STS.U16 [R4+0xfb00], R6 ;  /* 0x00fb000604007388 */ /* 0x0003e20000000400 */
[----:B0-----:R-:W4:Y:S01]  /*46e10*/  LDL.LU R5, [R1+0x25c] ;  /* 0x00025c0001057983 */ /* 0x001f220000300800 */
[----:B-1----:R-:W4:Y:S02]  /*46e20*/  LDL.LU R6, [R1+0x254] ;  /* 0x0002540001067983 */ /* 0x002f240000300800 */
[----:B------:R-:W4:Y:S02]  /*46e30*/  LDL.LU R20, [R1+0x24c] ;  /* 0x00024c0001147983 */ /* 0x000f240000300800 */
[----:B------:R-:W4:Y:S01]  /*46e40*/  LDL.LU R22, [R1+0x244] ;  /* 0x0002440001167983 */ /* 0x000f220000300800 */
[----:B------:R-:W4:Y:S01]  /*46e50*/  LDL.LU R26, [R1+0x1e0] ;  /* 0x0001e000011a7983 */ /* 0x000f220000300800 */
[----:B------:R-:W4:Y:S02]  /*46e60*/  LDL.LU R27, [R1+0x1c8] ;  /* 0x0001c800011b7983 */ /* 0x000f240000300800 */
[----:B------:R-:W4:Y:S01]  /*46e70*/  LDL.LU R28, [R1+0x1c4] ;  /* 0x0001c400011c7983 */ /* 0x000f220000300800 */
[----:B--2---:R0:W-:Y:S01]  /*46e80*/  STS.U16 [R4+0x11800], R29 ;  /* 0x0118001d04007388 */ /* 0x0041e20000000400 */
[----:B---3--:R1:W-:Y:S03]  /*46e90*/  STS.U16 [R4+0x11900], R3 ;  /* 0x0119000304007388 */ /* 0x0083e60000000400 */
[----:B0-----:R-:W2:Y:S04]  /*46ea0*/  LDL.LU R29, [R1+0x1c0] ;  /* 0x0001c000011d7983 */ /* 0x001ea80000300800 */
[----:B----4-:R0:W-:Y:S01]  /*46eb0*/  STS.U16 [R4+0x11a00], R7 ;  /* 0x011a000704007388 */ /* 0x0101e20000000400 */
[----:B------:R3:W-:Y:S02]  /*46ec0*/  STS.U16 [R4+0x11b00], R2 ;  /* 0x011b000204007388 */ /* 0x0007e40000000400 */
[----:B-1----:R-:W4:Y:S01]  /*46ed0*/  LDL.LU R3, [R1+0x150] ;  /* 0x0001500001037983 */ /* 0x002f220000300800 */
        /* <DEDUP_REMOVED lines=14> */
[----:B------:R-:W-:Y:S01]  /*46fc0*/  STS.U16 [R4+0x19a00], R16 ;  /* 0x019a001004007388 */ /* 0x000fe20000000400 */
[----:B0-----:R-:W2:Y:S04]  /*46fd0*/  LDL.LU R7, [R1+0x148] ;  /* 0x0001480001077983 */ /* 0x001ea80000300800 */
[----:B------:R-:W-:Y:S01]  /*46fe0*/  STS.U16 [R4+0x19b00], R18 ;  /* 0x019b001204007388 */ /* 0x000fe20000000400 */
[----:B---3--:R-:W3:Y:S03]  /*46ff0*/  LDL.LU R2, [R1+0x140] ;  /* 0x0001400001027983 */ /* 0x008ee60000300800 */
[----:B------:R0:W-:Y:S01]  /*47000*/  STS.U16 [R4+0x1b800], R5 ;  /* 0x01b8000504007388 */ /* 0x0001e20000000400 */
[----:B------:R1:W-:Y:S03]  /*47010*/  STS.U16 [R4+0x1b900], R6 ;  /* 0x01b9000604007388 */ /* 0x0003e60000000400 */
[----:B0-----:R-:W2:Y:S01]  /*47020*/  LDL.LU R5, [R1+0x138] ;  /* 0x0001380001057983 */ /* 0x001ea20000300800 */
[----:B-1----:R-:W2:Y:S02]  /*47030*/  LDL.LU R6, [R1+0x17ac] ;  /* 0x0017ac0001067983 */ /* 0x002ea40000300800 */
[----:B------:R-:W2:Y:S02]  /*47040*/  LDL.LU R14, [R1+0x17a4] ;  /* 0x0017a400010e7983 */ /* 0x000ea40000300800 */
[----:B------:R-:W-:Y:S01]  /*47050*/  STS.U16 [R4+0x1ba00], R20 ;  /* 0x01ba001404007388 */ /* 0x000fe20000000400 */
[----:B------:R-:W-:Y:S01]  /*47060*/  STS.U16 [R4+0x1bb00], R22 ;  /* 0x01bb001604007388 */ /* 0x000fe20000000400 */
[----:B------:R-:W-:Y:S02]  /*47070*/  STS.U16 [R4+0x1d800], R26 ;  /* 0x01d8001a04007388 */ /* 0x000fe40000000400 */
[----:B------:R-:W-:Y:S02]  /*47080*/  STS.U16 [R4+0x1d900], R27 ;  /* 0x01d9001b04007388 */ /* 0x000fe40000000400 */
[----:B------:R-:W-:Y:S02]  /*47090*/  STS.U16 [R4+0x1da00], R28 ;  /* 0x01da001c04007388 */ /* 0x000fe40000000400 */
[----:B------:R-:W-:Y:S01]  /*470a0*/  IMAD.SHL.U32 R0, R0, 0x2, RZ ;  /* 0x0000000200007824 */ /* 0x000fe200078e00ff */
[----:B--2---:R0:W-:Y:S04]  /*470b0*/  STL [R1+0x6768], R14 ;  /* 0x0067680e01007387 */ /* 0x0041e80000100800 */
        /* <DEDUP_REMOVED lines=11> */
[----:B------:R-:W-:Y:S01]  /*47170*/  STS.U16 [R4+0x1db00], R29 ;  /* 0x01db001d04007388 */ /* 0x000fe20000000400 */
[----:B------:R-:W2:Y:S02]  /*47180*/  LDL.LU R10, [R1+0xbd8] ;  /* 0x000bd800010a7983 */ /* 0x000ea40000300800 */
[----:B----4-:R-:W-:Y:S02]  /*47190*/  STS.U16 [R4+0x1f800], R3 ;  /* 0x01f8000304007388 */ /* 0x010fe40000000400 */
[----:B------:R-:W4:Y:S01]  /*471a0*/  LDL.LU R9, [R1+0xbd4] ;  /* 0x000bd40001097983 */ /* 0x000f220000300800 */
[----:B------:R0:W-:Y:S04]  /*471b0*/  STS.U16 [R4+0x1f900], R7 ;  /* 0x01f9000704007388 */ /* 0x0001e80000000400 */
[----:B------:R-:W4:Y:S01]  /*471c0*/  LDL.LU R8, [R1+0xbd0] ;  /* 0x000bd00001087983 */ /* 0x000f220000300800 */
[----:B---3--:R1:W-:Y:S01]  /*471d0*/  STS.U16 [R4+0x1fa00], R2 ;  /* 0x01fa000204007388 */ /* 0x0083e20000000400 */
[----:B------:R-:W-:-:S02]  /*471e0*/  LOP3.LUT R0, R0, 0x70, RZ, 0x3c, !PT ;  /* 0x0000007000007812 */ /* 0x000fc400078e3cff */
[----:B0-----:R-:W3:Y:S01]  /*471f0*/  LDL.LU R7, [R1+0x884] ;  /* 0x0008840001077983 */ /* 0x001ee20000300800 */
[----:B-1----:R-:W3:Y:S02]  /*47200*/  LDL.LU R2, [R1+0x87c] ;  /* 0x00087c0001027983 */ /* 0x002ee40000300800 */
        /* <DEDUP_REMOVED lines=8> */
[----:B------:R0:W-:Y:S01]  /*47290*/  STS.U16 [R4+0x1fb00], R5 ;  /* 0x01fb000504007388 */ /* 0x0001e20000000400 */
[----:B------:R-:W3:Y:S02]  /*472a0*/  LDL.LU R3, [R1+0x744] ;  /* 0x0007440001037983 */ /* 0x000ee40000300800 */
[----:B------:R1:W-:Y:S01]  /*472b0*/  STS.U16 [R0+0x1c00], R6 ;  /* 0x001c000600007388 */ /* 0x0003e20000000400 */
[----:B0-----:R-:W3:Y:S01]  /*472c0*/  LDL.LU R4, [R1+0x73c] ;  /* 0x00073c0001047983 */ /* 0x001ee20000300800 */
[----:B------:R-:W3:Y:S02]  /*472d0*/  LDL.LU R5, [R1+0x6c4] ;  /* 0x0006c40001057983 */ /* 0x000ee40000300800 */
[----:B-1----:R-:W3:Y:S01]  /*472e0*/  LDL.LU R6, [R1+0x6bc] ;  /* 0x0006bc0001067983 */ /* 0x002ee20000300800 */
[----:B--2---:R0:W-:Y:S04]  /*472f0*/  STS.U16 [R0+0x1d00], R14 ;  /* 0x001d000e00007388 */ /* 0x0041e80000000400 */
[----:B0-----:R-:W2:Y:S04]  /*47300*/  LDL.LU R14, [R1+0x6768] ;  /* 0x00676800010e7983 */ /* 0x001ea80000300800 */
        /* <DEDUP_REMOVED lines=12> */
[----:B----4-:R-:W-:Y:S01]  /*473d0*/  STS.U16 [R0+0x7e00], R9 ;  /* 0x007e000900007388 */ /* 0x010fe20000000400 */
[----:B------:R-:W-:Y:S02]  /*473e0*/  STS.U16 [R0+0x7f00], R8 ;  /* 0x007f000800007388 */ /* 0x000fe40000000400 */
[----:B---3--:R0:W-:Y:S02]  /*473f0*/  STS.U16 [R0+0x9c00], R7 ;  /* 0x009c000700007388 */ /* 0x0081e40000000400 */
[----:B------:R1:W-:Y:S01]  /*47400*/  STS.U16 [R0+0x9d00], R2 ;  /* 0x009d000200007388 */ /* 0x0003e20000000400 */
[----:B0-----:R-:W2:Y:S01]  /*47410*/  LDL.LU R7, [R1+0x6b4] ;  /* 0x0006b40001077983 */ /* 0x001ea20000300800 */
[----:B-1----:R-:W3:Y:S02]  /*47420*/  LDL.LU R2, [R1+0x69c] ;  /* 0x00069c0001027983 */ /* 0x002ee40000300800 */
[----:B------:R-:W4:Y:S01]  /*47430*/  LDL.LU R14, [R1+0x5f8] ;  /* 0x0005f800010e7983 */ /* 0x000f220000300800 */
        /* <DEDUP_REMOVED lines=11> */
[----:B----4-:R0:W-:Y:S04]  /*474f0*/  STL [R1+0x6764], R14 ;  /* 0x0067640e01007387 */ /* 0x0101e80000100800 */
        /* <DEDUP_REMOVED lines=24> */
[----:B------:R0:W-:Y:S04]  /*47680*/  STS.U16 [R0+0xfd00], R6 ;  /* 0x00fd000600007388 */ /* 0x0001e80000000400 */
[----:B------:R-:W4:Y:S01]  /*47690*/  LDL.LU R3, [R1+0x1a8] ;  /* 0x0001a80001037983 */ /* 0x000f220000300800 */
[----:B--2---:R1:W-:Y:S02]  /*476a0*/  STS.U16 [R0+0xfe00], R7 ;  /* 0x00fe000700007388 */ /* 0x0043e40000000400 */
[----:B---3--:R2:W-:Y:S01]  /*476b0*/  STS.U16 [R0+0xff00], R2 ;  /* 0x00ff000200007388 */ /* 0x0085e20000000400 */
[----:B0-----:R-:W3:Y:S01]  /*476c0*/  LDL.LU R6, [R1+0x1a0] ;  /* 0x0001a00001067983 */ /* 0x001ee20000300800 */
[----:B-1----:R-:W3:Y:S02]  /*476d0*/  LDL.LU R7, [R1+0x198] ;  /* 0x0001980001077983 */ /* 0x002ee40000300800 */
[----:B--2---:R-:W2:Y:S01]  /*476e0*/  LDL.LU R2, [R1+0x130] ;  /* 0x0001300001027983 */ /* 0x004ea20000300800 */
[----:B----4-:R0:W-:Y:S04]  /*476f0*/  STS.U16 [R0+0x11c00], R14 ;  /* 0x011c000e00007388 */ /* 0x0101e80000000400 */
[----:B0-----:R-:W4:Y:S04]  /*47700*/  LDL.LU R14, [R1+0x6764] ;  /* 0x00676400010e7983 */ /* 0x001f280000300800 */
[----:B----4-:R-:W-:Y:S01]  /*47710*/  STS.U16 [R0+0x11d00], R14 ;  /* 0x011d000e00007388 */ /* 0x010fe20000000400 */
        /* <DEDUP_REMOVED lines=12> */
[----:B------:R0:W-:Y:S02]  /*477e0*/  STS.U16 [R0+0x17e00], R4 ;  /* 0x017e000400007388 */ /* 0x0001e40000000400 */
[----:B------:R1:W-:Y:S02]  /*477f0*/  STS.U16 [R0+0x17f00], R5 ;  /* 0x017f000500007388 */ /* 0x0003e40000000400 */
        /* <DEDUP_REMOVED lines=10> */
[----:B---3--:R-:W-:Y:S03]  /*478a0*/  STS.U16 [R0+0x1de00], R6 ;  /* 0x01de000600007388 */ /* 0x008fe60000000400 */
[----:B0-----:R-:W3:Y:S01]  /*478b0*/  LDL.LU R4, [R1+0x128] ;  /* 0x0001280001047983 */ /* 0x001ee20000300800 */
[----:B------:R-:W-:Y:S02]  /*478c0*/  STS.U16 [R0+0x1df00], R7 ;  /* 0x01df000700007388 */ /* 0x000fe40000000400 */
[----:B-1----:R-:W4:Y:S02]  /*478d0*/  LDL.LU R5, [R1+0x124] ;  /* 0x0001240001057983 */ /* 0x002f240000300800 */
[----:B--2---:R0:W-:Y:S02]  /*478e0*/  STS.U16 [R0+0x1fc00], R2 ;  /* 0x01fc000200007388 */ /* 0x0041e40000000400 */
[----:B0-----:R-:W2:Y:S01]  /*478f0*/  LDL.LU R2, [R1+0x120] ;  /* 0x0001200001027983 */ /* 0x001ea20000300800 */
[----:B------:R-:W2:Y:S03]  /*47900*/  LDL.LU R0, [R1+0xfc] ;  /* 0x0000fc0001007983 */ /* 0x000ea60000300800 */
[----:B------:R-:W0:Y:S02]  /*47910*/  S2R R7, SR_TID.X ;  /* 0x0000000000077919 */ /* 0x000e240000002100 */
[----:B0-----:R-:W-:-:S02]  /*47920*/  LOP3.LUT R7, R7, 0x7f, RZ, 0xc0, !PT ;  /* 0x0000007f07077812 */ /* 0x001fc400078ec0ff */
        /* <DEDUP_REMOVED lines=10> */
[----:B0-----:R-:W-:-:S02]  /*479d0*/  IMAD.SHL.U32 R0, R7, 0x2, RZ ;  /* 0x0000000207007824 */ /* 0x001fc400078e00ff */
        /* <DEDUP_REMOVED lines=10> */
[----:B------:R-:W-:Y:S01]  /*47a80*/  LOP3.LUT R0, R0, 0x70, RZ, 0x3c, !PT ;  /* 0x0000007000007812 */ /* 0x000fe200078e3cff */
[----:B------:R-:W2:Y:S02]  /*47a90*/  LDL.LU R22, [R1+0xac] ;  /* 0x0000ac0001167983 */ /* 0x000ea40000300800 */
[----:B------:R-:W2:Y:S01]  /*47aa0*/  LDL.LU R26, [R1+0xa8] ;  /* 0x0000a800011a7983 */ /* 0x000ea20000300800 */
[----:B------:R-:W2:Y:S01]  /*47ab0*/  LDL.LU R27, [R1+0xa4] ;  /* 0x0000a400011b7983 */ /* 0x000ea20000300800 */
[----:B------:R-:W2:Y:S02]  /*47ac0*/  LDL.LU R28, [R1+0xa0] ;  /* 0x0000a000011c7983 */ /* 0x000ea40000300800 */
[----:B------:R-:W2:Y:S01]  /*47ad0*/  LDL.LU R29, [R1+0x9c] ;  /* 0x00009c00011d7983 */ /* 0x000ea20000300800 */
[----:B---3--:R0:W-:Y:S01]  /*47ae0*/  STS.U16 [R0+0x1fd00], R4 ;  /* 0x01fd000400007388 */ /* 0x0081e20000000400 */
[----:B------:R-:W3:Y:S02]  /*47af0*/  LDL.LU R3, [R1+0x98] ;  /* 0x0000980001037983 */ /* 0x000ee40000300800 */
[----:B----4-:R1:W-:Y:S02]  /*47b00*/  STS.U16 [R0+0x1fe00], R5 ;  /* 0x01fe000500007388 */ /* 0x0103e40000000400 */
[----:B------:R4:W-:Y:S01]  /*47b10*/  STS.U16 [R0+0x1ff00], R2 ;  /* 0x01ff000200007388 */ /* 0x0009e20000000400 */
[----:B0-----:R-:W3:Y:S01]  /*47b20*/  LDL.LU R4, [R1+0x94] ;  /* 0x0000940001047983 */ /* 0x001ee20000300800 */
[----:B-1----:R-:W3:Y:S02]  /*47b30*/  LDL.LU R5, [R1+0x90] ;  /* 0x0000900001057983 */ /* 0x002ee40000300800 */
[----:B----4-:R-:W4:Y:S01]  /*47b40*/  LDL.LU R0, [R1+0x6760] ;  /* 0x0067600001007983 */ /* 0x010f220000300800 */
[----:B------:R-:W0:Y:S02]  /*47b50*/  S2R R2, SR_TID.X ;  /* 0x0000000000027919 */ /* 0x000e240000002100 */
[----:B0-----:R-:W-:-:S05]  /*47b60*/  LOP3.LUT R2, R2, 0x7f, RZ, 0xc0, !PT ;  /* 0x0000007f02027812 */ /* 0x001fca00078ec0ff */
[----:B------:R-:W-:-:S05]  /*47b70*/  IMAD.SHL.U32 R2, R2, 0x2, RZ ;  /* 0x0000000202027824 */ /* 0x000fca00078e00ff */
[----:B--2---:R-:W-:Y:S04]  /*47b80*/  STS.U16 [R2+0x20800], R14 ;  /* 0x0208000e02007388 */ /* 0x004fe80000000400 */
[----:B------:R-:W-:Y:S04]  /*47b90*/  STS.U16 [R2+0x25000], R6 ;  /* 0x0250000602007388 */ /* 0x000fe80000000400 */
[----:B------:R-:W-:Y:S04]  /*47ba0*/  STS.U16 [R2+0x25800], R7 ;  /* 0x0258000702007388 */ /* 0x000fe80000000400 */
[----:B----4-:R0:W-:Y:S04]  /*47bb0*/  STS.U16 [R2+0x20000], R0 ;  /* 0x0200000002007388 */ /* 0x0101e80000000400 */
[----:B0-----:R-:W2:Y:S01]  /*47bc0*/  LDL.LU R0, [R1+0x675c] ;  /* 0x00675c0001007983 */ /* 0x001ea20000300800 */
[----:B------:R-:W4:Y:S02]  /*47bd0*/  LDL.LU R6, [R1+0x88] ;  /* 0x0000880001067983 */ /* 0x000f240000300800 */
[----:B------:R-:W2:Y:S02]  /*47be0*/  LDL.LU R7, [R1+0x84] ;  /* 0x0000840001077983 */ /* 0x000ea40000300800 */
[----:B------:R-:W2:Y:S01]  /*47bf0*/  LDL.LU R14, [R1+0x7c] ;  /* 0x00007c00010e7983 */ /* 0x000ea20000300800 */
        /* <DEDUP_REMOVED lines=26> */
[----:B------:R-:W2:Y:S04]  /*47da0*/  LDL.LU R12, [R1+0x4c] ;  /* 0x00004c00010c7983 */ /* 0x000ea80000300800 */
[----:B------:R0:W-:Y:S01]  /*47db0*/  STS.U16 [R2+0x27000], R10 ;  /* 0x0270000a02007388 */ /* 0x0001e20000000400 */
[----:B------:R-:W2:Y:S03]  /*47dc0*/  LDL.LU R11, [R1+0x48] ;  /* 0x00004800010b7983 */ /* 0x000ea60000300800 */
[----:B------:R1:W-:Y:S04]  /*47dd0*/  STS.U16 [R2+0x27800], R9 ;  /* 0x0278000902007388 */ /* 0x0003e80000000400 */
[----:B------:R1:W-:Y:S04]  /*47de0*/  STS.U16 [R2+0x28000], R8 ;  /* 0x0280000802007388 */ /* 0x0003e80000000400 */
[----:B------:R3:W-:Y:S04]  /*47df0*/  STS.U16 [R2+0x28800], R16 ;  /* 0x0288001002007388 */ /* 0x0007e80000000400 */
[----:B------:R4:W-:Y:S04]  /*47e00*/  STS.U16 [R2+0x29000], R18 ;  /* 0x0290001202007388 */ /* 0x0009e80000000400 */
[----:B------:R4:W-:Y:S04]  /*47e10*/  STS.U16 [R2+0x29800], R20 ;  /* 0x0298001402007388 */ /* 0x0009e80000000400 */
[----:B0-----:R-:W2:Y:S01]  /*47e20*/  LDL.LU R10, [R1+0x44] ;  /* 0x00004400010a7983 */ /* 0x001ea20000300800 */
[----:B-1----:R-:W2:Y:S02]  /*47e30*/  LDL.LU R9, [R1+0x40] ;  /* 0x0000400001097983 */ /* 0x002ea40000300800 */
[----:B------:R-:W2:Y:S01]  /*47e40*/  LDL.LU R8, [R1+0x3c] ;  /* 0x00003c0001087983 */ /* 0x000ea20000300800 */
[----:B---3--:R-:W3:Y:S01]  /*47e50*/  LDL.LU R16, [R1+0x38] ;  /* 0x0000380001107983 */ /* 0x008ee20000300800 */
[----:B----4-:R-:W3:Y:S03]  /*47e60*/  LDL.LU R18, [R1+0x34] ;  /* 0x0000340001127983 */ /* 0x010ee60000300800 */
        /* <DEDUP_REMOVED lines=14> */
[----:B0-----:R-:W3:Y:S04]  /*47f50*/  LDL.LU R7, [R1+0x14] ;  /* 0x0000140001077983 */ /* 0x001ee80000300800 */
[----:B--2---:R0:W-:Y:S04]  /*47f60*/  STS.U16 [R2+0x2f800], R14 ;  /* 0x02f8000e02007388 */ /* 0x0041e80000000400 */
[----:B0-----:R-:W2:Y:S04]  /*47f70*/  LDL.LU R14, [R1+0x6758] ;  /* 0x00675800010e7983 */ /* 0x001ea80000300800 */
[----:B------:R0:W-:Y:S02]  /*47f80*/  STS.U16 [R2+0x2e000], R0 ;  /* 0x02e0000002007388 */ /* 0x0001e40000000400 */
[----:B0-----:R-:W-:-:S05]  /*47f90*/  LOP3.LUT R0, R2, 0x10, RZ, 0x3c, !PT ;  /* 0x0000001002007812 */ /* 0x001fca00078e3cff */
[----:B--2---:R0:W-:Y:S01]  /*47fa0*/  STS.U16 [R0+0x20100], R14 ;  /* 0x0201000e00007388 */ /* 0x0041e20000000400 */
[----:B------:R1:W-:Y:S02]  /*47fb0*/  STS.U16 [R0+0x20900], R15 ;  /* 0x0209000f00007388 */ /* 0x0003e40000000400 */
[----:B------:R2:W-:Y:S02]  /*47fc0*/  STS.U16 [R0+0x21100], R25 ;  /* 0x0211001900007388 */ /* 0x0005e40000000400 */
[----:B------:R3:W-:Y:S01]  /*47fd0*/  STS.U16 [R0+0x21900], R24 ;  /* 0x0219001800007388 */ /* 0x0007e20000000400 */
[----:B------:R3:W-:Y:S01]  /*47fe0*/  STS.U16 [R0+0x22100], R23 ;  /* 0x0221001700007388 */ /* 0x0007e20000000400 */
[----:B------:R3:W-:Y:S03]  /*47ff0*/  STS.U16 [R0+0x22900], R21 ;  /* 0x0229001500007388 */ /* 0x0007e60000000400 */
[----:B0-----:R-:W4:Y:S01]  /*48000*/  LDL.LU R14, [R1+0x6754] ;  /* 0x00675400010e7983 */ /* 0x001f220000300800 */
[----:B-1----:R-:W4:Y:S02]  /*48010*/  LDL.LU R15, [R1+0x6750] ;  /* 0x00675000010f7983 */ /* 0x002f240000300800 */
[----:B--2---:R-:W2:Y:S02]  /*48020*/  LDL.LU R25, [R1+0x674c] ;  /* 0x00674c0001197983 */ /* 0x004ea40000300800 */
[----:B---3--:R-:W3:Y:S01]  /*48030*/  LDL.LU R24, [R1+0x6748] ;  /* 0x0067480001187983 */ /* 0x008ee20000300800 */
[----:B------:R-:W2:Y:S01]  /*48040*/  LDL.LU R23, [R1+0x6744] ;  /* 0x0067440001177983 */ /* 0x000ea20000300800 */
[----:B------:R-:W2:Y:S03]  /*48050*/  LDL.LU R21, [R1+0x6740] ;  /* 0x0067400001157983 */ /* 0x000ea60000300800 */
        /* <DEDUP_REMOVED lines=38> */
[----:B------:R1:W-:Y:S01]  /*482c0*/  STS.U16 [R0+0x2d100], R7 ;  /* 0x02d1000700007388 */ /* 0x0003e20000000400 */
[----:B0-----:R-:W2:Y:S01]  /*482d0*/  LDL.LU R5, [R1+0x6700] ;  /* 0x0067000001057983 */ /* 0x001ea20000300800 */
[----:B-1----:R-:W2:Y:S02]  /*482e0*/  LDL.LU R6, [R1+0x66fc] ;  /* 0x0066fc0001067983 */ /* 0x002ea40000300800 */
[----:B------:R-:W2:Y:S02]  /*482f0*/  LDL.LU R7, [R1+0x66f8] ;  /* 0x0066f80001077983 */ /* 0x000ea40000300800 */
[----:B--2---:R-:W-:Y:S04]  /*48300*/  STS.U16 [R0+0x2d900], R7 ;  /* 0x02d9000700007388 */ /* 0x004fe80000000400 */
[----:B------:R-:W-:Y:S01]  /*48310*/  STL [R1+0x64d4], R7 ;  /* 0x0064d40701007387 */ /* 0x000fe20000100800 */
[----:B------:R-:W-:Y:S02]  /*48320*/  STL [R1+0x64dc], R7 ;  /* 0x0064dc0701007387 */ /* 0x000fe40000100800 */
[----:B------:R-:W-:Y:S02]  /*48330*/  STS.U16 [R0+0x2e100], R6 ;  /* 0x02e1000600007388 */ /* 0x000fe40000000400 */
[----:B------:R-:W-:Y:S01]  /*48340*/  STL [R1+0x64e4], R7 ;  /* 0x0064e40701007387 */ /* 0x000fe20000100800 */
[----:B------:R0:W-:Y:S01]  /*48350*/  STS.U16 [R0+0x2e900], R5 ;  /* 0x02e9000500007388 */ /* 0x0001e20000000400 */
[----:B------:R1:W-:Y:S02]  /*48360*/  STS.U16 [R0+0x2f100], R4 ;  /* 0x02f1000400007388 */ /* 0x0003e40000000400 */
[----:B------:R2:W-:Y:S01]  /*48370*/  STS.U16 [R0+0x2f900], R3 ;  /* 0x02f9000300007388 */ /* 0x0005e20000000400 */
[----:B0-----:R-:W3:Y:S01]  /*48380*/  LDL.LU R5, [R1] ;  /* 0x0000000001057983 */ /* 0x001ee20000300800 */
[----:B-1----:R-:W3:Y:S02]  /*48390*/  LDL.LU R4, [R1+0x4] ;  /* 0x0000040001047983 */ /* 0x002ee40000300800 */
[----:B--2---:R-:W2:Y:S01]  /*483a0*/  LDL.LU R0, [R1+0x66f4] ;  /* 0x0066f40001007983 */ /* 0x004ea20000300800 */
[----:B----4-:R-:W-:Y:S01]  /*483b0*/  PRMT R14, RZ, 0x7610, R14 ;  /* 0x00007610ff0e7816 */ /* 0x010fe2000000000e */
[----:B--2---:R0:W-:Y:S01]  /*483c0*/  STS.U16 [R0+0x20200], R27 ;  /* 0x0202001b00007388 */ /* 0x0041e20000000400 */
[----:B------:R1:W-:Y:S02]  /*483d0*/  STS.U16 [R0+0x20a00], R28 ;  /* 0x020a001c00007388 */ /* 0x0003e40000000400 */
[----:B------:R2:W-:Y:S02]  /*483e0*/  STS.U16 [R0+0x21200], R29 ;  /* 0x0212001d00007388 */ /* 0x0005e40000000400 */
[----:B---3--:R3:W-:Y:S01]  /*483f0*/  STS.U16 [R0+0x21a00], R4 ;  /* 0x021a000400007388 */ /* 0x0087e20000000400 */
[----:B------:R3:W-:Y:S04]  /*48400*/  STS.U16 [R0+0x22200], R5 ;  /* 0x0222000500007388 */ /* 0x0007e80000000400 */
[----:B0-----:R-:W4:Y:S01]  /*48410*/  LDL.LU R27, [R1+0x66f0] ;  /* 0x0066f000011b7983 */ /* 0x001f220000300800 */
[----:B-1----:R-:W4:Y:S02]  /*48420*/  LDL.LU R28, [R1+0x66ec] ;  /* 0x0066ec00011c7983 */ /* 0x002f240000300800 */
[----:B--2---:R-:W2:Y:S02]  /*48430*/  LDL.LU R29, [R1+0x66e8] ;  /* 0x0066e800011d7983 */ /* 0x004ea40000300800 */
[----:B---3--:R-:W3:Y:S01]  /*48440*/  LDL R4, [R1+0x31e8] ;  /* 0x0031e80001047983 */ /* 0x008ee20000100800 */
[----:B------:R-:W3:Y:S04]  /*48450*/  LDL R5, [R1+0x2c28] ;  /* 0x002c280001057983 */ /* 0x000ee80000100800 */
[----:B---3--:R-:W3:Y:S04]  /*48460*/  @!P0 LDG.E.U16 R14, [R4.64] ;  /* 0x00000006040e8981 */ /* 0x008ee8000c1e1500 */
[----:B--2---:R-:W-:Y:S01]  /*48470*/  STS.U16 [R0+0x22a00], R29 ;  /* 0x022a001d00007388 */ /* 0x004fe20000000400 */
[----:B----4-:R-:W-:Y:S02]  /*48480*/  STS.U16 [R0+0x23200], R28 ;  /* 0x0232001c00007388 */ /* 0x010fe40000000400 */
        /* <DEDUP_REMOVED lines=19> */
[----:B---3--:R0:W-:Y:S04]  /*485c0*/  STL [R1+0x244], R14 ;  /* 0x0002440e01007387 */ /* 0x0081e80000100800 */
[----:B0-----:R-:W3:Y:S01]  /*485d0*/  LDL.LU R14, [R1+0x66e0] ;  /* 0x0066e000010e7983 */ /* 0x001ee20000300800 */
[----:B------:R-:W4:Y:S02]  /*485e0*/  LDL R4, [R1+0x2c24] ;  /* 0x002c240001047983 */ /* 0x000f240000100800 */
[----:B------:R-:W4:Y:S01]  /*485f0*/  LDL R5, [R1+0x31e4] ;  /* 0x0031e40001057983 */ /* 0x000f220000100800 */
[----:B--2---:R-:W-:-:S02]  /*48600*/  PRMT R0, RZ, 0x7610, R0 ;  /* 0x00007610ff007816 */ /* 0x004fc40000000000 */
[----:B----4-:R-:W-:-:S04]  /*48610*/  @!P0 LOP3.LUT R5, R5, R4, RZ, 0x3c, !PT ;  /* 0x0000000405058212 */ /* 0x010fc800078e3cff */
[----:B------:R-:W-:-:S04]  /*48620*/  @!P0 LOP3.LUT R4, R5, R4, RZ, 0x3c, !PT ;  /* 0x0000000405048212 */ /* 0x000fc800078e3cff */
[----:B------:R-:W-:-:S05]  /*48630*/  @!P0 LOP3.LUT R5, R5, R4, RZ, 0x3c, !PT ;  /* 0x0000000405058212 */ /* 0x000fca00078e3cff */
[----:B------:R-:W2:Y:S04]  /*48640*/  @!P0 LDG.E.U16 R0, [R4.64] ;  /* 0x0000000604008981 */ /* 0x000ea8000c1e1500 */
[----:B--2---:R0:W-:Y:S04]  /*48650*/  STL [R1+0x240], R0 ;  /* 0x0002400001007387 */ /* 0x0041e80000100800 */
[----:B0-----:R-:W2:Y:S01]  /*48660*/  LDL.LU R0, [R1+0x66dc] ;  /* 0x0066dc0001007983 */ /* 0x001ea20000300800 */
[----:B------:R-:W4:Y:S02]  /*48670*/  LDL R4, [R1+0x2c20] ;  /* 0x002c200001047983 */ /* 0x000f240000100800 */
[----:B------:R-:W4:Y:S01]  /*48680*/  LDL R5, [R1+0x31e0] ;  /* 0x0031e00001057983 */ /* 0x000f220000100800 */
[----:B------:R-:W-:-:S02]  /*48690*/  PRMT R15, RZ, 0x7610, R15 ;  /* 0x00007610ff0f7816 */ /* 0x000fc4000000000f */
[----:B----4-:R-:W-:-:S04]  /*486a0*/  @!P0 LOP3.LUT R5, R5, R4, RZ, 0x3c, !PT ;  /* 0x0000000405058212 */ /* 0x010fc800078e3cff */
[----:B------:R-:W-:-:S04]  /*486b0*/  @!P0 LOP3.LUT R4, R5, R4, RZ, 0x3c, !PT ;  /* 0x0000000405048212 */ /* 0x000fc800078e3cff */
[----:B------:R-:W-:-:S05]  /*486c0*/  @!P0 LOP3.LUT R5, R5, R4, RZ, 0x3c, !PT ;  /* 0x0000000405058212 */ /* 0x000fca00078e3cff */
[----:B------:R-:W4:Y:S04]  /*486d0*/  @!P0 LDG.E.U16 R15, [R4.64] ;  /* 0x00000006040f8981 */ /* 0x000f28000c1e1500 */
[----:B----4-:R0:W-:Y:S04]  /*486e0*/  STL [R1+0x23c], R15 ;  /* 0x00023c0f01007387 */ /* 0x0101e80000100800 */
[----:B0-----:R-:W4:Y:S01]  /*486f0*/  LDL.LU R15, [R1+0x66d8] ;  /* 0x0066d800010f7983 */ /* 0x001f220000300800 */
        /* <DEDUP_REMOVED lines=11> */
[----:B----4-:R-:W-:-:S02]  /*487b0*/  PRMT R15, RZ, 0x7610, R15 ;  /* 0x00007610ff0f7816 */ /* 0x010fc4000000000f */
[----:B---3--:R-:W-:-:S04]  /*487c0*/  @!P0 LOP3.LUT R5, R5, R4, RZ, 0x3c, !PT ;  /* 0x0000000405058212 */ /* 0x008fc800078e3cff */
[----:B------:R-:W-:-:S04]  /*487d0*/  @!P0 LOP3.LUT R4, R5, R4, RZ, 0x3c, !PT ;  /* 0x0000000405048212 */ /* 0x000fc800078e3cff */
[----:B------:R-:W-:-:S05]  /*487e0*/  @!P0 LOP3.LUT R5, R5, R4, RZ, 0x3c, !PT ;  /* 0x0000000405058212 */ /* 0x000fca00078e3cff */
[----:B------:R-:W3:Y:S04]  /*487f0*/  @!P0 LDG.E.U16 R15, [R4.64] ;  /* 0x00000006040f8981 */ /* 0x000ee8000c1e1500 */
        /* <DEDUP_REMOVED lines=13> */
[----:B---3--:R-:W-:-:S02]  /*488d0*/  PRMT R15, RZ, 0x7610, R15 ;  /* 0x00007610ff0f7816 */ /* 0x008fc4000000000f */
[----:B----4-:R-:W-:-:S04]  /*488e0*/  @!P0 LOP3.LUT R5, R5, R4, RZ, 0x3c, !PT ;  /* 0x0000000405058212 */ /* 0x010fc800078e3cff */
        /* <DEDUP_REMOVED lines=209> */
[----:B------:R0:W2:Y:S04]  /*49600*/  @!P0 LDG.E.U16 R0, [R4.64] ;  /* 0x0000000604008981 */ /* 0x0000a8000c1e1500 */
[----:B0-----:R-:W4:Y:S04]  /*49610*/  LDL R4, [R1+0x3074] ;  /* 0x0030740001047983 */ /* 0x001f280000100800 */
[----:B------:R-:W4:Y:S01]  /*49620*/  LDL R5, [R1+0x3078] ;  /* 0x0030780001057983 */ /* 0x000f220000100800 */
[----:B------:R-:W-:Y:S02]  /*49630*/  PRMT R14, RZ, 0x7610, R14 ;  /* 0x00007610ff0e7816 */ /* 0x000fe4000000000e */
[----:B----4-:R-:W-:-:S04]  /*49640*/  @!P0 LOP3.LUT R5, R5, R4, RZ, 0x3c, !PT ;  /* 0x0000000405058212 */ /* 0x010fc800078e3cff */
[----:B------:R-:W-:-:S04]  /*49650*/  @!P0 LOP3.LUT R4, R5, R4, RZ, 0x3c, !PT ;  /* 0x0000000405048212 */ /* 0x000fc800078e3cff */
[----:B------:R-:W-:-:S05]  /*49660*/  @!P0 LOP3.LUT R5, R5, R4, RZ, 0x3c, !PT ;  /* 0x0000000405058212 */ /* 0x000fca00078e3cff */
[----:B------:R-:W4:Y:S04]  /*49670*/  @!P0 LDG.E.U16 R14, [R4.64] ;  /* 0x00000006040e8981 */ /* 0x000f28000c1e1500 */
[----:B--2---:R-:W-:Y:S04]  /*49680*/  STL [R1+0x6448], R0 ;  /* 0x0064480001007387 */ /* 0x004fe80000100800 */
[----:B----4-:R0:W-:Y:S04]  /*49690*/  STL [R1+0x1cc], R14 ;  /* 0x0001cc0e01007387 */ /* 0x0101e80000100800 */
        /* <DEDUP_REMOVED lines=570> */
[----:B------:R-:W-:-:S02]  /*4ba40*/  PRMT R2, RZ, 0x7610, R2 ;  /* 0x00007610ff027816 */ /* 0x000fc40000000002 */
[----:B----4-:R-:W-:-:S04]  /*4ba50*/  @!P0 LOP3.LUT R5, R5, R4, RZ, 0x3c, !PT ;  /* 0x0000000405058212 */ /* 0x010fc800078e3cff */
[----:B------:R-:W-:-:S04]  /*4ba60*/  @!P0 LOP3.LUT R4, R5, R4, RZ, 0x3c, !PT ;  /* 0x0000000405048212 */ /* 0x000fc800078e3cff */
[----:B------:R-:W-:-:S05]  /*4ba70*/  @!P0 LOP3.LUT R5, R5, R4, RZ, 0x3c, !PT ;  /* 0x0000000405058212 */ /* 0x000fca00078e3cff */
[----:B------:R0:W4:Y:S04]  /*4ba80*/  @!P0 LDG.E.U16 R2, [R4.64] ;  /* 0x0000000604028981 */ /* 0x000128000c1e1500 */
[----:B0-----:R-:W3:Y:S04]  /*4ba90*/  LDL R4, [R1+0x2d34] ;  /* 0x002d340001047983 */ /* 0x001ee80000100800 */
[----:B------:R-:W3:Y:S01]  /*4baa0*/  LDL R5, [R1+0x2d38] ;  /* 0x002d380001057983 */ /* 0x000ee20000100800 */
[----:B--2---:R-:W-:Y:S02]  /*4bab0*/  PRMT R14, RZ, 0x7610, R14 ;  /* 0x00007610ff0e7816 */ /* 0x004fe4000000000e */
[----:B---3--:R-:W-:-:S04]  /*4bac0*/  @!P0 LOP3.LUT R5, R5, R4, RZ, 0x3c, !PT ;  /* 0x0000000405058212 */ /* 0x008fc800078e3cff */
[----:B------:R-:W-:-:S04]  /*4bad0*/  @!P0 LOP3.LUT R4, R5, R4, RZ, 0x3c, !PT ;  /* 0x0000000405048212 */ /* 0x000fc800078e3cff */
[----:B------:R-:W-:-:S05]  /*4bae0*/  @!P0 LOP3.LUT R5, R5, R4, RZ, 0x3c, !PT ;  /* 0x0000000405058212 */ /* 0x000fca00078e3cff */
[----:B------:R-:W2:Y:S04]  /*4baf0*/  @!P0 LDG.E.U16 R14, [R4.64] ;  /* 0x00000006040e8981 */ /* 0x000ea8000c1e1500 */
[----:B----4-:R-:W-:Y:S04]  /*4bb00*/  STL [R1+0x644c], R2 ;  /* 0x00644c0201007387 */ /* 0x010fe80000100800 */
        /* <DEDUP_REMOVED lines=72> */
[----:B0-----:R-:W2:Y:S04]  /*4bf90*/  LDL R4, [R1+0x2cd4] ;  /* 0x002cd40001047983 */ /* 0x001ea80000100800 */
[----:B------:R-:W2:Y:S01]  /*4bfa0*/  LDL R5, [R1+0x2cd8] ;  /* 0x002cd80001057983 */ /* 0x000ea20000100800 */
[----:B---3--:R-:W-:Y:S02]  /*4bfb0*/  PRMT R15, RZ, 0x7610, R15 ;  /* 0x00007610ff0f7816 */ /* 0x008fe4000000000f */
[----:B--2---:R-:W-:-:S04]  /*4bfc0*/  @!P0 LOP3.LUT R5, R5, R4, RZ, 0x3c, !PT ;  /* 0x0000000405058212 */ /* 0x004fc800078e3cff */
        /* <DEDUP_REMOVED lines=245> */
[----:B--2---:R0:W-:Y:S04]  /*4cf20*/  STL [R1+0x2c], R15 ;  /* 0x00002c0f01007387 */ /* 0x0041e80000100800 */
[----:B0-----:R-:W2:Y:S04]  /*4cf30*/  LDL R15, [R1+0x3220] ;  /* 0x00322000010f7983 */ /* 0x001ea80000100800 */
[----:B----4-:R0:W-:Y:S04]  /*4cf40*/  STL [R1+0x28], R7 ;  /* 0x0000280701007387 */ /* 0x0101e80000100800 */
[----:B0-----:R-:W4:Y:S01]  /*4cf50*/  LDL.LU R7, [R1+0x64e4] ;  /* 0x0064e40001077983 */ /* 0x001f220000300800 */
        /* <DEDUP_REMOVED lines=33> */
[----:B------:R-:W3:Y:S01]  /*4d170*/  @!P0 LDG.E.U16 R7, [R4.64] ;  /* 0x0000000604078981 */ /* 0x000ee2000c1e1500 */
[----:B--2---:R-:W-:-:S03]  /*4d180*/  PRMT R14, RZ, 0x7610, R14 ;  /* 0x00007610ff0e7816 */ /* 0x004fc6000000000e */
[----:B---3--:R0:W-:Y:S04]  /*4d190*/  STL [R1+0x18], R7 ;  /* 0x0000180701007387 */ /* 0x0081e80000100800 */
[----:B0-----:R-:W2:Y:S01]  /*4d1a0*/  LDL.LU R7, [R1+0x64d4] ;  /* 0x0064d40001077983 */ /* 0x001ea20000300800 */
[----:B------:R-:W3:Y:S02]  /*4d1b0*/  LDL R5, [R1+0x2c3c] ;  /* 0x002c3c0001057983 */ /* 0x000ee40000100800 */
[----:B------:R-:W-:Y:S02]  /*4d1c0*/  @!P0 IMAD.MOV.U32 R4, RZ, RZ, R15 ;  /* 0x000000ffff048224 */ /* 0x000fe400078e000f */
[----:B------:R-:W4:Y:S04]  /*4d1d0*/  LDL R15, [R1+0x3320] ;  /* 0x00332000010f7983 */ /* 0x000f280000100800 */
[----:B---3--:R-:W3:Y:S04]  /*4d1e0*/  @!P0 LDG.E.U16 R14, [R4.64] ;  /* 0x00000006040e8981 */ /* 0x008ee8000c1e1500 */
[----:B---3--:R0:W-:Y:S04]  /*4d1f0*/  STL [R1+0x14], R14 ;  /* 0x0000140e01007387 */ /* 0x0081e80000100800 */
[----:B0-----:R-:W3:Y:S01]  /*4d200*/  LDL.LU R14, [R1+0x64d0] ;  /* 0x0064d000010e7983 */ /* 0x001ee20000300800 */
        /* <DEDUP_REMOVED lines=21> */
[----:B------:R-:W-:Y:S01]  /*4d360*/  @!P0 LOP3.LUT R5, R5, R4, RZ, 0x3c, !PT ;  /* 0x0000000405058212 */ /* 0x000fe200078e3cff */
[----:B------:R0:W-:Y:S04]  /*4d370*/  STL [R1+0x6494], R29 ;  /* 0x0064941d01007387 */ /* 0x0001e80000100800 */
[----:B------:R1:W2:Y:S01]  /*4d380*/  @!P0 LDG.E.U16 R27, [R4.64] ;  /* 0x00000006041b8981 */ /* 0x0002a2000c1e1500 */
[----:B------:R-:W-:-:S03]  /*4d390*/  PRMT R13, RZ, 0x7610, R13 ;  /* 0x00007610ff0d7816 */ /* 0x000fc6000000000d */
[----:B0-----:R-:W3:Y:S04]  /*4d3a0*/  LDL R29, [R1+0x33e0] ;  /* 0x0033e000011d7983 */ /* 0x001ee80000100800 */
[----:B-1----:R-:W3:Y:S01]  /*4d3b0*/  LDL R5, [R1+0x32e4] ;  /* 0x0032e40001057983 */ /* 0x002ee20000100800 */
[----:B----4-:R-:W-:-:S03]  /*4d3c0*/  @!P0 IMAD.MOV.U32 R4, RZ, RZ, R15 ;  /* 0x000000ffff048224 */ /* 0x010fc600078e000f */
[----:B--2---:R0:W-:Y:S01]  /*4d3d0*/  STL [R1+0x6498], R27 ;  /* 0x0064981b01007387 */ /* 0x0041e20000100800 */
[----:B------:R-:W-:Y:S01]  /*4d3e0*/  PRMT R12, RZ, 0x7610, R12 ;  /* 0x00007610ff0c7816 */ /* 0x000fe2000000000c */
[----:B------:R-:W2:Y:S02]  /*4d3f0*/  LDL R15, [R1+0x340c] ;  /* 0x00340c00010f7983 */ /* 0x000ea40000100800 */
[----:B---3--:R1:W3:Y:S04]  /*4d400*/  @!P0 LDG.E.U16 R13, [R4.64] ;  /* 0x00000006040d8981 */ /* 0x0082e8000c1e1500 */
[----:B0-----:R-:W4:Y:S04]  /*4d410*/  LDL R27, [R1+0x33e4] ;  /* 0x0033e400011b7983 */ /* 0x001f280000100800 */
[----:B-1----:R-:W2:Y:S04]  /*4d420*/  LDL R4, [R1+0x3324] ;  /* 0x0033240001047983 */ /* 0x002ea80000100800 */
[----:B------:R-:W2:Y:S02]  /*4d430*/  LDL R5, [R1+0x3360] ;  /* 0x0033600001057983 */ /* 0x000ea40000100800 */
[----:B--2---:R-:W-:-:S04]  /*4d440*/  @!P0 LOP3.LUT R5, R5, R4, RZ, 0x3c, !PT ;  /* 0x0000000405058212 */ /* 0x004fc800078e3cff */
[----:B------:R-:W-:-:S04]  /*4d450*/  @!P0 LOP3.LUT R4, R5, R4, RZ, 0x3c, !PT ;  /* 0x0000000405048212 */ /* 0x000fc800078e3cff */
[----:B------:R-:W-:Y:S01]  /*4d460*/  @!P0 LOP3.LUT R5, R5, R4, RZ, 0x3c, !PT ;  /* 0x0000000405058212 */ /* 0x000fe200078e3cff */
[----:B---3--:R0:W-:Y:S04]  /*4d470*/  STL [R1+0x649c], R13 ;  /* 0x00649c0d01007387 */ /* 0x0081e80000100800 */
[----:B------:R1:W2:Y:S04]  /*4d480*/  @!P0 LDG.E.U16 R12, [R4.64] ;  /* 0x00000006040c8981 */ /* 0x0002a8000c1e1500 */
[----:B0-----:R-:W3:Y:S04]  /*4d490*/  LDL R13, [R1+0x33a4] ;  /* 0x0033a400010d7983 */ /* 0x001ee80000100800 */
[----:B-1----:R-:W2:Y:S01]  /*4d4a0*/  LDL R5, [R1+0x3364] ;  /* 0x0033640001057983 */ /* 0x002ea20000100800 */
[----:B------:R-:W-:Y:S01]  /*4d4b0*/  PRMT R11, RZ, 0x7610, R11 ;  /* 0x00007610ff0b7816 */ /* 0x000fe2000000000b */
[----:B------:R-:W-:Y:S01]  /*4d4c0*/  @!P0 IMAD.MOV.U32 R4, RZ, RZ, R2 ;  /* 0x000000ffff048224 */ /* 0x000fe200078e0002 */
[----:B------:R-:W-:-:S02]  /*4d4d0*/  PRMT R10, RZ, 0x7610, R10 ;  /* 0x00007610ff0a7816 */ /* 0x000fc4000000000a */
[----:B------:R-:W-:Y:S02]  /*4d4e0*/  PRMT R9, RZ, 0x7610, R9 ;  /* 0x00007610ff097816 */ /* 0x000fe40000000009 */
[----:B--2---:R0:W2:Y:S02]  /*4d4f0*/  @!P0 LDG.E.U16 R11, [R4.64] ;  /* 0x00000006040b8981 */ /* 0x0040a4000c1e1500 */
[----:B0-----:R-:W-:Y:S02]  /*4d500*/  @!P0 IMAD.MOV.U32 R4, RZ, RZ, R29 ;  /* 0x000000ffff048224 */ /* 0x001fe400078e001d */
[----:B---3--:R-:W-:-:S05]  /*4d510*/  @!P0 IMAD.MOV.U32 R5, RZ, RZ, R13 ;  /* 0x000000ffff058224 */ /* 0x008fca00078e000d */
[----:B------:R0:W3:Y:S04]  /*4d520*/  @!P0 LDG.E.U16 R10, [R4.64] ;  /* 0x00000006040a8981 */ /* 0x0000e8000c1e1500 */
[----:B------:R-:W-:Y:S01]  /*4d530*/  STL [R1+0x64a0], R12 ;  /* 0x0064a00c01007387 */ /* 0x000fe20000100800 */
[----:B------:R-:W3:Y:S02]  /*4d540*/  LDL R2, [R1+0x2ca0] ;  /* 0x002ca00001027983 */ /* 0x000ee40000100800 */
[----:B0-----:R-:W-:Y:S02]  /*4d550*/  @!P0 IMAD.MOV.U32 R4, RZ, RZ, R15 ;  /* 0x000000ffff048224 */ /* 0x001fe400078e000f */
[----:B----4-:R-:W-:-:S05]  /*4d560*/  @!P0 IMAD.MOV.U32 R5, RZ, RZ, R27 ;  /* 0x000000ffff058224 */ /* 0x010fca00078e001b */
[----:B------:R-:W4:Y:S04]  /*4d570*/  @!P0 LDG.E.U16 R9, [R4.64] ;  /* 0x0000000604098981 */ /* 0x000f28000c1e1500 */
[----:B--2---:R0:W-:Y:S01]  /*4d580*/  STL [R1+0x64a4], R11 ;  /* 0x0064a40b01007387 */ /* 0x0041e20000100800 */
[----:B------:R-:W2:Y:S03]  /*4d590*/  LDL R29, [R1+0x2c60] ;  /* 0x002c6000011d7983 */ /* 0x000ea60000100800 */
[----:B---3--:R1:W-:Y:S01]  /*4d5a0*/  STL [R1+0x64a8], R10 ;  /* 0x0064a80a01007387 */ /* 0x0083e20000100800 */
[----:B------:R-:W3:Y:S02]  /*4d5b0*/  LDL R27, [R1+0x2c38] ;  /* 0x002c3800011b7983 */ /* 0x000ee40000100800 */
[----:B------:R-:W2:Y:S02]  /*4d5c0*/  LDL R15, [R1+0x3228] ;  /* 0x00322800010f7983 */ /* 0x000ea40000100800 */
[----:B------:R-:W2:Y:S01]  /*4d5d0*/  LDL R13, [R1+0x322c] ;  /* 0x00322c00010d7983 */ /* 0x000ea20000100800 */
[----:B0-----:R-:W2:Y:S04]  /*4d5e0*/  LDL R11, [R1+0x3268] ;  /* 0x00326800010b7983 */ /* 0x001ea80000100800 */
[----:B-1----:R-:W2:Y:S01]  /*4d5f0*/  LDL R10, [R1+0x2c9c] ;  /* 0x002c9c00010a7983 */ /* 0x002ea20000100800 */
[----:B------:R-:W-:-:S03]  /*4d600*/  PRMT R0, RZ, 0x7610, R0 ;  /* 0x00007610ff007816 */ /* 0x000fc60000000000 */
[----:B----4-:R0:W-:Y:S01]  /*4d610*/  STL [R1+0x64ac], R9 ;  /* 0x0064ac0901007387 */ /* 0x0101e20000100800 */
[----:B------:R-:W-:Y:S01]  /*4d620*/  @!P0 IMAD.MOV.U32 R4, RZ, RZ, R2 ;  /* 0x000000ffff048224 */ /* 0x000fe200078e0002 */
[----:B------:R-:W-:Y:S02]  /*4d630*/  PRMT R12, RZ, 0x7610, R12 ;  /* 0x00007610ff0c7816 */ /* 0x000fe4000000000c */
[----:B------:R-:W-:Y:S01]  /*4d640*/  PRMT R14, RZ, 0x7610, R14 ;  /* 0x00007610ff0e7816 */ /* 0x000fe2000000000e */
[----:B------:R-:W4:Y:S04]  /*4d650*/  LDL R2, [R1+0x32a8] ;  /* 0x0032a80001027983 */ /* 0x000f280000100800 */
[----:B0-----:R-:W3:Y:S01]  /*4d660*/  LDL R9, [R1+0x2c5c] ;  /* 0x002c5c0001097983 */ /* 0x001ee20000100800 */
[----:B--2---:R-:W-:-:S03]  /*4d670*/  @!P0 IMAD.MOV.U32 R5, RZ, RZ, R10 ;  /* 0x000000ffff058224 */ /* 0x004fc600078e000a */
[----:B------:R-:W2:Y:S04]  /*4d680*/  LDL R10, [R1+0x326c] ;  /* 0x00326c00010a7983 */ /* 0x000ea80000100800 */
[----:B------:R0:W2:Y:S02]  /*4d690*/  @!P0 LDG.E.U16 R0, [R4.64] ;  /* 0x0000000604008981 */ /* 0x0000a4000c1e1500 */
[----:B0-----:R-:W-:Y:S02]  /*4d6a0*/  @!P0 IMAD.MOV.U32 R4, RZ, RZ, R29 ;  /* 0x000000ffff048224 */ /* 0x001fe400078e001d */
[----:B---3--:R-:W-:-:S05]  /*4d6b0*/  @!P0 IMAD.MOV.U32 R5, RZ, RZ, R9 ;  /* 0x000000ffff058224 */ /* 0x008fca00078e0009 */
[----:B------:R0:W3:Y:S02]  /*4d6c0*/  @!P0 LDG.E.U16 R12, [R4.64] ;  /* 0x00000006040c8981 */ /* 0x0000e4000c1e1500 */
[----:B0-----:R-:W-:Y:S02]  /*4d6d0*/  @!P0 IMAD.MOV.U32 R4, RZ, RZ, R15 ;  /* 0x000000ffff048224 */ /* 0x001fe400078e000f */
[----:B------:R-:W-:-:S05]  /*4d6e0*/  @!P0 IMAD.MOV.U32 R5, RZ, RZ, R27 ;  /* 0x000000ffff058224 */ /* 0x000fca00078e001b */
[----:B------:R0:W4:Y:S02]  /*4d6f0*/  @!P0 LDG.E.U16 R14, [R4.64] ;  /* 0x00000006040e8981 */ /* 0x000124000c1e1500 */
[----:B0-----:R-:W-:Y:S02]  /*4d700*/  @!P0 IMAD.MOV.U32 R4, RZ, RZ, R11 ;  /* 0x000000ffff048224 */ /* 0x001fe400078e000b */
[----:B------:R-:W-:Y:S01]  /*4d710*/  @!P0 IMAD.MOV.U32 R5, RZ, RZ, R13 ;  /* 0x000000ffff058224 */ /* 0x000fe200078e000d */
[----:B--2---:R0:W-:Y:S02]  /*4d720*/  STL [R1+0x6460], R0 ;  /* 0x0064600001007387 */ /* 0x0041e40000100800 */
[----:B0-----:R-:W-:-:S06]  /*4d730*/  PRMT R0, RZ, 0x7610, R0 ;  /* 0x00007610ff007816 */ /* 0x001fcc0000000000 */
[----:B------:R0:W2:Y:S04]  /*4d740*/  @!P0 LDG.E.U16 R0, [R4.64] ;  /* 0x0000000604008981 */ /* 0x0000a8000c1e1500 */
[----:B---3--:R1:W-:Y:S01]  /*4d750*/  STL [R1+0xc], R12 ;  /* 0x00000c0c01007387 */ /* 0x0083e20000100800 */
[----:B------:R-:W3:Y:S03]  /*4d760*/  LDL R9, [R1+0x32e8] ;  /* 0x0032e80001097983 */ /* 0x000ee60000100800 */
[----:B-1----:R-:W3:Y:S04]  /*4d770*/  LDL R12, [R1+0x32ac] ;  /* 0x0032ac00010c7983 */ /* 0x002ee80000100800 */
[----:B----4-:R1:W-:Y:S01]  /*4d780*/  STL [R1+0x8], R14 ;  /* 0x0000080e01007387 */ /* 0x0103e20000100800 */
[----:B------:R-:W4:Y:S02]  /*4d790*/  LDL R13, [R1+0x3328] ;  /* 0x00332800010d7983 */ /* 0x000f240000100800 */
[----:B------:R-:W4:Y:S01]  /*4d7a0*/  LDL R11, [R1+0x332c] ;  /* 0x00332c00010b7983 */ /* 0x000f220000100800 */
[----:B-1----:R-:W4:Y:S01]  /*4d7b0*/  LDL R14, [R1+0x32ec] ;  /* 0x0032ec00010e7983 */ /* 0x002f220000100800 */
[----:B------:R-:W-:Y:S01]  /*4d7c0*/  PRMT R28, RZ, 0x7610, R28 ;  /* 0x00007610ff1c7816 */ /* 0x000fe2000000001c */
[----:B0-----:R-:W-:-:S02]  /*4d7d0*/  @!P0 IMAD.MOV.U32 R4, RZ, RZ, R2 ;  /* 0x000000ffff048224 */ /* 0x001fc400078e0002 */
[----:B------:R-:W-:-:S05]  /*4d7e0*/  @!P0 IMAD.MOV.U32 R5, RZ, RZ, R10 ;  /* 0x000000ffff058224 */ /* 0x000fca00078e000a */
[----:B------:R3:W4:Y:S04]  /*4d7f0*/  @!P0 LDG.E.U16 R28, [R4.64] ;  /* 0x00000006041c8981 */ /* 0x000728000c1e1500 */
[----:B--2---:R0:W-:Y:S01]  /*4d800*/  STL [R1], R0 ;  /* 0x0000000001007387 */ /* 0x0041e20000100800 */
[----:B------:R-:W2:Y:S02]  /*4d810*/  LDL R10, [R1+0x336c] ;  /* 0x00336c00010a7983 */ /* 0x000ea40000100800 */
[----:B------:R-:W2:Y:S01]  /*4d820*/  LDL R2, [R1+0x33a8] ;  /* 0x0033a80001027983 */ /* 0x000ea20000100800 */
[----:B0-----:R-:W2:Y:S01]  /*4d830*/  LDL R0, [R1+0x3368] ;  /* 0x0033680001007983 */ /* 0x001ea20000100800 */
[----:B------:R-:W-:Y:S01]  /*4d840*/  PRMT R8, RZ, 0x7610, R8 ;  /* 0x00007610ff087816 */ /* 0x000fe20000000008 */
[----:B---3--:R-:W-:-:S02]  /*4d850*/  @!P0 IMAD.MOV.U32 R4, RZ, RZ, R9 ;  /* 0x000000ffff048224 */ /* 0x008fc400078e0009 */
[----:B------:R-:W-:Y:S01]  /*4d860*/  @!P0 IMAD.MOV.U32 R5, RZ, RZ, R12 ;  /* 0x000000ffff058224 */ /* 0x000fe200078e000c */
[----:B------:R-:W-:-:S04]  /*4d870*/  PRMT R7, RZ, 0x7610, R7 ;  /* 0x00007610ff077816 */ /* 0x000fc80000000007 */
[----:B------:R0:W3:Y:S01]  /*4d880*/  @!P0 LDG.E.U16 R8, [R4.64] ;  /* 0x0000000604088981 */ /* 0x0000e2000c1e1500 */
[----:B------:R-:W-:Y:S01]  /*4d890*/  PRMT R6, RZ, 0x7610, R6 ;  /* 0x00007610ff067816 */ /* 0x000fe20000000006 */
[----:B----4-:R-:W-:Y:S02]  /*4d8a0*/  @!P0 IMAD.MOV.U32 R15, RZ, RZ, R11 ;  /* 0x000000ffff0f8224 */ /* 0x010fe400078e000b */
[----:B0-----:R-:W-:Y:S02]  /*4d8b0*/  @!P0 IMAD.MOV.U32 R4, RZ, RZ, R13 ;  /* 0x000000ffff048224 */ /* 0x001fe400078e000d */
[----:B------:R-:W-:-:S05]  /*4d8c0*/  @!P0 IMAD.MOV.U32 R5, RZ, RZ, R14 ;  /* 0x000000ffff058224 */ /* 0x000fca00078e000e */
[----:B------:R0:W4:Y:S04]  /*4d8d0*/  @!P0 LDG.E.U16 R7, [R4.64] ;  /* 0x0000000604078981 */ /* 0x000128000c1e1500 */
[----:B------:R-:W-:Y:S01]  /*4d8e0*/  STL [R1+0x6464], R28 ;  /* 0x0064641c01007387 */ /* 0x000fe20000100800 */
[----:B------:R-:W4:Y:S02]  /*4d8f0*/  LDL R12, [R1+0x33ac] ;  /* 0x0033ac00010c7983 */ /* 0x000f240000100800 */
[----:B------:R-:W4:Y:S01]  /*4d900*/  LDL R9, [R1+0x33e8] ;  /* 0x0033e80001097983 */ /* 0x000f220000100800 */
[----:B0-----:R-:W-:Y:S01]  /*4d910*/  PRMT R5, RZ, 0x7610, R5 ;  /* 0x00007610ff057816 */ /* 0x001fe20000000005 */
[----:B--2---:R-:W-:-:S05]  /*4d920*/  @!P0 IMAD.MOV.U32 R14, RZ, RZ, R0 ;  /* 0x000000ffff0e8224 */ /* 0x004fca00078e0000 */
[----:B------:R0:W2:Y:S02]  /*4d930*/  @!P0 LDG.E.U16 R6, [R14.64] ;  /* 0x000000060e068981 */ /* 0x0000a4000c1e1500 */
[----:B0-----:R-:W-:Y:S02]  /*4d940*/  @!P0 IMAD.MOV.U32 R14, RZ, RZ, R2 ;  /* 0x000000ffff0e8224 */ /* 0x001fe400078e0002 */
[----:B------:R-:W-:-:S05]  /*4d950*/  @!P0 IMAD.MOV.U32 R15, RZ, RZ, R10 ;  /* 0x000000ffff0f8224 */ /* 0x000fca00078e000a */
[----:B------:R0:W2:Y:S04]  /*4d960*/  @!P0 LDG.E.U16 R5, [R14.64] ;  /* 0x000000060e058981 */ /* 0x0000a8000c1e1500 */
[----:B---3--:R1:W-:Y:S04]  /*4d970*/  STL [R1+0x6468], R8 ;  /* 0x0064680801007387 */ /* 0x0083e80000100800 */
[----:B----4-:R3:W-:Y:S01]  /*4d980*/  STL [R1+0x646c], R7 ;  /* 0x00646c0701007387 */ /* 0x0107e20000100800 */
[----:B------:R-:W4:Y:S02]  /*4d990*/  LDL R11, [R1+0x33ec] ;  /* 0x0033ec00010b7983 */ /* 0x000f240000100800 */
[----:B------:R-:W3:Y:S01]  /*4d9a0*/  LDL R0, [R1+0x3408] ;  /* 0x0034080001007983 */ /* 0x000ee20000100800 */
[----:B------:R-:W-:Y:S01]  /*4d9b0*/  PRMT R4, RZ, 0x7610, R4 ;  /* 0x00007610ff047816 */ /* 0x000fe20000000004 */
[----:B0-----:R-:W-:-:S02]  /*4d9c0*/  @!P0 IMAD.MOV.U32 R14, RZ, RZ, R9 ;  /* 0x000000ffff0e8224 */ /* 0x001fc400078e0009 */
[----:B------:R-:W-:-:S05]  /*4d9d0*/  @!P0 IMAD.MOV.U32 R15, RZ, RZ, R12 ;  /* 0x000000ffff0f8224 */ /* 0x000fca00078e000c */
[----:B------:R3:W4:Y:S04]  /*4d9e0*/  @!P0 LDG.E.U16 R4, [R14.64] ;  /* 0x000000060e048981 */ /* 0x000728000c1e1500 */
[----:B--2---:R-:W-:Y:S01]  /*4d9f0*/  STL [R1+0x6470], R6 ;  /* 0x0064700601007387 */ /* 0x004fe20000100800 */
[----:B------:R-:W2:Y:S02]  /*4da00*/  LDL R10, [R1+0x2c94] ;  /* 0x002c9400010a7983 */ /* 0x000ea40000100800 */
[----:B------:R-:W2:Y:S01]  /*4da10*/  LDL R2, [R1+0x2c98] ;  /* 0x002c980001027983 */ /* 0x000ea20000100800 */
[----:B------:R0:W-:Y:S01]  /*4da20*/  STL [R1+0x6474], R5 ;  /* 0x0064740501007387 */ /* 0x0001e20000100800 */
[----:B------:R-:W2:Y:S02]  /*4da30*/  LDL R9, [R1+0x2c54] ;  /* 0x002c540001097983 */ /* 0x000ea40000100800 */
[----:B-1----:R-:W2:Y:S01]  /*4da40*/  LDL R8, [R1+0x2c58] ;  /* 0x002c580001087983 */ /* 0x002ea20000100800 */
[----:B------:R-:W-:Y:S01]  /*4da50*/  PRMT R3, RZ, 0x7610, R3 ;  /* 0x00007610ff037816 */ /* 0x000fe20000000003 */
[----:B---3--:R-:W-:-:S02]  /*4da60*/  @!P0 IMAD.MOV.U32 R14, RZ, RZ, R0 ;  /* 0x000000ffff0e8224 */ /* 0x008fc400078e0000 */
[----:B----4-:R-:W-:Y:S01]  /*4da70*/  @!P0 IMAD.MOV.U32 R15, RZ, RZ, R11 ;  /* 0x000000ffff0f8224 */ /* 0x010fe200078e000b */
[----:B------:R-:W-:Y:S01]  /*4da80*/  PRMT R26, RZ, 0x7610, R26 ;  /* 0x00007610ff1a7816 */ /* 0x000fe2000000001a */
[----:B------:R-:W3:Y:S04]  /*4da90*/  LDL R7, [R1+0x31f4] ;  /* 0x0031f40001077983 */ /* 0x000ee80000100800 */
[----:B------:R2:W4:Y:S04]  /*4daa0*/  @!P0 LDG.E.U16 R3, [R14.64] ;  /* 0x000000060e038981 */ /* 0x000528000c1e1500 */
[----:B0-----:R-:W3:Y:S01]  /*4dab0*/  LDL R5, [R1+0x3230] ;  /* 0x0032300001057983 */ /* 0x001ee20000100800 */
[----:B------:R-:W-:-:S03]  /*4dac0*/  PRMT R22, RZ, 0x7610, R22 ;  /* 0x00007610ff167816 */ /* 0x000fc60000000016 */
[----:B------:R-:W-:Y:S01]  /*4dad0*/  STL [R1+0x6478], R4 ;  /* 0x0064780401007387 */ /* 0x000fe20000100800 */
[----:B------:R-:W3:Y:S02]  /*4dae0*/  LDL R6, [R1+0x3234] ;  /* 0x0032340001067983 */ /* 0x000ee40000100800 */
[----:B------:R-:W3:Y:S02]  /*4daf0*/  LDL R0, [R1+0x3270] ;  /* 0x0032700001007983 */ /* 0x000ee40000100800 */
[----:B--2---:R-:W-:Y:S02]  /*4db00*/  @!P0 IMAD.MOV.U32 R15, RZ, RZ, R10 ;  /* 0x000000ffff0f8224 */ /* 0x004fe400078e000a */
[----:B------:R-:W-:-:S05]  /*4db10*/  @!P0 IMAD.MOV.U32 R14, RZ, RZ, R2 ;  /* 0x000000ffff0e8224 */ /* 0x000fca00078e0002 */
[----:B------:R0:W2:Y:S02]  /*4db20*/  @!P0 LDG.E.U16 R26, [R14.64] ;  /* 0x000000060e1a8981 */ /* 0x0000a4000c1e1500 */
[----:B0-----:R-:W-:Y:S02]  /*4db30*/  @!P0 IMAD.MOV.U32 R15, RZ, RZ, R9 ;  /* 0x000000ffff0f8224 */ /* 0x001fe400078e0009 */
[----:B------:R-:W-:-:S05]  /*4db40*/  @!P0 IMAD.MOV.U32 R14, RZ, RZ, R8 ;  /* 0x000000ffff0e8224 */ /* 0x000fca00078e0008 */
[----:B------:R3:W2:Y:S04]  /*4db50*/  @!P0 LDG.E.U16 R22, [R14.64] ;  /* 0x000000060e168981 */ /* 0x0006a8000c1e1500 */
[----:B----4-:R0:W-:Y:S01]  /*4db60*/  STL [R1+0x647c], R3 ;  /* 0x00647c0301007387 */ /* 0x0101e20000100800 */
[----:B------:R-:W4:Y:S01]  /*4db70*/  LDL R2, [R1+0x32b0] ;  /* 0x0032b00001027983 */ /* 0x000f220000100800 */
[----:B------:R-:W-:Y:S02]  /*4db80*/  PRMT R20, RZ, 0x7610, R20 ;  /* 0x00007610ff147816 */ /* 0x000fe40000000014 */
[----:B0-----:R-:W4:Y:S01]  /*4db90*/  LDL R3, [R1+0x3274] ;  /* 0x0032740001037983 */ /* 0x001f220000100800 */
[----:B---3--:R-:W-:Y:S02]  /*4dba0*/  @!P0 IMAD.MOV.U32 R14, RZ, RZ, R5 ;  /* 0x000000ffff0e8224 */ /* 0x008fe400078e0005 */
[----:B------:R-:W-:Y:S01]  /*4dbb0*/  @!P0 IMAD.MOV.U32 R15, RZ, RZ, R7 ;  /* 0x000000ffff0f8224 */ /* 0x000fe200078e0007 */
[----:B------:R-:W-:-:S04]  /*4dbc0*/  PRMT R18, RZ, 0x7610, R18 ;  /* 0x00007610ff127816 */ /* 0x000fc80000000012 */
[----:B------:R0:W3:Y:S02]  /*4dbd0*/  @!P0 LDG.E.U16 R20, [R14.64] ;  /* 0x000000060e148981 */ /* 0x0000e4000c1e1500 */
[----:B0-----:R-:W-:Y:S02]  /*4dbe0*/  @!P0 IMAD.MOV.U32 R14, RZ, RZ, R0 ;  /* 0x000000ffff0e8224 */ /* 0x001fe400078e0000 */
[----:B------:R-:W-:-:S05]  /*4dbf0*/  @!P0 IMAD.MOV.U32 R15, RZ, RZ, R6 ;  /* 0x000000ffff0f8224 */ /* 0x000fca00078e0006 */
[----:B------:R4:W3:Y:S04]  /*4dc00*/  @!P0 LDG.E.U16 R18, [R14.64] ;  /* 0x000000060e128981 */ /* 0x0008e8000c1e1500 */
[----:B--2---:R-:W-:Y:S04]  /*4dc10*/  STL [R1+0x6450], R26 ;  /* 0x0064501a01007387 */ /* 0x004fe80000100800 */
[----:B------:R-:W-:Y:S01]  /*4dc20*/  STL [R1+0x6454], R22 ;  /* 0x0064541601007387 */ /* 0x000fe20000100800 */
[----:B------:R-:W2:Y:S02]  /*4dc30*/  LDL R5, [R1+0x32b4] ;  /* 0x0032b40001057983 */ /* 0x000ea40000100800 */
[----:B------:R-:W2:Y:S01]  /*4dc40*/  LDL R4, [R1+0x32f0] ;  /* 0x0032f00001047983 */ /* 0x000ea20000100800 */
[----:B------:R-:W-:Y:S01]  /*4dc50*/  PRMT R16, RZ, 0x7610, R16 ;  /* 0x00007610ff107816 */ /* 0x000fe20000000010 */
[----:B----4-:R-:W-:-:S02]  /*4dc60*/  @!P0 IMAD.MOV.U32 R14, RZ, RZ, R2 ;  /* 0x000000ffff0e8224 */ /* 0x010fc400078e0002 */
[----:B------:R-:W-:-:S05]  /*4dc70*/  @!P0 IMAD.MOV.U32 R15, RZ, RZ, R3 ;  /* 0x000000ffff0f8224 */ /* 0x000fca00078e0003 */
[----:B------:R2:W4:Y:S01]  /*4dc80*/  @!P0 LDG.E.U16 R16, [R14.64] ;  /* 0x000000060e108981 */ /* 0x000522000c1e1500 */
[----:B------:R-:W-:-:S03]  /*4dc90*/  PRMT R17, RZ, 0x7610, R17 ;  /* 0x00007610ff117816 */ /* 0x000fc60000000011 */
[----:B---3--:R-:W-:Y:S01]  /*4dca0*/  STL [R1+0x6458], R20 ;  /* 0x0064581401007387 */ /* 0x008fe20000100800 */
[----:B------:R-:W3:Y:S03]  /*4dcb0*/  LDL R0, [R1+0x3330] ;  /* 0x0033300001007983 */ /* 0x000ee60000100800 */
[----:B------:R-:W-:Y:S01]  /*4dcc0*/  STL [R1+0x6480], R18 ;  /* 0x0064801201007387 */ /* 0x000fe20000100800 */
[----:B------:R-:W3:Y:S02]  /*4dcd0*/  LDL R3, [R1+0x32f4] ;  /* 0x0032f40001037983 */ /* 0x000ee40000100800 */
[----:B------:R-:W3:Y:S02]  /*4dce0*/  LDL R9, [R1+0x3334] ;  /* 0x0033340001097983 */ /* 0x000ee40000100800 */
[----:B------:R-:W3:Y:S01]  /*4dcf0*/  LDL R8, [R1+0x3370] ;  /* 0x0033700001087983 */ /* 0x000ee20000100800 */
[----:B------:R-:W3:Y:S01]  /*4dd00*/  LDL.LU R10, [R1+0x8c] ;  /* 0x00008c00010a7983 */ /* 0x000ee20000300800 */
[----:B------:R-:W3:Y:S02]  /*4dd10*/  LDL.LU R12, [R1+0x88] ;  /* 0x00008800010c7983 */ /* 0x000ee40000300800 */
[----:B------:R-:W3:Y:S02]  /*4dd20*/  LDL.LU R11, [R1+0x84] ;  /* 0x00008400010b7983 */ /* 0x000ee40000300800 */
[----:B------:R-:W3:Y:S01]  /*4dd30*/  LDL.LU R27, [R1+0x80] ;  /* 0x00008000011b7983 */ /* 0x000ee20000300800 */
[----:B------:R-:W3:Y:S01]  /*4dd40*/  LDL.LU R2, [R1+0x7c] ;  /* 0x00007c0001027983 */ /* 0x000ee20000300800 */
[----:B--2---:R-:W-:-:S02]  /*4dd50*/  @!P0 IMAD.MOV.U32 R15, RZ, RZ, R5 ;  /* 0x000000ffff0f8224 */ /* 0x004fc400078e0005 */
[----:B------:R-:W-:-:S05]  /*4dd60*/  @!P0 IMAD.MOV.U32 R14, RZ, RZ, R4 ;  /* 0x000000ffff0e8224 */ /* 0x000fca00078e0004 */
[----:B------:R3:W2:Y:S04]  /*4dd70*/  @!P0 LDG.E.U16 R17, [R14.64] ;  /* 0x000000060e118981 */ /* 0x0006a8000c1e1500 */
[----:B----4-:R-:W-:Y:S01]  /*4dd80*/  STL [R1+0x6484], R16 ;  /* 0x0064841001007387 */ /* 0x010fe20000100800 */
[----:B------:R-:W4:Y:S02]  /*4dd90*/  LDL R7, [R1+0x3374] ;  /* 0x0033740001077983 */ /* 0x000f240000100800 */
[----:B------:R-:W4:Y:S02]  /*4dda0*/  LDL R6, [R1+0x33b0] ;  /* 0x0033b00001067983 */ /* 0x000f240000100800 */
[----:B------:R-:W4:Y:S01]  /*4ddb0*/  LDL R5, [R1+0x33b4] ;  /* 0x0033b40001057983 */ /* 0x000f220000100800 */
[----:B------:R-:W4:Y:S01]  /*4ddc0*/  LDL R4, [R1+0x33f0] ;  /* 0x0033f00001047983 */ /* 0x000f220000100800 */
[----:B---3--:R-:W-:-:S02]  /*4ddd0*/  @!P0 IMAD.MOV.U32 R14, RZ, RZ, R0 ;  /* 0x000000ffff0e8224 */ /* 0x008fc400078e0000 */
[----:B------:R-:W-:Y:S01]  /*4dde0*/  @!P0 IMAD.MOV.U32 R15, RZ, RZ, R3 ;  /* 0x000000ffff0f8224 */ /* 0x000fe200078e0003 */
[----:B--2---:R-:W-:Y:S01]  /*4ddf0*/  STL [R1+0x6488], R17 ;  /* 0x0064881101007387 */ /* 0x004fe20000100800 */
[----:B------:R-:W2:Y:S02]  /*4de00*/  LDL R3, [R1+0x33f4] ;  /* 0x0033f40001037983 */ /* 0x000ea40000100800 */
[----:B------:R-:W3:Y:S01]  /*4de10*/  LDL R0, [R1+0x3404] ;  /* 0x0034040001007983 */ /* 0x000ee20000100800 */
[----:B------:R-:W-:Y:S02]  /*4de20*/  PRMT R19, RZ, 0x7610, R19 ;  /* 0x00007610ff137816 */ /* 0x000fe40000000013 */
[----:B------:R-:W-:-:S04]  /*4de30*/  PRMT R21, RZ, 0x7610, R21 ;  /* 0x00007610ff157816 */ /* 0x000fc80000000015 */
[----:B------:R0:W3:Y:S01]  /*4de40*/  @!P0 LDG.E.U16 R19, [R14.64] ;  /* 0x000000060e138981 */ /* 0x0000e2000c1e1500 */
[----:B------:R-:W-:Y:S01]  /*4de50*/  PRMT R23, RZ, 0x7610, R23 ;  /* 0x00007610ff177816 */ /* 0x000fe20000000017 */
[----:B0-----:R-:W-:Y:S02]  /*4de60*/  @!P0 IMAD.MOV.U32 R14, RZ, RZ, R8 ;  /* 0x000000ffff0e8224 */ /* 0x001fe400078e0008 */
[----:B------:R-:W-:-:S05]  /*4de70*/  @!P0 IMAD.MOV.U32 R15, RZ, RZ, R9 ;  /* 0x000000ffff0f8224 */ /* 0x000fca00078e0009 */
[----:B------:R4:W3:Y:S01]  /*4de80*/  @!P0 LDG.E.U16 R21, [R14.64] ;  /* 0x000000060e158981 */ /* 0x0008e2000c1e1500 */
[----:B------:R-:W-:Y:S01]  /*4de90*/  PRMT R24, RZ, 0x7610, R24 ;  /* 0x00007610ff187816 */ /* 0x000fe20000000018 */
[----:B----4-:R-:W-:Y:S02]  /*4dea0*/  @!P0 IMAD.MOV.U32 R14, RZ, RZ, R6 ;  /* 0x000000ffff0e8224 */ /* 0x010fe400078e0006 */
[----:B------:R-:W-:-:S05]  /*4deb0*/  @!P0 IMAD.MOV.U32 R15, RZ, RZ, R7 ;  /* 0x000000ffff0f8224 */ /* 0x000fca00078e0007 */
[----:B------:R0:W4:Y:S01]  /*4dec0*/  @!P0 LDG.E.U16 R23, [R14.64] ;  /* 0x000000060e178981 */ /* 0x000122000c1e1500 */
[----:B------:R-:W-:Y:S01]  /*4ded0*/  PRMT R25, RZ, 0x7610, R25 ;  /* 0x00007610ff197816 */ /* 0x000fe20000000019 */
[----:B0-----:R-:W-:Y:S02]  /*4dee0*/  @!P0 IMAD.MOV.U32 R14, RZ, RZ, R4 ;  /* 0x000000ffff0e8224 */ /* 0x001fe400078e0004 */
[----:B------:R-:W-:-:S05]  /*4def0*/  @!P0 IMAD.MOV.U32 R15, RZ, RZ, R5 ;  /* 0x000000ffff0f8224 */ /* 0x000fca00078e0005 */
[----:B------:R2:W4:Y:S02]  /*4df00*/  @!P0 LDG.E.U16 R24, [R14.64] ;  /* 0x000000060e188981 */ /* 0x000524000c1e1500 */
[----:B--2---:R-:W-:Y:S02]  /*4df10*/  @!P0 IMAD.MOV.U32 R15, RZ, RZ, R3 ;  /* 0x000000ffff0f8224 */ /* 0x004fe400078e0003 */
[----:B---3--:R-:W-:-:S05]  /*4df20*/  @!P0 IMAD.MOV.U32 R14, RZ, RZ, R0 ;  /* 0x000000ffff0e8224 */ /* 0x008fca00078e0000 */
[----:B------:R-:W2:Y:S04]  /*4df30*/  @!P0 LDG.E.U16 R25, [R14.64] ;  /* 0x000000060e198981 */ /* 0x000ea8000c1e1500 */
[----:B------:R-:W0:Y:S04]  /*4df40*/  S2R R29, SR_TID.X ;  /* 0x00000000001d7919 */ /* 0x000e280000002100 */
[----:B------:R-:W-:Y:S01]  /*4df50*/  STL [R1+0x648c], R19 ;  /* 0x00648c1301007387 */ /* 0x000fe20000100800 */
[----:B0-----:R-:W-:-:S05]  /*4df60*/  LOP3.LUT R29, R29, 0x7f, RZ, 0xc0, !PT ;  /* 0x0000007f1d1d7812 */ /* 0x001fca00078ec0ff */
[----:B------:R-:W-:-:S05]  /*4df70*/  IMAD.SHL.U32 R13, R29, 0x2, RZ ;  /* 0x000000021d0d7824 */ /* 0x000fca00078e00ff */
[----:B------:R-:W-:Y:S01]  /*4df80*/  LOP3.LUT R13, R13, 0x20, RZ, 0x3c, !PT ;  /* 0x000000200d0d7812 */ /* 0x000fe200078e3cff */
[----:B------:R-:W-:Y:S01]  /*4df90*/  STL [R1+0x64b0], R21 ;  /* 0x0064b01501007387 */ /* 0x000fe20000100800 */
[----:B----4-:R-:W-:Y:S03]  /*4dfa0*/  STL [R1+0x64b4], R23 ;  /* 0x0064b41701007387 */ /* 0x010fe60000100800 */
[----:B------:R-:W-:Y:S01]  /*4dfb0*/  STS.U16 [R13+0x2ca00], R10 ;  /* 0x02ca000a0d007388 */ /* 0x000fe20000000400 */
[----:B------:R0:W-:Y:S02]  /*4dfc0*/  STS.U16 [R13+0x2d200], R12 ;  /* 0x02d2000c0d007388 */ /* 0x0001e40000000400 */
[----:B------:R-:W-:Y:S02]  /*4dfd0*/  STS.U16 [R13+0x2da00], R11 ;  /* 0x02da000b0d007388 */ /* 0x000fe40000000400 */
[----:B------:R-:W-:Y:S01]  /*4dfe0*/  STS.U16 [R13+0x2e200], R27 ;  /* 0x02e2001b0d007388 */ /* 0x000fe20000000400 */
[----:B------:R1:W-:Y:S04]  /*4dff0*/  STS.U16 [R13+0x2ea00], R2 ;  /* 0x02ea00020d007388 */ /* 0x0003e80000000400 */
[----:B------:R-:W-:Y:S04]  /*4e000*/  STL [R1+0x64b8], R24 ;  /* 0x0064b81801007387 */ /* 0x000fe80000100800 */
[----:B--2---:R2:W-:Y:S01]  /*4e010*/  STL [R1+0x64bc], R25 ;  /* 0x0064bc1901007387 */ /* 0x0045e20000100800 */
[----:B0-----:R-:W3:Y:S02]  /*4e020*/  LDL.LU R12, [R1+0x78] ;  /* 0x00007800010c7983 */ /* 0x001ee40000300800 */
[----:B-1----:R-:W4:Y:S01]  /*4e030*/  LDL.LU R2, [R1+0x74] ;  /* 0x0000740001027983 */ /* 0x002f220000300800 */
[----:B--2---:R-:W2:Y:S01]  /*4e040*/  LDL.LU R25, [R1+0x230] ;  /* 0x0002300001197983 */ /* 0x004ea20000300800 */
[----:B------:R-:W-:-:S03]  /*4e050*/  IMAD.SHL.U32 R29, R29, 0x2, RZ ;  /* 0x000000021d1d7824 */ /* 0x000fc600078e00ff */
        /* <DEDUP_REMOVED lines=22> */
[----:B------:R-:W2:Y:S01]  /*4e1c0*/  LDL.LU R27, [R1+0x6c] ;  /* 0x00006c00011b7983 */ /* 0x000ea20000300800 */
[----:B------:R-:W-:Y:S01]  /*4e1d0*/  LOP3.LUT R29, R29, 0x30, RZ, 0x3c, !PT ;  /* 0x000000301d1d7812 */ /* 0x000fe200078e3cff */
[----:B------:R-:W2:Y:S01]  /*4e1e0*/  LDL.LU R9, [R1+0x68] ;  /* 0x0000680001097983 */ /* 0x000ea20000300800 */
[----:B------:R-:W2:Y:S04]  /*4e1f0*/  LDL.LU R10, [R1+0x64] ;  /* 0x00006400010a7983 */ /* 0x000ea80000300800 */
[----:B---3--:R0:W-:Y:S01]  /*4e200*/  STS.U16 [R13+0x2f200], R12 ;  /* 0x02f2000c0d007388 */ /* 0x0081e20000000400 */
[----:B------:R-:W3:Y:S02]  /*4e210*/  LDL.LU R11, [R1+0x60] ;  /* 0x00006000010b7983 */ /* 0x000ee40000300800 */
[----:B----4-:R1:W-:Y:S01]  /*4e220*/  STS.U16 [R13+0x2fa00], R2 ;  /* 0x02fa00020d007388 */ /* 0x0103e20000000400 */
[----:B0-----:R-:W4:Y:S01]  /*4e230*/  LDL.LU R12, [R1+0x5c] ;  /* 0x00005c00010c7983 */ /* 0x001f220000300800 */
[----:B-1----:R-:W3:Y:S02]  /*4e240*/  LDL.LU R13, [R1+0x58] ;  /* 0x00005800010d7983 */ /* 0x002ee40000300800 */
[----:B------:R-:W3:Y:S01]  /*4e250*/  LDL.LU R2, [R1+0x54] ;  /* 0x0000540001027983 */ /* 0x000ee20000300800 */
        /* <DEDUP_REMOVED lines=26> */
[----:B---3--:R-:W-:Y:S01]  /*4e400*/  STS.U16 [R29+0x2cb00], R11 ;  /* 0x02cb000b1d007388 */ /* 0x008fe20000000400 */
[----:B----4-:R-:W-:Y:S02]  /*4e410*/  STS.U16 [R29+0x2d300], R12 ;  /* 0x02d3000c1d007388 */ /* 0x010fe40000000400 */
[----:B------:R-:W-:Y:S02]  /*4e420*/  STS.U16 [R29+0x2db00], R13 ;  /* 0x02db000d1d007388 */ /* 0x000fe40000000400 */
[----:B------:R0:W-:Y:S02]  /*4e430*/  STS.U16 [R29+0x2e300], R2 ;  /* 0x02e300021d007388 */ /* 0x0001e40000000400 */
[----:B0-----:R-:W2:Y:S01]  /*4e440*/  LDL.LU R29, [R1+0x50] ;  /* 0x00005000011d7983 */ /* 0x001ea20000300800 */
[----:B------:R-:W3:Y:S02]  /*4e450*/  LDL.LU R2, [R1+0x4c] ;  /* 0x00004c0001027983 */ /* 0x000ee40000300800 */
[----:B------:R-:W4:Y:S01]  /*4e460*/  LDL.LU R25, [R1+0x240] ;  /* 0x0002400001197983 */ /* 0x000f220000300800 */
[----:B------:R-:W0:Y:S02]  /*4e470*/  S2R R27, SR_TID.X ;  /* 0x00000000001b7919 */ /* 0x000e240000002100 */
[----:B0-----:R-:W-:-:S05]  /*4e480*/  LOP3.LUT R19, R27, 0x7f, RZ, 0xc0, !PT ;  /* 0x0000007f1b137812 */ /* 0x001fca00078ec0ff */
[----:B------:R-:W-:Y:S01]  /*4e490*/  IMAD.SHL.U32 R23, R19, 0x2, RZ ;  /* 0x0000000213177824 */ /* 0x000fe200078e00ff */
[----:B----4-:R0:W-:Y:S01]  /*4e4a0*/  STL [R1+0x64c8], R25 ;  /* 0x0064c81901007387 */ /* 0x0101e20000100800 */
        /* <DEDUP_REMOVED lines=21> */
[----:B------:R-:W4:Y:S01]  /*4e600*/  LDL.LU R12, [R1+0x44] ;  /* 0x00004400010c7983 */ /* 0x000f220000300800 */
[----:B0-----:R-:W-:Y:S01]  /*4e610*/  LOP3.LUT R25, R27, 0x7f, RZ, 0xc0, !PT ;  /* 0x0000007f1b197812 */ /* 0x001fe200078ec0ff */
[----:B------:R-:W4:Y:S01]  /*4e620*/  LDL.LU R13, [R1+0x40] ;  /* 0x00004000010d7983 */ /* 0x000f220000300800 */
[----:B------:R-:W4:Y:S02]  /*4e630*/  LDL.LU R27, [R1+0x3c] ;  /* 0x00003c00011b7983 */ /* 0x000f240000300800 */
[----:B------:R0:W-:Y:S02]  /*4e640*/  STL [R1+0x64c0], R19 ;  /* 0x0064c01301007387 */ /* 0x0001e40000100800 */
[----:B0-----:R-:W4:Y:S01]  /*4e650*/  LDL.LU R19, [R1+0x48] ;  /* 0x0000480001137983 */ /* 0x001f220000300800 */
[----:B------:R-:W-:-:S05]  /*4e660*/  IMAD.SHL.U32 R25, R25, 0x2, RZ ;  /* 0x0000000219197824 */ /* 0x000fca00078e00ff */
[----:B------:R-:W-:-:S05]  /*4e670*/  LOP3.LUT R25, R25, 0x30, RZ, 0x3c, !PT ;  /* 0x0000003019197812 */ /* 0x000fca00078e3cff */
[----:B--2---:R0:W-:Y:S01]  /*4e680*/  STS.U16 [R25+0x2eb00], R29 ;  /* 0x02eb001d19007388 */ /* 0x0041e20000000400 */
[----:B---3--:R1:W-:Y:S03]  /*4e690*/  STS.U16 [R25+0x2f300], R2 ;  /* 0x02f3000219007388 */ /* 0x0083e60000000400 */
[----:B0-----:R-:W2:Y:S01]  /*4e6a0*/  LDL.LU R29, [R1+0x38] ;  /* 0x00003800011d7983 */ /* 0x001ea20000300800 */
[----:B-1----:R-:W3:Y:S03]  /*4e6b0*/  LDL.LU R2, [R1+0x34] ;  /* 0x0000340001027983 */ /* 0x002ee60000300800 */
[----:B----4-:R0:W-:Y:S04]  /*4e6c0*/  STS.U16 [R25+0x2fb00], R19 ;  /* 0x02fb001319007388 */ /* 0x0101e80000000400 */
[----:B0-----:R-:W4:Y:S01]  /*4e6d0*/  LDL.LU R25, [R1+0x64c8] ;  /* 0x0064c80001197983 */ /* 0x001f220000300800 */
[----:B------:R-:W2:Y:S01]  /*4e6e0*/  LDL.LU R19, [R1+0x2c] ;  /* 0x00002c0001137983 */ /* 0x000ea20000300800 */
[----:B------:R-:W-:-:S02]  /*4e6f0*/  LOP3.LUT R23, R23, 0x40, RZ, 0x3c, !PT ;  /* 0x0000004017177812 */ /* 0x000fc400078e3cff */
[----:B--2---:R0:W-:Y:S04]  /*4e700*/  STL [R1+0x64c4], R19 ;  /* 0x0064c41301007387 */ /* 0x0041e80000100800 */
[----:B0-----:R-:W2:Y:S04]  /*4e710*/  LDL.LU R19, [R1+0x30] ;  /* 0x0000300001137983 */ /* 0x001ea80000300800 */
[----:B----4-:R0:W-:Y:S01]  /*4e720*/  STS.U16 [R23+0x20400], R25 ;  /* 0x0204001917007388 */ /* 0x0101e20000000400 */
[----:B------:R-:W-:Y:S02]  /*4e730*/  STS.U16 [R23+0x20c00], R14 ;  /* 0x020c000e17007388 */ /* 0x000fe40000000400 */
[----:B------:R-:W-:Y:S02]  /*4e740*/  STS.U16 [R23+0x21400], R15 ;  /* 0x0214000f17007388 */ /* 0x000fe40000000400 */
[----:B------:R1:W-:Y:S01]  /*4e750*/  STS.U16 [R23+0x21c00], R24 ;  /* 0x021c001817007388 */ /* 0x0003e20000000400 */
[----:B------:R4:W-:Y:S01]  /*4e760*/  STS.U16 [R23+0x22400], R21 ;  /* 0x0224001517007388 */ /* 0x0009e20000000400 */
        /* <DEDUP_REMOVED lines=12> */
[----:B------:R-:W-:Y:S03]  /*4e830*/  STS.U16 [R23+0x28c00], R28 ;  /* 0x028c001c17007388 */ /* 0x000fe60000000400 */
[----:B0-----:R-:W2:Y:S01]  /*4e840*/  LDL.LU R25, [R1+0x28] ;  /* 0x0000280001197983 */ /* 0x001ea20000300800 */
[----:B------:R-:W-:Y:S02]  /*4e850*/  STS.U16 [R23+0x29400], R0 ;  /* 0x0294000017007388 */ /* 0x000fe40000000400 */
[----:B-1----:R-:W2:Y:S02]  /*4e860*/  LDL.LU R24, [R1+0x24] ;  /* 0x0000240001187983 */ /* 0x002ea40000300800 */
[----:B------:R0:W-:Y:S01]  /*4e870*/  STS.U16 [R23+0x29c00], R9 ;  /* 0x029c000917007388 */ /* 0x0001e20000000400 */
[----:B----4-:R-:W4:Y:S04]  /*4e880*/  LDL.LU R21, [R1+0x20] ;  /* 0x0000200001157983 */ /* 0x010f280000300800 */
[----:B------:R1:W-:Y:S01]  /*4e890*/  STS.U16 [R23+0x2a400], R10 ;  /* 0x02a4000a17007388 */ /* 0x0003e20000000400 */
[----:B------:R1:W-:Y:S02]  /*4e8a0*/  STS.U16 [R23+0x2ac00], R11 ;  /* 0x02ac000b17007388 */ /* 0x0003e40000000400 */
[----:B------:R3:W-:Y:S02]  /*4e8b0*/  STS.U16 [R23+0x2b400], R12 ;  /* 0x02b4000c17007388 */ /* 0x0007e40000000400 */
[----:B------:R3:W-:Y:S01]  /*4e8c0*/  STS.U16 [R23+0x2bc00], R13 ;  /* 0x02bc000d17007388 */ /* 0x0007e20000000400 */
[----:B------:R3:W-:Y:S04]  /*4e8d0*/  STS.U16 [R23+0x2c400], R27 ;  /* 0x02c4001b17007388 */ /* 0x0007e80000000400 */
[----:B0-----:R-:W4:Y:S01]  /*4e8e0*/  LDL.LU R9, [R1+0x23c] ;  /* 0x00023c0001097983 */ /* 0x001f220000300800 */
[----:B-1----:R-:W4:Y:S02]  /*4e8f0*/  LDL.LU R10, [R1+0x228] ;  /* 0x00022800010a7983 */ /* 0x002f240000300800 */
[----:B------:R-:W4:Y:S01]  /*4e900*/  LDL.LU R11, [R1+0x214] ;  /* 0x00021400010b7983 */ /* 0x000f220000300800 */
[----:B---3--:R-:W3:Y:S01]  /*4e910*/  LDL.LU R12, [R1+0x200] ;  /* 0x00020000010c7983 */ /* 0x008ee20000300800 */
[----:B------:R-:W3:Y:S02]  /*4e920*/  LDL.LU R13, [R1+0x1ec] ;  /* 0x0001ec00010d7983 */ /* 0x000ee40000300800 */
[----:B------:R0:W-:Y:S02]  /*4e930*/  STS.U16 [R23+0x2cc00], R29 ;  /* 0x02cc001d17007388 */ /* 0x0001e40000000400 */
[----:B------:R-:W3:Y:S01]  /*4e940*/  LDL.LU R27, [R1+0x1d8] ;  /* 0x0001d800011b7983 */ /* 0x000ee20000300800 */
[----:B------:R1:W-:Y:S04]  /*4e950*/  STS.U16 [R23+0x2d400], R2 ;  /* 0x02d4000217007388 */ /* 0x0003e80000000400 */
[----:B0-----:R-:W3:Y:S01]  /*4e960*/  LDL.LU R29, [R1+0x1c4] ;  /* 0x0001c400011d7983 */ /* 0x001ee20000300800 */
[----:B-1----:R-:W3:Y:S02]  /*4e970*/  LDL.LU R2, [R1+0x1a0] ;  /* 0x0001a00001027983 */ /* 0x002ee40000300800 */
[----:B------:R-:W3:Y:S01]  /*4e980*/  LDL.LU R14, [R1+0x18c] ;  /* 0x00018c00010e7983 */ /* 0x000ee20000300800 */
[----:B------:R-:W3:Y:S04]  /*4e990*/  LDL.LU R15, [R1+0x178] ;  /* 0x00017800010f7983 */ /* 0x000ee80000300800 */
        /* <DEDUP_REMOVED lines=14> */
[----:B--2---:R0:W-:Y:S04]  /*4ea80*/  STS.U16 [R23+0x2dc00], R19 ;  /* 0x02dc001317007388 */ /* 0x0041e80000000400 */
[----:B0-----:R-:W2:Y:S04]  /*4ea90*/  LDL.LU R19, [R1+0x64c4] ;  /* 0x0064c40001137983 */ /* 0x001ea80000300800 */
[----:B--2---:R0:W-:Y:S04]  /*4eaa0*/  STS.U16 [R23+0x2e400], R19 ;  /* 0x02e4001317007388 */ /* 0x0041e80000000400 */
[----:B0-----:R-:W2:Y:S01]  /*4eab0*/  LDL.LU R19, [R1+0x64c0] ;  /* 0x0064c00001137983 */ /* 0x001ea20000300800 */
[----:B------:R0:W-:Y:S02]  /*4eac0*/  STS.U16 [R23+0x2ec00], R25 ;  /* 0x02ec001917007388 */ /* 0x0001e40000000400 */
[----:B------:R1:W-:Y:S02]  /*4ead0*/  STS.U16 [R23+0x2f400], R24 ;  /* 0x02f4001817007388 */ /* 0x0003e40000000400 */
[----:B----4-:R4:W-:Y:S01]  /*4eae0*/  STS.U16 [R23+0x2fc00], R21 ;  /* 0x02fc001517007388 */ /* 0x0109e20000000400 */
[----:B0-----:R-:W3:Y:S01]  /*4eaf0*/  LDL.LU R25, [R1+0x64bc] ;  /* 0x0064bc0001197983 */ /* 0x001ee20000300800 */
[----:B-1----:R-:W3:Y:S02]  /*4eb00*/  LDL.LU R24, [R1+0x64b8] ;  /* 0x0064b80001187983 */ /* 0x002ee40000300800 */
[----:B----4-:R-:W3:Y:S02]  /*4eb10*/  LDL.LU R23, [R1+0x64b4] ;  /* 0x0064b40001177983 */ /* 0x010ee40000300800 */
[----:B------:R-:W3:Y:S02]  /*4eb20*/  LDL.LU R21, [R1+0x64b0] ;  /* 0x0064b00001157983 */ /* 0x000ee40000300800 */
[----:B--2---:R-:W-:-:S05]  /*4eb30*/  IMAD.SHL.U32 R19, R19, 0x2, RZ ;  /* 0x0000000213137824 */ /* 0x004fca00078e00ff */
[----:B------:R-:W-:-:S05]  /*4eb40*/  LOP3.LUT R19, R19, 0x50, RZ, 0x3c, !PT ;  /* 0x0000005013137812 */ /* 0x000fca00078e3cff */
[----:B------:R0:W-:Y:S01]  /*4eb50*/  STS.U16 [R19+0x20500], R9 ;  /* 0x0205000913007388 */ /* 0x0001e20000000400 */
[----:B------:R1:W-:Y:S02]  /*4eb60*/  STS.U16 [R19+0x20d00], R10 ;  /* 0x020d000a13007388 */ /* 0x0003e40000000400 */
[----:B------:R2:W-:Y:S02]  /*4eb70*/  STS.U16 [R19+0x21500], R11 ;  /* 0x0215000b13007388 */ /* 0x0005e40000000400 */
[----:B---3--:R3:W-:Y:S01]  /*4eb80*/  STS.U16 [R19+0x21d00], R12 ;  /* 0x021d000c13007388 */ /* 0x0087e20000000400 */
        /* <DEDUP_REMOVED lines=9> */
[----:B------:R1:W-:Y:S03]  /*4ec20*/  STS.U16 [R19+0x23d00], R2 ;  /* 0x023d000213007388 */ /* 0x0003e60000000400 */
[----:B0-----:R-:W2:Y:S01]  /*4ec30*/  LDL.LU R29, [R1+0x6494] ;  /* 0x00649400011d7983 */ /* 0x001ea20000300800 */
[----:B-1----:R-:W2:Y:S02]  /*4ec40*/  LDL.LU R2, [R1+0x6490] ;  /* 0x0064900001027983 */ /* 0x002ea40000300800 */
[----:B------:R-:W-:Y:S02]  /*4ec50*/  STS.U16 [R19+0x24500], R14 ;  /* 0x0245000e13007388 */ /* 0x000fe40000000400 */
[----:B------:R-:W-:Y:S01]  /*4ec60*/  STS.U16 [R19+0x24d00], R15 ;  /* 0x024d000f13007388 */ /* 0x000fe20000000400 */
[----:B------:R0:W-:Y:S01]  /*4ec70*/  STS.U16 [R19+0x25500], R17 ;  /* 0x0255001113007388 */ /* 0x0001e20000000400 */
[----:B------:R1:W-:Y:S02]  /*4ec80*/  STS.U16 [R19+0x25d00], R16 ;  /* 0x025d001013007388 */ /* 0x0003e40000000400 */
[----:B------:R0:W-:Y:S02]  /*4ec90*/  STS.U16 [R19+0x26500], R18 ;  /* 0x0265001213007388 */ /* 0x0001e40000000400 */
[----:B------:R-:W-:Y:S01]  /*4eca0*/  STS.U16 [R19+0x26d00], R20 ;  /* 0x026d001413007388 */ /* 0x000fe20000000400 */
[----:B------:R-:W-:Y:S01]  /*4ecb0*/  STS.U16 [R19+0x27500], R22 ;  /* 0x0275001613007388 */ /* 0x000fe20000000400 */
[----:B------:R-:W-:Y:S02]  /*4ecc0*/  STS.U16 [R19+0x27d00], R26 ;  /* 0x027d001a13007388 */ /* 0x000fe40000000400 */
[----:B------:R1:W-:Y:S02]  /*4ecd0*/  STS.U16 [R19+0x28500], R3 ;  /* 0x0285000313007388 */ /* 0x0003e40000000400 */
[----:B------:R1:W-:Y:S01]  /*4ece0*/  STS.U16 [R19+0x28d00], R4 ;  /* 0x028d000413007388 */ /* 0x0003e20000000400 */
[----:B------:R1:W-:Y:S01]  /*4ecf0*/  STS.U16 [R19+0x29500], R5 ;  /* 0x0295000513007388 */ /* 0x0003e20000000400 */
[----:B------:R1:W-:Y:S02]  /*4ed00*/  STS.U16 [R19+0x29d00], R6 ;  /* 0x029d000613007388 */ /* 0x0003e40000000400 */
[----:B------:R1:W-:Y:S02]  /*4ed10*/  STS.U16 [R19+0x2a500], R7 ;  /* 0x02a5000713007388 */ /* 0x0003e40000000400 */
[----:B------:R1:W-:Y:S01]  /*4ed20*/  STS.U16 [R19+0x2ad00], R8 ;  /* 0x02ad000813007388 */ /* 0x0003e20000000400 */
[----:B------:R1:W-:Y:S01]  /*4ed30*/  STS.U16 [R19+0x2b500], R28 ;  /* 0x02b5001c13007388 */ /* 0x0003e20000000400 */
[----:B------:R1:W-:Y:S03]  /*4ed40*/  STS.U16 [R19+0x2bd00], R0 ;  /* 0x02bd000013007388 */ /* 0x0003e60000000400 */
[----:B0-----:R-:W3:Y:S01]  /*4ed50*/  LDL.LU R17, [R1+0x238] ;  /* 0x0002380001117983 */ /* 0x001ee20000300800 */
[----:B-1----:R-:W3:Y:S03]  /*4ed60*/  LDL.LU R16, [R1+0x224] ;  /* 0x0002240001107983 */ /* 0x002ee60000300800 */
[----:B------:R-:W3:Y:S01]  /*4ed70*/  LDL.LU R18, [R1+0x210] ;  /* 0x0002100001127983 */ /* 0x000ee20000300800 */
[----:B------:R-:W3:Y:S03]  /*4ed80*/  LDL.LU R14, [R1+0x1fc] ;  /* 0x0001fc00010e7983 */ /* 0x000ee60000300800 */
        /* <DEDUP_REMOVED lines=9> */
[----:B0-----:R-:W0:Y:S02]  /*4ee20*/  S2R R2, SR_TID.X ;  /* 0x0000000000027919 */ /* 0x001e240000002100 */
[----:B0-----:R-:W-:-:S02]  /*4ee30*/  LOP3.LUT R15, R2, 0x7f, RZ, 0xc0, !PT ;  /* 0x0000007f020f7812 */ /* 0x001fc400078ec0ff */
[----:B------:R-:W2:Y:S01]  /*4ee40*/  LDL.LU R2, [R1+0x138] ;  /* 0x0001380001027983 */ /* 0x000ea20000300800 */
[----:B------:R-:W2:Y:S03]  /*4ee50*/  LDL.LU R22, [R1+0xc0] ;  /* 0x0000c00001167983 */ /* 0x000ea60000300800 */
[----:B------:R0:W-:Y:S01]  /*4ee60*/  STS.U16 [R19+0x2cd00], R29 ;  /* 0x02cd001d13007388 */ /* 0x0001e20000000400 */
[C---:B------:R-:W-:Y:S02]  /*4ee70*/  IMAD.SHL.U32 R20, R15.reuse, 0x2, RZ ;  /* 0x000000020f147824 */ /* 0x040fe400078e00ff */
[----:B------:R-:W2:Y:S02]  /*4ee80*/  LDL.LU R26, [R1+0xac] ;  /* 0x0000ac00011a7983 */ /* 0x000ea40000300800 */
[----:B------:R1:W-:Y:S01]  /*4ee90*/  STS.U16 [R19+0x2d500], R27 ;  /* 0x02d5001b13007388 */ /* 0x0003e20000000400 */
[----:B------:R1:W-:Y:S01]  /*4eea0*/  STS.U16 [R19+0x2dd00], R13 ;  /* 0x02dd000d13007388 */ /* 0x0003e20000000400 */
[----:B---3--:R3:W-:Y:S01]  /*4eeb0*/  STS.U16 [R19+0x2e500], R12 ;  /* 0x02e5000c13007388 */ /* 0x0087e20000000400 */
[----:B------:R-:W-:Y:S01]  /*4eec0*/  LOP3.LUT R20, R20, 0x60, RZ, 0x3c, !PT ;  /* 0x0000006014147812 */ /* 0x000fe200078e3cff */
[----:B------:R3:W-:Y:S01]  /*4eed0*/  STS.U16 [R19+0x2ed00], R11 ;  /* 0x02ed000b13007388 */ /* 0x0007e20000000400 */
[----:B0-----:R-:W2:Y:S01]  /*4eee0*/  LDL.LU R29, [R1+0x8] ;  /* 0x00000800011d7983 */ /* 0x001ea20000300800 */
[----:B-1----:R-:W2:Y:S03]  /*4eef0*/  LDL.LU R27, [R1+0xc] ;  /* 0x00000c00011b7983 */ /* 0x002ea60000300800 */
[----:B----4-:R0:W-:Y:S04]  /*4ef00*/  STS.U16 [R19+0x2f500], R10 ;  /* 0x02f5000a13007388 */ /* 0x0101e80000000400 */
[----:B------:R-:W4:Y:S01]  /*4ef10*/  LDL.LU R13, [R1+0xd4] ;  /* 0x0000d400010d7983 */ /* 0x000f220000300800 */
[----:B---3--:R-:W3:Y:S02]  /*4ef20*/  LDL.LU R12, [R1+0xe8] ;  /* 0x0000e800010c7983 */ /* 0x008ee40000300800 */
[----:B------:R1:W-:Y:S01]  /*4ef30*/  STS.U16 [R19+0x2fd00], R9 ;  /* 0x02fd000913007388 */ /* 0x0003e20000000400 */
[----:B------:R-:W3:Y:S01]  /*4ef40*/  LDL.LU R11, [R1+0xfc] ;  /* 0x0000fc00010b7983 */ /* 0x000ee20000300800 */
[----:B------:R1:W-:Y:S02]  /*4ef50*/  STS.U16 [R20+0x20600], R17 ;  /* 0x0206001114007388 */ /* 0x0003e40000000400 */
[----:B------:R1:W-:Y:S01]  /*4ef60*/  STS.U16 [R20+0x20e00], R16 ;  /* 0x020e001014007388 */ /* 0x0003e20000000400 */
[----:B0-----:R-:W3:Y:S01]  /*4ef70*/  LDL.LU R10, [R1+0x110] ;  /* 0x00011000010a7983 */ /* 0x001ee20000300800 */
[----:B-1----:R-:W3:Y:S02]  /*4ef80*/  LDL.LU R19, [R1+0x648c] ;  /* 0x00648c0001137983 */ /* 0x002ee40000300800 */
[----:B------:R-:W3:Y:S02]  /*4ef90*/  LDL.LU R9, [R1+0x124] ;  /* 0x0001240001097983 */ /* 0x000ee40000300800 */
[----:B------:R0:W-:Y:S01]  /*4efa0*/  STS.U16 [R20+0x21600], R18 ;  /* 0x0216001214007388 */ /* 0x0001e20000000400 */
[----:B------:R1:W-:Y:S04]  /*4efb0*/  STS.U16 [R20+0x21e00], R14 ;  /* 0x021e000e14007388 */ /* 0x0003e80000000400 */
[----:B------:R-:W4:Y:S01]  /*4efc0*/  LDL.LU R17, [R1+0x6488] ;  /* 0x0064880001117983 */ /* 0x000f220000300800 */
[----:B------:R-:W4:Y:S02]  /*4efd0*/  LDL.LU R16, [R1+0x6484] ;  /* 0x0064840001107983 */ /* 0x000f240000300800 */
[----:B------:R1:W-:Y:S02]  /*4efe0*/  STS.U16 [R20+0x22600], R3 ;  /* 0x0226000314007388 */ /* 0x0003e40000000400 */
[----:B------:R1:W-:Y:S01]  /*4eff0*/  STS.U16 [R20+0x22e00], R4 ;  /* 0x022e000414007388 */ /* 0x0003e20000000400 */
[----:B------:R1:W-:Y:S04]  /*4f000*/  STS.U16 [R20+0x23600], R5 ;  /* 0x0236000514007388 */ /* 0x0003e80000000400 */
[----:B0-----:R-:W4:Y:S01]  /*4f010*/  LDL.LU R18, [R1+0x6480] ;  /* 0x0064800001127983 */ /* 0x001f220000300800 */
[----:B-1----:R-:W4:Y:S03]  /*4f020*/  LDL.LU R14, [R1] ;  /* 0x00000000010e7983 */ /* 0x002f260000300800 */
[----:B------:R0:W-:Y:S04]  /*4f030*/  STS.U16 [R20+0x23e00], R6 ;  /* 0x023e000614007388 */ /* 0x0001e80000000400 */
[----:B------:R-:W4:Y:S01]  /*4f040*/  LDL.LU R3, [R1+0x647c] ;  /* 0x00647c0001037983 */ /* 0x000f220000300800 */
[----:B------:R-:W4:Y:S02]  /*4f050*/  LDL.LU R4, [R1+0x6478] ;  /* 0x0064780001047983 */ /* 0x000f240000300800 */
[----:B------:R-:W4:Y:S02]  /*4f060*/  LDL.LU R5, [R1+0x6474] ;  /* 0x0064740001057983 */ /* 0x000f240000300800 */
[----:B------:R1:W-:Y:S01]  /*4f070*/  STS.U16 [R20+0x24600], R7 ;  /* 0x0246000714007388 */ /* 0x0003e20000000400 */
[----:B------:R1:W-:Y:S01]  /*4f080*/  STS.U16 [R20+0x24e00], R8 ;  /* 0x024e000814007388 */ /* 0x0003e20000000400 */
[----:B------:R1:W-:Y:S03]  /*4f090*/  STS.U16 [R20+0x25600], R28 ;  /* 0x0256001c14007388 */ /* 0x0003e60000000400 */
[----:B0-----:R-:W4:Y:S01]  /*4f0a0*/  LDL.LU R6, [R1+0x6470] ;  /* 0x0064700001067983 */ /* 0x001f220000300800 */
[----:B------:R0:W-:Y:S03]  /*4f0b0*/  STS.U16 [R20+0x25e00], R0 ;  /* 0x025e000014007388 */ /* 0x0001e60000000400 */
[----:B-1----:R-:W4:Y:S01]  /*4f0c0*/  LDL.LU R7, [R1+0x646c] ;  /* 0x00646c0001077983 */ /* 0x002f220000300800 */
[----:B------:R-:W4:Y:S02]  /*4f0d0*/  LDL.LU R8, [R1+0x6468] ;  /* 0x0064680001087983 */ /* 0x000f240000300800 */
[----:B------:R-:W4:Y:S01]  /*4f0e0*/  LDL.LU R28, [R1+0x6464] ;  /* 0x00646400011c7983 */ /* 0x000f220000300800 */
[----:B0-----:R-:W4:Y:S04]  /*4f0f0*/  LDL.LU R0, [R1+0x6460] ;  /* 0x0064600001007983 */ /* 0x001f280000300800 */
[----:B--2---:R0:W-:Y:S04]  /*4f100*/  STS.U16 [R20+0x26600], R2 ;  /* 0x0266000214007388 */ /* 0x0041e80000000400 */
[----:B0-----:R-:W2:Y:S04]  /*4f110*/  LDL.LU R2, [R1+0x645c] ;  /* 0x00645c0001027983 */ /* 0x001ea80000300800 */
[----:B---3--:R-:W-:Y:S01]  /*4f120*/  STS.U16 [R20+0x26e00], R9 ;  /* 0x026e000914007388 */ /* 0x008fe20000000400 */
[----:B------:R-:W-:Y:S02]  /*4f130*/  STS.U16 [R20+0x27600], R10 ;  /* 0x0276000a14007388 */ /* 0x000fe40000000400 */
[----:B------:R-:W-:Y:S02]  /*4f140*/  STS.U16 [R20+0x27e00], R11 ;  /* 0x027e000b14007388 */ /* 0x000fe40000000400 */
[----:B------:R-:W-:Y:S01]  /*4f150*/  STS.U16 [R20+0x28600], R12 ;  /* 0x0286000c14007388 */ /* 0x000fe20000000400 */
[----:B----4-:R-:W-:Y:S01]  /*4f160*/  STS.U16 [R20+0x28e00], R13 ;  /* 0x028e000d14007388 */ /* 0x010fe20000000400 */
[----:B------:R0:W-:Y:S02]  /*4f170*/  STS.U16 [R20+0x29600], R22 ;  /* 0x0296001614007388 */ /* 0x0001e40000000400 */
[----:B------:R1:W-:Y:S01]  /*4f180*/  STS.U16 [R20+0x29e00], R26 ;  /* 0x029e001a14007388 */ /* 0x0003e20000000400 */
[----:B0-----:R-:W3:Y:S01]  /*4f190*/  LDL.LU R22, [R1+0x234] ;  /* 0x0002340001167983 */ /* 0x001ee20000300800 */
[----:B-1----:R-:W4:Y:S03]  /*4f1a0*/  LDL.LU R26, [R1+0x220] ;  /* 0x00022000011a7983 */ /* 0x002f260000300800 */
[----:B--2---:R0:W-:Y:S01]  /*4f1b0*/  STS.U16 [R20+0x2a600], R2 ;  /* 0x02a6000214007388 */ /* 0x0041e20000000400 */
[----:B------:R1:W-:Y:S03]  /*4f1c0*/  STS.U16 [R20+0x2ae00], R0 ;  /* 0x02ae000014007388 */ /* 0x0003e60000000400 */
[----:B0-----:R-:W2:Y:S01]  /*4f1d0*/  LDL.LU R2, [R1+0x20c] ;  /* 0x00020c0001027983 */ /* 0x001ea20000300800 */
[----:B-1----:R-:W2:Y:S02]  /*4f1e0*/  LDL.LU R0, [R1+0x1f8] ;  /* 0x0001f80001007983 */ /* 0x002ea40000300800 */
[----:B------:R-:W2:Y:S02]  /*4f1f0*/  LDL.LU R9, [R1+0x134] ;  /* 0x0001340001097983 */ /* 0x000ea40000300800 */
[----:B------:R-:W2:Y:S01]  /*4f200*/  LDL.LU R10, [R1+0x120] ;  /* 0x00012000010a7983 */ /* 0x000ea20000300800 */
[----:B------:R-:W2:Y:S01]  /*4f210*/  LDL.LU R11, [R1+0x10c] ;  /* 0x00010c00010b7983 */ /* 0x000ea20000300800 */
[----:B------:R-:W2:Y:S03]  /*4f220*/  LDL.LU R12, [R1+0xf8] ;  /* 0x0000f800010c7983 */ /* 0x000ea60000300800 */
[----:B------:R0:W-:Y:S01]  /*4f230*/  STS.U16 [R20+0x2b600], R27 ;  /* 0x02b6001b14007388 */ /* 0x0001e20000000400 */
[----:B------:R-:W2:Y:S02]  /*4f240*/  LDL.LU R13, [R1+0xe4] ;  /* 0x0000e400010d7983 */ /* 0x000ea40000300800 */
[----:B------:R1:W-:Y:S02]  /*4f250*/  STS.U16 [R20+0x2be00], R29 ;  /* 0x02be001d14007388 */ /* 0x0003e40000000400 */
[----:B------:R-:W-:Y:S01]  /*4f260*/  IMAD.SHL.U32 R15, R15, 0x2, RZ ;  /* 0x000000020f0f7824 */ /* 0x000fe200078e00ff */
[----:B------:R3:W-:Y:S01]  /*4f270*/  STS.U16 [R20+0x2c600], R14 ;  /* 0x02c6000e14007388 */ /* 0x0007e20000000400 */
[----:B------:R3:W-:Y:S02]  /*4f280*/  STS.U16 [R20+0x2ce00], R28 ;  /* 0x02ce001c14007388 */ /* 0x0007e40000000400 */
[----:B------:R4:W-:Y:S01]  /*4f290*/  STS.U16 [R20+0x2d600], R8 ;  /* 0x02d6000814007388 */ /* 0x0009e20000000400 */
[----:B0-----:R-:W2:Y:S01]  /*4f2a0*/  LDL.LU R27, [R1+0xd0] ;  /* 0x0000d000011b7983 */ /* 0x001ea20000300800 */
[----:B-1----:R-:W2:Y:S02]  /*4f2b0*/  LDL.LU R29, [R1+0xa8] ;  /* 0x0000a800011d7983 */ /* 0x002ea40000300800 */
[----:B------:R0:W-:Y:S01]  /*4f2c0*/  STS.U16 [R20+0x2de00], R7 ;  /* 0x02de000714007388 */ /* 0x0001e20000000400 */
[----:B---3--:R-:W3:Y:S01]  /*4f2d0*/  LDL.LU R14, [R1+0x94] ;  /* 0x00009400010e7983 */ /* 0x008ee20000300800 */
[----:B------:R-:W3:Y:S02]  /*4f2e0*/  LDL.LU R28, [R1+0x148] ;  /* 0x00014800011c7983 */ /* 0x000ee40000300800 */
[----:B----4-:R-:W4:Y:S02]  /*4f2f0*/  LDL.LU R8, [R1+0x15c] ;  /* 0x00015c0001087983 */ /* 0x010f240000300800 */
[----:B------:R1:W-:Y:S01]  /*4f300*/  STS.U16 [R20+0x2e600], R6 ;  /* 0x02e6000614007388 */ /* 0x0003e20000000400 */
[----:B------:R-:W-:Y:S01]  /*4f310*/  LOP3.LUT R15, R15, 0x70, RZ, 0x3c, !PT ;  /* 0x000000700f0f7812 */ /* 0x000fe200078e3cff */
[----:B------:R1:W-:Y:S04]  /*4f320*/  STS.U16 [R20+0x2ee00], R5 ;  /* 0x02ee000514007388 */ /* 0x0003e80000000400 */
[----:B0-----:R-:W3:Y:S01]  /*4f330*/  LDL.LU R7, [R1+0x170] ;  /* 0x0001700001077983 */ /* 0x001ee20000300800 */
[----:B------:R0:W-:Y:S02]  /*4f340*/  STS.U16 [R20+0x2f600], R4 ;  /* 0x02f6000414007388 */ /* 0x0001e40000000400 */
[----:B------:R0:W-:Y:S02]  /*4f350*/  STS.U16 [R20+0x2fe00], R3 ;  /* 0x02fe000314007388 */ /* 0x0001e40000000400 */
[----:B------:R0:W-:Y:S01]  /*4f360*/  STS.U16 [R15+0x20700], R22 ;  /* 0x020700160f007388 */ /* 0x0001e20000000400 */
[----:B-1----:R-:W3:Y:S01]  /*4f370*/  LDL.LU R6, [R1+0x184] ;  /* 0x0001840001067983 */ /* 0x002ee20000300800 */
[----:B------:R-:W3:Y:S03]  /*4f380*/  LDL.LU R5, [R1+0x198] ;  /* 0x0001980001057983 */ /* 0x000ee60000300800 */
[----:B0-----:R-:W3:Y:S01]  /*4f390*/  LDL.LU R4, [R1+0x1ac] ;  /* 0x0001ac0001047983 */ /* 0x001ee20000300800 */
[----:B------:R-:W3:Y:S02]  /*4f3a0*/  LDL.LU R20, [R1+0x6458] ;  /* 0x0064580001147983 */ /* 0x000ee40000300800 */
[----:B------:R-:W3:Y:S02]  /*4f3b0*/  LDL.LU R3, [R1+0x1e4] ;  /* 0x0001e40001037983 */ /* 0x000ee40000300800 */
[----:B------:R-:W4:Y:S01]  /*4f3c0*/  LDL.LU R22, [R1+0x6454] ;  /* 0x0064540001167983 */ /* 0x000f220000300800 */
[----:B------:R0:W-:Y:S04]  /*4f3d0*/  STS.U16 [R15+0x20f00], R26 ;  /* 0x020f001a0f007388 */ /* 0x0001e80000000400 */
[----:B0-----:R-:W4:Y:S04]  /*4f3e0*/  LDL.LU R26, [R1+0x6450] ;  /* 0x00645000011a7983 */ /* 0x001f280000300800 */
[----:B--2---:R0:W-:Y:S01]  /*4f3f0*/  STS.U16 [R15+0x21700], R2 ;  /* 0x021700020f007388 */ /* 0x0041e20000000400 */
[----:B------:R1:W-:Y:S03]  /*4f400*/  STS.U16 [R15+0x21f00], R0 ;  /* 0x021f00000f007388 */ /* 0x0003e60000000400 */
[----:B0-----:R-:W2:Y:S01]  /*4f410*/  LDL.LU R2, [R1+0x644c] ;  /* 0x00644c0001027983 */ /* 0x001ea20000300800 */
[----:B-1----:R-:W2:Y:S03]  /*4f420*/  LDL.LU R0, [R1+0x6448] ;  /* 0x0064480001007983 */ /* 0x002ea60000300800 */
[----:B---3--:R-:W-:Y:S04]  /*4f430*/  STS.U16 [R15+0x22700], R3 ;  /* 0x022700030f007388 */ /* 0x008fe80000000400 */
[----:B--2---:R0:W-:Y:S01]  /*4f440*/  STS.U16 [R15+0x22f00], R0 ;  /* 0x022f00000f007388 */ /* 0x0041e20000000400 */
[----:B------:R-:W-:Y:S02]  /*4f450*/  STS.U16 [R15+0x23700], R4 ;  /* 0x023700040f007388 */ /* 0x000fe40000000400 */
[----:B------:R-:W-:Y:S02]  /*4f460*/  STS.U16 [R15+0x23f00], R5 ;  /* 0x023f00050f007388 */ /* 0x000fe40000000400 */
[----:B------:R-:W-:Y:S01]  /*4f470*/  STS.U16 [R15+0x24700], R6 ;  /* 0x024700060f007388 */ /* 0x000fe20000000400 */
[----:B------:R-:W-:Y:S01]  /*4f480*/  STS.U16 [R15+0x24f00], R7 ;  /* 0x024f00070f007388 */ /* 0x000fe20000000400 */
        /* <DEDUP_REMOVED lines=9> */
[----:B0-----:R-:W2:Y:S04]  /*4f520*/  LDL R0, [R1+0xd30] ;  /* 0x000d300001007983 */ /* 0x001ea80000100800 */
[----:B-1----:R-:W3:Y:S01]  /*4f530*/  LDL R2, [R1+0xd3c] ;  /* 0x000d3c0001027983 */ /* 0x002ee20000100800 */
        /* <DEDUP_REMOVED lines=13> */
[----:B------:R-:W-:Y:S06]  /*4f610*/  BAR.SYNC.DEFER_BLOCKING 0x0 ;  /* 0x0000000000007b1d */ /* 0x000fec0000010000 */
[----:B--2---:R-:W-:Y:S04]  /*4f620*/  LDSM.16.MT88.4 R12, [R0] ;  /* 0x00000000000c783b */ /* 0x004fe80000004200 */
[----:B---3--:R-:W0:Y:S04]  /*4f630*/  LDSM.16.M88.4 R8, [R2+0x20000] ;  /* 0x020000000208783b */ /* 0x008e280000000200 */
[----:B------:R-:W1:Y:S04]  /*4f640*/  LDSM.16.M88.4 R4, [R2+0x21000] ;  /* 0x021000000204783b */ /* 0x000e680000000200 */
[----:B------:R-:W2:Y:S04]  /*4f650*/  LDSM.16.M88.4 R16, [R2+0x22000] ;  /* 0x022000000210783b */ /* 0x000ea80000000200 */
[----:B------:R-:W-:Y:S04]  /*4f660*/  LDSM.16.M88.4 R24, [R2+0x26000] ;  /* 0x026000000218783b */ /* 0x000fe80000000200 */
[----:B0-----:R-:W-:Y:S01]  /*4f670*/  STL.64 [R1+0x50], R8 ;  /* 0x0000500801007387 */ /* 0x001fe20000100a00 */
[----:B------:R-:W-:Y:S02]  /*4f680*/  STL.64 [R1+0x58], R10 ;  /* 0x0000580a01007387 */ /* 0x000fe40000100a00 */
[----:B------:R-:W0:Y:S04]  /*4f690*/  LDSM.16.M88.4 R8, [R2+0x23000] ;  /* 0x023000000208783b */ /* 0x000e280000000200 */
[----:B-1----:R1:W-:Y:S01]  /*4f6a0*/  STL.64 [R1+0x40], R4 ;  /* 0x0000400401007387 */ /* 0x0023e20000100a00 */
[----:B------:R-:W-:Y:S01]  /*4f6b0*/  STL.64 [R1+0x48], R6 ;  /* 0x0000480601007387 */ /* 0x000fe20000100a00 */
[----:B--2---:R-:W-:Y:S02]  /*4f6c0*/  STL.64 [R1+0x30], R16 ;  /* 0x0000301001007387 */ /* 0x004fe40000100a00 */
[----:B------:R-:W-:Y:S02]  /*4f6d0*/  STL.64 [R1+0x38], R18 ;  /* 0x0000381201007387 */ /* 0x000fe40000100a00 */
[----:B------:R-:W2:Y:S04]  /*4f6e0*/  LDSM.16.M88.4 R16, [R2+0x24000] ;  /* 0x024000000210783b */ /* 0x000ea80000000200 */
[----:B0-----:R-:W-:Y:S01]  /*4f6f0*/  STL.64 [R1+0x20], R8 ;  /* 0x0000200801007387 */ /* 0x001fe20000100a00 */
[----:B-1----:R-:W-:-:S02]  /*4f700*/  IMAD.MOV.U32 R4, RZ, RZ, R8 ;  /* 0x000000ffff047224 */ /* 0x002fc400078e0008 */
[----:B------:R-:W-:Y:S02]  /*4f710*/  STL.64 [R1+0x28], R10 ;  /* 0x0000280a01007387 */ /* 0x000fe40000100a00 */
[----:B------:R-:W-:Y:S02]  /*4f720*/  IMAD.MOV.U32 R29, RZ, RZ, R9 ;  /* 0x000000ffff1d7224 */ /* 0x000fe400078e0009 */
[----:B------:R-:W0:Y:S04]  /*4f730*/  LDSM.16.M88.4 R8, [R2+0x25000] ;  /* 0x025000000208783b */ /* 0x000e280000000200 */
[----:B--2---:R-:W-:Y:S01]  /*4f740*/  STL.64 [R1+0x10], R16 ;  /* 0x0000101001007387 */ /* 0x004fe20000100a00 */
[----:B------:R-:W-:Y:S02]  /*4f750*/  STL.64 [R1+0x18], R18 ;  /* 0x0000181201007387 */ /* 0x000fe40000100a00 */
[----:B------:R-:W-:Y:S01]  /*4f760*/  LDSM.16.M88.4 R16, [R2+0x28000] ;  /* 0x028000000210783b */ /* 0x000fe20000000200 */
[----:B0-----:R-:W-:Y:S03]  /*4f770*/  STL.64 [R1], R8 ;  /* 0x0000000801007387 */ /* 0x001fe60000100a00 */
[----:B------:R-:W-:-:S02]  /*4f780*/  IMAD.MOV.U32 R28, RZ, RZ, R8 ;  /* 0x000000ffff1c7224 */ /* 0x000fc400078e0008 */
[----:B------:R-:W-:Y:S02]  /*4f790*/  STL.64 [R1+0x8], R10 ;  /* 0x0000080a01007387 */ /* 0x000fe40000100a00 */
[----:B------:R-:W-:Y:S02]  /*4f7a0*/  IMAD.MOV.U32 R0, RZ, RZ, R9 ;  /* 0x000000ffff007224 */ /* 0x000fe400078e0009 */
[----:B------:R-:W0:Y:S04]  /*4f7b0*/  LDSM.16.M88.4 R8, [R2+0x27000] ;  /* 0x027000000208783b */ /* 0x000e280000000200 */
[----:B------:R-:W-:Y:S01]  /*4f7c0*/  STL [R1+0x55ac], R26 ;  /* 0x0055ac1a01007387 */ /* 0x000fe20000100800 */
[----:B------:R-:W-:Y:S03]  /*4f7d0*/  STL [R1+0x55a8], R27 ;  /* 0x0055a81b01007387 */ /* 0x000fe60000100800 */
[----:B0-----:R-:W-:Y:S01]  /*4f7e0*/  STL.64 [R1+0xc0], R8 ;  /* 0x0000c00801007387 */ /* 0x001fe20000100a00 */
[----:B------:R-:W-:-:S02]  /*4f7f0*/  IMAD.MOV.U32 R3, RZ, RZ, R8 ;  /* 0x000000ffff037224 */ /* 0x000fc400078e0008 */
[----:B------:R-:W-:Y:S02]  /*4f800*/  STL.64 [R1+0xc8], R10 ;  /* 0x0000c80a01007387 */ /* 0x000fe40000100a00 */
[----:B------:R-:W-:Y:S02]  /*4f810*/  IMAD.MOV.U32 R5, RZ, RZ, R9 ;  /* 0x000000ffff057224 */ /* 0x000fe400078e0009 */
[----:B------:R-:W0:Y:S04]  /*4f820*/  LDSM.16.M88.4 R8, [R2+0x29000] ;  /* 0x029000000208783b */ /* 0x000e280000000200 */
[----:B------:R-:W-:Y:S01]  /*4f830*/  STL.64 [R1+0xb0], R16 ;  /* 0x0000b01001007387 */ /* 0x000fe20000100a00 */
[----:B------:R-:W-:Y:S02]  /*4f840*/  STL.64 [R1+0xb8], R18 ;  /* 0x0000b81201007387 */ /* 0x000fe40000100a00 */
[----:B------:R-:W-:Y:S01]  /*4f850*/  LDSM.16.M88.4 R16, [R2+0x2b000] ;  /* 0x02b000000210783b */ /* 0x000fe20000000200 */
[----:B0-----:R-:W-:Y:S03]  /*4f860*/  STL.64 [R1+0xa0], R8 ;  /* 0x0000a00801007387 */ /* 0x001fe60000100a00 */
[----:B------:R-:W-:-:S02]  /*4f870*/  IMAD.MOV.U32 R23, RZ, RZ, R8 ;  /* 0x000000ffff177224 */ /* 0x000fc400078e0008 */
[----:B------:R-:W-:Y:S02]  /*4f880*/  STL.64 [R1+0xa8], R10 ;  /* 0x0000a80a01007387 */ /* 0x000fe40000100a00 */
[----:B------:R-:W-:Y:S02]  /*4f890*/  IMAD.MOV.U32 R22, RZ, RZ, R9 ;  /* 0x000000ffff167224 */ /* 0x000fe400078e0009 */
[----:B------:R-:W0:Y:S04]  /*4f8a0*/  LDSM.16.M88.4 R8, [R2+0x2a000] ;  /* 0x02a000000208783b */ /* 0x000e280000000200 */
[----:B0-----:R-:W-:Y:S01]  /*4f8b0*/  STL.64 [R1+0x90], R8 ;  /* 0x0000900801007387 */ /* 0x001fe20000100a00 */
[----:B------:R-:W-:Y:S02]  /*4f8c0*/  STL.64 [R1+0x98], R10 ;  /* 0x0000980a01007387 */ /* 0x000fe40000100a00 */
[----:B------:R-:W0:Y:S04]  /*4f8d0*/  LDSM.16.M88.4 R8, [R2+0x2c000] ;  /* 0x02c000000208783b */ /* 0x000e280000000200 */
[----:B------:R-:W-:Y:S01]  /*4f8e0*/  STL.64 [R1+0x80], R16 ;  /* 0x0000801001007387 */ /* 0x000fe20000100a00 */
[----:B------:R-:W-:Y:S04]  /*4f8f0*/  STL.64 [R1+0x88], R18 ;  /* 0x0000881201007387 */ /* 0x000fe80000100a00 */
[----:B0-----:R-:W-:Y:S01]  /*4f900*/  STL.64 [R1+0x70], R8 ;  /* 0x0000700801007387 */ /* 0x001fe20000100a00 */
[----:B------:R-:W-:-:S02]  /*4f910*/  IMAD.MOV.U32 R27, RZ, RZ, R8 ;  /* 0x000000ffff1b7224 */ /* 0x000fc400078e0008 */
[----:B------:R-:W-:Y:S02]  /*4f920*/  STL.64 [R1+0x78], R10 ;  /* 0x0000780a01007387 */ /* 0x000fe40000100a00 */
[----:B------:R-:W-:Y:S02]  /*4f930*/  IMAD.MOV.U32 R26, RZ, RZ, R9 ;  /* 0x000000ffff1a7224 */ /* 0x000fe400078e0009 */
[----:B------:R-:W0:Y:S04]  /*4f940*/  LDSM.16.M88.4 R8, [R2+0x2d000] ;  /* 0x02d000000208783b */ /* 0x000e280000000200 */
[----:B------:R1:W-:Y:S01]  /*4f950*/  STL.64 [R1+0x63f0], R26 ;  /* 0x0063f01a01007387 */ /* 0x0003e20000100a00 */
[----:B------:R2:W-:Y:S02]  /*4f960*/  STL.64 [R1+0x63e8], R24 ;  /* 0x0063e81801007387 */ /* 0x0005e40000100a00 */
[----:B-1----:R-:W-:-:S05]  /*4f970*/  IMAD.MOV.U32 R27, RZ, RZ, R3 ;  /* 0x000000ffff1b7224 */ /* 0x002fca00078e0003 */
[----:B------:R1:W-:Y:S04]  /*4f980*/  STL [R1+0x6430], R27 ;  /* 0x0064301b01007387 */ /* 0x0003e80000100800 */
[----:B0-----:R-:W-:Y:S01]  /*4f990*/  STL.64 [R1+0x60], R8 ;  /* 0x0000600801007387 */ /* 0x001fe20000100a00 */
[----:B------:R-:W-:Y:S02]  /*4f9a0*/  STL.64 [R1+0x68], R10 ;  /* 0x0000680a01007387 */ /* 0x000fe40000100a00 */
[----:B--2---:R-:W2:Y:S02]  /*4f9b0*/  LDL.LU.64 R24, [R1+0x1340] ;  /* 0x0013400001187983 */ /* 0x004ea40000300a00 */
[----:B-1----:R-:W3:Y:S02]  /*4f9c0*/  LDL.LU.64 R26, [R1+0x1348] ;  /* 0x00134800011a7983 */ /* 0x002ee40000300a00 */
[----:B------:R-:W-:-:S02]  /*4f9d0*/  IMAD.MOV.U32 R20, RZ, RZ, R8 ;  /* 0x000000ffff147224 */ /* 0x000fc400078e0008 */
[----:B------:R-:W-:Y:S02]  /*4f9e0*/  IMAD.MOV.U32 R3, RZ, RZ, R9 ;  /* 0x000000ffff037224 */ /* 0x000fe400078e0009 */
[----:B------:R-:W0:Y:S04]  /*4f9f0*/  LDSM.16.M88.4 R8, [R2+0x2e000] ;  /* 0x02e000000208783b */ /* 0x000e280000000200 */
[----:B---3--:R-:W-:Y:S01]  /*4fa00*/  STL.64 [R1+0x6440], R26 ;  /* 0x0064401a01007387 */ /* 0x008fe20000100a00 */
[----:B--2---:R1:W-:Y:S03]  /*4fa10*/  STL.64 [R1+0x6438], R24 ;  /* 0x0064381801007387 */ /* 0x0043e60000100a00 */
[----:B-1----:R-:W2:Y:S01]  /*4fa20*/  LDL.64 R24, [R1+0x50] ;  /* 0x0000500001187983 */ /* 0x002ea20000100a00 */
[----:B------:R1:W-:Y:S03]  /*4fa30*/  STL [R1+0x63f8], R20 ;  /* 0x0063f81401007387 */ /* 0x0003e60000100800 */
[----:B-1----:R-:W3:Y:S01]  /*4fa40*/  LDL.64 R20, [R1+0x10] ;  /* 0x0000100001147983 */ /* 0x002ee20000100a00 */
[----:B------:R-:W-:-:S02]  /*4fa50*/  IMAD.MOV.U32 R26, RZ, RZ, R5 ;  /* 0x000000ffff1a7224 */ /* 0x000fc400078e0005 */
[----:B------:R-:W-:Y:S02]  /*4fa60*/  IMAD.MOV.U32 R27, RZ, RZ, R4 ;  /* 0x000000ffff1b7224 */ /* 0x000fe400078e0004 */
[----:B------:R-:W1:Y:S04]  /*4fa70*/  LDSM.16.M88.4 R4, [R2+0x2f000] ;  /* 0x02f000000204783b */ /* 0x000e680000000200 */
[----:B---3--:R-:W-:Y:S01]  /*4fa80*/  STL.64 [R1+0x6408], R20 ;  /* 0x0064081401007387 */ /* 0x008fe20000100a00 */
[----:B0-----:R-:W-:Y:S02]  /*4fa90*/  STL [R1+0x552c], R10 ;  /* 0x00552c0a01007387 */ /* 0x001fe40000100800 */
[----:B------:R-:W-:Y:S02]  /*4faa0*/  STL [R1+0x5528], R11 ;  /* 0x0055280b01007387 */ /* 0x000fe40000100800 */
[----:B------:R0:W-:Y:S02]  /*4fab0*/  STL.64 [R1+0x6360], R8 ;  /* 0x0063600801007387 */ /* 0x0001e40000100a00 */
[----:B0-----:R-:W2:Y:S01]  /*4fac0*/  LDL.LU.64 R8, [R1+0x1370] ;  /* 0x0013700001087983 */ /* 0x001ea20000300a00 */
[----:B------:R-:W2:Y:S02]  /*4fad0*/  LDL.LU.64 R10, [R1+0x1378] ;  /* 0x00137800010a7983 */ /* 0x000ea40000300a00 */
[----:B-1----:R-:W-:Y:S02]  /*4fae0*/  STL [R1+0x572c], R6 ;  /* 0x00572c0601007387 */ /* 0x002fe40000100800 */
[----:B------:R-:W-:Y:S01]  /*4faf0*/  STL [R1+0x5728], R7 ;  /* 0x0057280701007387 */ /* 0x000fe20000100800 */
[----:B------:R0:W-:Y:S04]  /*4fb00*/  STL [R1+0x3848], R2 ;  /* 0x0038480201007387 */ /* 0x0001e80000100800 */
[----:B0-----:R-:W3:Y:S04]  /*4fb10*/  LDL R2, [R1+0xd30] ;  /* 0x000d300001027983 */ /* 0x001ee80000100800 */
[----:B---3--:R-:W0:Y:S01]  /*4fb20*/  LDSM.16.MT88.4 R16, [R2+0x80] ;  /* 0x000080000210783b */ /* 0x008e220000004200 */
[----:B--2---:R-:W-:Y:S03]  /*4fb30*/  HMMA.16816.F32 R8, R12, R24, R8 ;  /* 0x000000180c08723c */ /* 0x004fe60000001808 */
[----:B0-----:R0:W-:Y:S01]  /*4fb40*/  STL.64 [R1+0x6358], R18 ;  /* 0x0063581201007387 */ /* 0x0011e20000100a00 */
[----:B------:R-:W-:Y:S11]  /*4fb50*/  STL.64 [R1+0x6350], R16 ;  /* 0x0063501001007387 */ /* 0x000ff60000100a00 */
[----:B------:R-:W-:Y:S08]  /*4fb60*/  @!UPT UIADD3 URZ, URZ, URZ, URZ ;  /* 0x0000003f3f3ff290 */ /* 0x000ff0000fffe03f */
[----:B------:R-:W-:Y:S02]  /*4fb70*/  STL.64 [R1+0x450], R8 ;  /* 0x0004500801007387 */ /* 0x000fe40000100a00 */
[----:B------:R1:W-:Y:S02]  /*4fb80*/  STL.64 [R1+0x458], R10 ;  /* 0x0004580a01007387 */ /* 0x0003e40000100a00 */
[----:B0-----:R-:W-:Y:S02]  /*4fb90*/  IMAD.MOV.U32 R18, RZ, RZ, R26 ;  /* 0x000000ffff127224 */ /* 0x001fe400078e001a */
[----:B------:R-:W-:Y:S02]  /*4fba0*/  IMAD.MOV.U32 R19, RZ, RZ, R27 ;  /* 0x000000ffff137224 */ /* 0x000fe400078e001b */
[----:B-1----:R-:W-:Y:S02]  /*4fbb0*/  IMAD.MOV.U32 R11, RZ, RZ, R24 ;  /* 0x000000ffff0b7224 */ /* 0x002fe400078e0018 */
[----:B------:R-:W-:Y:S01]  /*4fbc0*/  IMAD.MOV.U32 R10, RZ, RZ, R25 ;  /* 0x000000ffff0a7224 */ /* 0x000fe200078e0019 */
[----:B------:R-:W2:Y:S01]  /*4fbd0*/  LDL.LU.64 R26, [R1+0x6440] ;  /* 0x00644000011a7983 */ /* 0x000ea20000300a00 */
[----:B------:R-:W2:Y:S03]  /*4fbe0*/  LDL.LU.64 R24, [R1+0x6438] ;  /* 0x0064380001187983 */ /* 0x000ea60000300a00 */
[----:B------:R-:W-:Y:S01]  /*4fbf0*/  STL.64 [R1+0x6400], R10 ;  /* 0x0064000a01007387 */ /* 0x000fe20000100a00 */
[----:B------:R-:W2:Y:S02]  /*4fc00*/  LDL.64 R8, [R1+0x40] ;  /* 0x0000400001087983 */ /* 0x000ea40000100a00 */
[----:B------:R-:W-:-:S02]  /*4fc10*/  IMAD.MOV.U32 R16, RZ, RZ, R23 ;  /* 0x000000ffff107224 */ /* 0x000fc400078e0017 */
[----:B------:R-:W-:Y:S01]  /*4fc20*/  IMAD.MOV.U32 R17, RZ, RZ, R22 ;  /* 0x000000ffff117224 */ /* 0x000fe200078e0016 */
[----:B--2---:R-:W-:Y:S11]  /*4fc30*/  HMMA.16816.F32 R24, R12, R8, R24 ;  /* 0x000000080c18723c */ /* 0x004ff60000001818 */
[----:B------:R-:W-:Y:S11]  /*4fc40*/  @!UPT UIADD3 URZ, URZ, URZ, URZ ;  /* 0x0000003f3f3ff290 */ /* 0x000ff6000fffe03f */
[----:B------:R-:W-:Y:S01]  /*4fc50*/  @!UPT UIADD3 URZ, URZ, URZ, URZ ;  /* 0x0000003f3f3ff290 */ /* 0x000fe2000fffe03f */
[----:B------:R-:W-:Y:S01]  /*4fc60*/  STL.64 [R1+0x440], R24 ;  /* 0x0004401801007387 */ /* 0x000fe20000100a00 */
[----:B------:R0:W-:Y:S03]  /*4fc70*/  STL.64 [R1+0x448], R26 ;  /* 0x0004481a01007387 */ /* 0x0001e60000100a00 */
[----:B0-----:R-:W2:Y:S01]  /*4fc80*/  LDL.LU R27, [R1+0x6430] ;  /* 0x00643000011b7983 */ /* 0x001ea20000300800 */
[----:B------:R-:W3:Y:S02]  /*4fc90*/  LDL.LU.64 R20, [R1+0x1310] ;  /* 0x0013100001147983 */ /* 0x000ee40000300a00 */
[----:B------:R-:W4:Y:S02]  /*4fca0*/  LDL.LU.64 R22, [R1+0x1318] ;  /* 0x0013180001167983 */ /* 0x000f240000300a00 */
[----:B------:R-:W-:Y:S02]  /*4fcb0*/  IMAD.MOV.U32 R7, RZ, RZ, R8 ;  /* 0x000000ffff077224 */ /* 0x000fe400078e0008 */
[----:B------:R-:W-:Y:S01]  /*4fcc0*/  IMAD.MOV.U32 R6, RZ, RZ, R9 ;  /* 0x000000ffff067224 */ /* 0x000fe200078e0009 */
[----:B----4-:R-:W-:Y:S01]  /*4fcd0*/  STL.64 [R1+0x6418], R22 ;  /* 0x0064181601007387 */ /* 0x010fe20000100a00 */
[----:B---3--:R0:W-:Y:S03]  /*4fce0*/  STL.64 [R1+0x6410], R20 ;  /* 0x0064101401007387 */ /* 0x0081e60000100a00 */
[----:B0-----:R-:W3:Y:S01]  /*4fcf0*/  LDL.64 R20, [R1+0x30] ;  /* 0x0000300001147983 */ /* 0x001ee20000100a00 */
[----:B------:R-:W4:Y:S02]  /*4fd00*/  LDL.LU.64 R8, [R1+0x11e0] ;  /* 0x0011e00001087983 */ /* 0x000f240000300a00 */
[----:B------:R-:W2:Y:S02]  /*4fd10*/  LDL.LU.64 R10, [R1+0x11e8] ;  /* 0x0011e800010a7983 */ /* 0x000ea40000300a00 */
[----:B--2---:R-:W-:Y:S01]  /*4fd20*/  STL.64 [R1+0x6428], R10 ;  /* 0x0064280a01007387 */ /* 0x004fe20000100a00 */
[----:B----4-:R0:W-:Y:S03]  /*4fd30*/  STL.64 [R1+0x6420], R8 ;  /* 0x0064200801007387 */ /* 0x0101e60000100a00 */
[----:B0-----:R-:W2:Y:S01]  /*4fd40*/  LDL.LU.64 R8, [R1+0x1320] ;  /* 0x0013200001087983 */ /* 0x001ea20000300a00 */
[----:B------:R-:W2:Y:S02]  /*4fd50*/  LDL.LU.64 R10, [R1+0x1328] ;  /* 0x00132800010a7983 */ /* 0x000ea40000300a00 */
[----:B------:R-:W-:-:S02]  /*4fd60*/  IMAD.MOV.U32 R23, RZ, RZ, R27 ;  /* 0x000000ffff177224 */ /* 0x000fc400078e001b */
[----:B------:R-:W4:Y:S01]  /*4fd70*/  LDL.LU.64 R24, [R1+0x1170] ;  /* 0x0011700001187983 */ /* 0x000f220000300a00 */
[----:B------:R-:W4:Y:S01]  /*4fd80*/  LDL.LU.64 R26, [R1+0x1178] ;  /* 0x00117800011a7983 */ /* 0x000f220000300a00 */
[----:B------:R0:W-:Y:S02]  /*4fd90*/  STL.64 [R1+0x63c8], R16 ;  /* 0x0063c81001007387 */ /* 0x0001e40000100a00 */
[----:B0-----:R-:W-:Y:S02]  /*4fda0*/  IMAD.MOV.U32 R16, RZ, RZ, R23 ;  /* 0x000000ffff107224 */ /* 0x001fe400078e0017 */
[----:B------:R-:W-:-:S05]  /*4fdb0*/  IMAD.MOV.U32 R17, RZ, RZ, R18 ;  /* 0x000000ffff117224 */ /* 0x000fca00078e0012 */
[----:B------:R-:W-:Y:S01]  /*4fdc0*/  STL.64 [R1+0x63e0], R16 ;  /* 0x0063e01001007387 */ /* 0x000fe20000100a00 */
[----:B------:R-:W-:Y:S02]  /*4fdd0*/  STL.64 [R1+0x6370], R6 ;  /* 0x0063700601007387 */ /* 0x000fe40000100a00 */
[----:B------:R0:W-:Y:S02]  /*4fde0*/  STL.64 [R1+0x6368], R4 ;  /* 0x0063680401007387 */ /* 0x0001e40000100a00 */
[----:B0-----:R-:W-:Y:S02]  /*4fdf0*/  IMAD.MOV.U32 R5, RZ, RZ, R0 ;  /* 0x000000ffff057224 */ /* 0x001fe400078e0000 */
[----:B---3--:R-:W-:Y:S01]  /*4fe00*/  IMAD.MOV.U32 R0, RZ, RZ, R21 ;  /* 0x000000ffff007224 */ /* 0x008fe200078e0015 */
[----:B--2---:R-:W-:Y:S11]  /*4fe10*/  HMMA.16816.F32 R8, R12, R20, R8 ;  /* 0x000000140c08723c */ /* 0x004ff60000001808 */
[----:B------:R-:W-:Y:S11]  /*4fe20*/  @!UPT UIADD3 URZ, URZ, URZ, URZ ;  /* 0x0000003f3f3ff290 */ /* 0x000ff6000fffe03f */
[----:B------:R-:W-:Y:S01]  /*4fe30*/  @!UPT UIADD3 URZ, URZ, URZ, URZ ;  /* 0x0000003f3f3ff290 */ /* 0x000fe2000fffe03f */
[----:B------:R-:W-:Y:S01]  /*4fe40*/  STL.64 [R1+0x430], R8 ;  /* 0x0004300801007387 */ /* 0x000fe20000100a00 */
[----:B------:R0:W-:Y:S03]  /*4fe50*/  STL.64 [R1+0x438], R10 ;  /* 0x0004380a01007387 */ /* 0x0001e60000100a00 */
[----:B0-----:R-:W2:Y:S01]  /*4fe60*/  LDL.LU.64 R10, [R1+0x6428] ;  /* 0x00642800010a7983 */ /* 0x001ea20000300a00 */
[----:B------:R-:W2:Y:S02]  /*4fe70*/  LDL.LU.64 R8, [R1+0x6420] ;  /* 0x0064200001087983 */ /* 0x000ea40000300a00 */
[----:B------:R-:W3:Y:S02]  /*4fe80*/  LDL.LU.64 R22, [R1+0x6418] ;  /* 0x0064180001167983 */ /* 0x000ee40000300a00 */
[----:B------:R-:W3:Y:S02]  /*4fe90*/  LDL.LU.64 R20, [R1+0x6410] ;  /* 0x0064100001147983 */ /* 0x000ee40000300a00 */
[----:B------:R-:W-:-:S02]  /*4fea0*/  IMAD.MOV.U32 R16, RZ, RZ, R19 ;  /* 0x000000ffff107224 */ /* 0x000fc400078e0013 */
[----:B------:R-:W-:Y:S01]  /*4feb0*/  IMAD.MOV.U32 R17, RZ, RZ, R29 ;  /* 0x000000ffff117224 */ /* 0x000fe200078e001d */
[----:B------:R-:W-:Y:S06]  /*4fec0*/  STL [R1+0x6390], R0 ;  /* 0x0063900001007387 */ /* 0x000fec0000100800 */
[C---:B---3--:R-:W-:Y:S01]  /*4fed0*/  HMMA.16816.F32 R16, R12.reuse, R16, R20 ;  /* 0x000000100c10723c */ /* 0x048fe20000001814 */
[----:B------:R-:W2:Y:S01]  /*4fee0*/  LDL.LU.64 R20, [R1+0x6408] ;  /* 0x0064080001147983 */ /* 0x000ea20000300a00 */
[----:B------:R-:W-:Y:S11]  /*4fef0*/  IMAD.MOV.U32 R4, RZ, RZ, R28 ;  /* 0x000000ffff047224 */ /* 0x000ff600078e001c */
[----:B------:R-:W-:Y:S10]  /*4ff00*/  @!UPT UIADD3 URZ, URZ, URZ, URZ ;  /* 0x0000003f3f3ff290 */ /* 0x000ff4000fffe03f */
[----:B------:R0:W-:Y:S01]  /*4ff10*/  STL.64 [R1+0x420], R16 ;  /* 0x0004201001007387 */ /* 0x0001e20000100a00 */
[----:B------:R1:W-:Y:S03]  /*4ff20*/  STL.64 [R1+0x428], R18 ;  /* 0x0004281201007387 */ /* 0x0003e60000100a00 */
[----:B0-----:R-:W3:Y:S01]  /*4ff30*/  LDL.LU.64 R16, [R1+0x11c0] ;  /* 0x0011c00001107983 */ /* 0x001ee20000300a00 */
[----:B-1----:R-:W3:Y:S01]  /*4ff40*/  LDL.LU.64 R18, [R1+0x11c8] ;  /* 0x0011c80001127983 */ /* 0x002ee20000300a00 */
[C---:B----4-:R-:W-:Y:S08]  /*4ff50*/  HMMA.16816.F32 R4, R12.reuse, R4, R24 ;  /* 0x000000040c04723c */ /* 0x050ff00000001818 */
[----:B--2---:R-:W-:Y:S11]  /*4ff60*/  HMMA.16816.F32 R8, R12, R20, R8 ;  /* 0x000000140c08723c */ /* 0x004ff60000001808 */
[----:B------:R-:W-:Y:S11]  /*4ff70*/  @!UPT UIADD3 URZ, URZ, URZ, URZ ;  /* 0x0000003f3f3ff290 */ /* 0x000ff6000fffe03f */
[----:B------:R-:W-:Y:S01]  /*4ff80*/  @!UPT UIADD3 URZ, URZ, URZ, URZ ;  /* 0x0000003f3f3ff290 */ /* 0x000fe2000fffe03f */
[----:B------:R-:W-:Y:S01]  /*4ff90*/  STL.64 [R1+0x410], R8 ;  /* 0x0004100801007387 */ /* 0x000fe20000100a00 */
[----:B------:R0:W-:Y:S03]  /*4ffa0*/  STL.64 [R1+0x418], R10 ;  /* 0x0004180a01007387 */ /* 0x0001e60000100a00 */
[----:B0-----:R-:W2:Y:S01]  /*4ffb0*/  LDL.LU.64 R10, [R1+0x6400] ;  /* 0x00640000010a7983 */ /* 0x001ea20000300a00 */
[----:B------:R-:W4:Y:S02]  /*4ffc0*/  LDL.LU R20, [R1+0x63f8] ;  /* 0x0063f80001147983 */ /* 0x000f240000300800 */
[----:B------:R-:W2:Y:S02]  /*4ffd0*/  LDL.LU.64 R26, [R1+0x63f0] ;  /* 0x0063f000011a7983 */ /* 0x000ea40000300a00 */
[----:B------:R-:W3:Y:S01]  /*4ffe0*/  LDL.LU.64 R24, [R1+0x63e8] ;  /* 0x0063e80001187983 */ /* 0x000ee20000300a00 */
[----:B------:R0:W-:Y:S01]  /*4fff0*/  STL.64 [R1+0x400], R4 ;  /* 0x0004000401007387 */ /* 0x0001e20000100a00 */
[----:B------:R1:W-:Y:S03]  /*50000*/  STL.64 [R1+0x408], R6 ;  /* 0x0004080601007387 */ /* 0x0003e60000100a00 */
[----:B0-----:R-:W2:Y:S01]  /*50010*/  LDL.LU.64 R4, [R1+0x1070] ;  /* 0x0010700001047983 */ /* 0x001ea20000300a00 */
[----:B-1----:R-:W2:Y:S02]  /*50020*/  LDL.LU.64 R6, [R1+0x1078] ;  /* 0x0010780001067983 */ /* 0x002ea40000300a00 */
[----:B------:R-:W-:-:S02]  /*50030*/  IMAD.MOV.U32 R0, RZ, RZ, R21 ;  /* 0x000000ffff007224 */ /* 0x000fc400078e0015 */
[----:B------:R-:W-:Y:S02]  /*50040*/  IMAD.MOV.U32 R9, RZ, RZ, R3 ;  /* 0x000000ffff097224 */ /* 0x000fe400078e0003 */
[----:B----4-:R-:W-:Y:S02]  /*50050*/  IMAD.MOV.U32 R8, RZ, RZ, R20 ;  /* 0x000000ffff087224 */ /* 0x010fe400078e0014 */
[----:B------:R-:W0:Y:S01]  /*50060*/  LDSM.16.MT88.4 R20, [R2+0x100] ;  /* 0x000100000214783b */ /* 0x000e220000004200 */
[----:B---3--:R-:W-:Y:S03]  /*50070*/  HMMA.16816.F32 R16, R12, R24, R16 ;  /* 0x000000180c10723c */ /* 0x008fe60000001810 */
[----:B--2---:R-:W-:Y:S01]  /*50080*/  STL.64 [R1+0x63d8], R6 ;  /* 0x0063d80601007387 */ /* 0x004fe20000100a00 */
[----:B------:R1:W-:Y:S03]  /*50090*/  STL.64 [R1+0x63d0], R4 ;  /* 0x0063d00401007387 */ /* 0x0003e60000100a00 */
[----:B-1----:R-:W2:Y:S01]  /*500a0*/  LDL.LU.64 R4, [R1+0x1190] ;  /* 0x0011900001047983 */ /* 0x002ea20000300a00 */
[----:B------:R-:W2:Y:S02]  /*500b0*/  LDL.LU.64 R6, [R1+0x1198] ;  /* 0x0011980001067983 */ /* 0x000ea40000300a00 */
[----:B------:R-:W-:Y:S01]  /*500c0*/  STL.64 [R1+0x6378], R8 ;  /* 0x0063780801007387 */ /* 0x000fe20000100a00 */
[----:B0-----:R-:W-:Y:S01]  /*500d0*/  STL.64 [R1+0x62c8], R22 ;  /* 0x0062c81601007387 */ /* 0x001fe20000100a00 */
[----:B------:R0:W-:Y:S03]  /*500e0*/  STL.64 [R1+0x62c0], R20 ;  /* 0x0062c01401007387 */ /* 0x0001e60000100a00 */
[----:B0-----:R-:W3:Y:S08]  /*500f0*/  LDL.64 R20, [R1+0xb0] ;  /* 0x0000b00001147983 */ /* 0x001ef00000100a00 */
[----:B------:R0:W-:Y:S02]  /*50100*/  STL.64 [R1+0x8e0], R16 ;  /* 0x0008e01001007387 */ /* 0x0001e40000100a00 */
[----:B0-----:R-:W2:Y:S01]  /*50110*/  LDL.LU.64 R16, [R1+0x63e0] ;  /* 0x0063e00001107983 */ /* 0x001ea20000300a00 */
[----:B------:R-:W-:-:S02]  /*50120*/  IMAD.MOV.U32 R28, RZ, RZ, R18 ;  /* 0x000000ffff1c7224 */ /* 0x000fc400078e0012 */
[----:B------:R-:W-:Y:S02]  /*50130*/  IMAD.MOV.U32 R3, RZ, RZ, R19 ;  /* 0x000000ffff037224 */ /* 0x000fe400078e0013 */
[----:B------:R-:W-:Y:S02]  /*50140*/  IMAD.MOV.U32 R8, RZ, RZ, R27 ;  /* 0x000000ffff087224 */ /* 0x000fe400078e001b */
[----:B------:R-:W-:Y:S01]  /*50150*/  IMAD.MOV.U32 R9, RZ, RZ, R26 ;  /* 0x000000ffff097224 */ /* 0x000fe200078e001a */
[----:B------:R-:W-:Y:S04]  /*50160*/  STL.64 [R1+0x63a0], R10 ;  /* 0x0063a00a01007387 */ /* 0x000fe80000100a00 */
[----:B------:R0:W-:Y:S04]  /*50170*/  STL.64 [R1+0x6398], R8 ;  /* 0x0063980801007387 */ /* 0x0001e80000100a00 */
[----:B0-----:R-:W3:Y:S01]  /*50180*/  LDL.LU.64 R8, [R1+0x10a0] ;  /* 0x0010a00001087983 */ /* 0x001ee20000300a00 */
[----:B------:R-:W3:Y:S02]  /*50190*/  LDL.LU.64 R10, [R1+0x10a8] ;  /* 0x0010a800010a7983 */ /* 0x000ee40000300a00 */
[----:B------:R-:W-:Y:S02]  /*501a0*/  STL [R1+0x5680], R3 ;  /* 0x0056800301007387 */ /* 0x000fe40000100800 */
[----:B------:R-:W-:Y:S01]  /*501b0*/  STL [R1+0x5668], R28 ;  /* 0x0056681c01007387 */ /* 0x000fe20000100800 */
[C---:B--2---:R-:W-:Y:S01]  /*501c0*/  HMMA.16816.F32 R16, R12.reuse, R16, R4 ;  /* 0x000000100c10723c */ /* 0x044fe20000001804 */
[----:B------:R-:W2:Y:S01]  /*501d0*/  LDL.LU.64 R6, [R1+0x63d8] ;  /* 0x0063d80001067983 */ /* 0x000ea20000300a00 */
[----:B------:R-:W2:Y:S11]  /*501e0*/  LDL.LU.64 R4, [R1+0x63d0] ;  /* 0x0063d00001047983 */ /* 0x000eb60000300a00 */
[----:B------:R-:W-:Y:S10]  /*501f0*/  @!UPT UIADD3 URZ, URZ, URZ, URZ ;  /* 0x0000003f3f3ff290 */ /* 0x000ff4000fffe03f */
[----:B------:R0:W-:Y:S01]  /*50200*/  STL.64 [R1+0x8d0], R16 ;  /* 0x0008d01001007387 */ /* 0x0001e20000100a00 */
[----:B------:R-:W-:Y:S03]  /*50210*/  STL [R1+0x8d8], R18 ;  /* 0x0008d81201007387 */ /* 0x000fe60000100800 */
[----:B0-----:R-:W2:Y:S01]  /*50220*/  LDL.LU.64 R16, [R1+0x63c8] ;  /* 0x0063c80001107983 */ /* 0x001ea20000300a00 */
[----:B---3--:R-:W-:Y:S01]  /*50230*/  HMMA.16816.F32 R8, R12, R20, R8 ;  /* 0x000000140c08723c */ /* 0x008fe20000001808 */
[----:B------:R-:W-:-:S05]  /*50240*/  IMAD.MOV.U32 R29, RZ, RZ, R19 ;  /* 0x000000ffff1d7224 */ /* 0x000fca00078e0013 */
[----:B------:R-:W-:Y:S01]  /*50250*/  STL [R1+0x55b0], R29 ;  /* 0x0055b01d01007387 */ /* 0x000fe20000100800 */
[----:B------:R-:W-:Y:S11]  /*50260*/  STL.64 [R1+0x6318], R20 ;  /* 0x0063181401007387 */ /* 0x000ff60000100a00 */
[----:B------:R-:W-:Y:S05]  /*50270*/  @!UPT UIADD3 URZ, URZ, URZ, URZ ;  /* 0x0000003f3f3ff290 */ /* 0x000fea000fffe03f */
[----:B------:R0:W-:Y:S01]  /*50280*/  STL.64 [R1+0x8c0], R8 ;  /* 0x0008c00801007387 */ /* 0x0001e20000100a00 */
[----:B------:R1:W-:Y:S01]  /*50290*/  STL.64 [R1+0x8c8], R10 ;  /* 0x0008c80a01007387 */ /* 0x0003e20000100a00 */
[C---:B--2---:R-:W-:Y:S11]  /*502a0*/  HMMA.16816.F32 R4, R12.reuse, R16, R4 ;  /* 0x000000100c04723c */ /* 0x044ff60000001804 */
[----:B------:R-:W-:Y:S11]  /*502b0*/  @!UPT UIADD3 URZ, URZ, URZ, URZ ;  /* 0x0000003f3f3ff290 */ /* 0x000ff6000fffe03f */
[----:B------:R-:W-:Y:S01]  /*502c0*/  @!UPT UIADD3 URZ, URZ, URZ, URZ ;  /* 0x0000003f3f3ff290 */ /* 0x000fe2000fffe03f */
[----:B------:R-:W-:Y:S01]  /*502d0*/  STL [R1+0x8b0], R4 ;  /* 0x0008b00401007387 */ /* 0x000fe20000100800 */
[----:B0-----:R-:W2:Y:S02]  /*502e0*/  LDL.LU.64 R8, [R1+0x1030] ;  /* 0x0010300001087983 */ /* 0x001ea40000300a00 */
[----:B-1----:R-:W3:Y:S02]  /*502f0*/  LDL.LU.64 R10, [R1+0x1038] ;  /* 0x00103800010a7983 */ /* 0x002ee40000300a00 */
[----:B------:R-:W-:Y:S02]  /*50300*/  IMAD.MOV.U32 R29, RZ, RZ, R5 ;  /* 0x000000ffff1d7224 */ /* 0x000fe400078e0005 */
[----:B------:R-:W-:Y:S02]  /*50310*/  IMAD.MOV.U32 R26, RZ, RZ, R6 ;  /* 0x000000ffff1a7224 */ /* 0x000fe400078e0006 */
[----:B------:R-:W-:Y:S01]  /*50320*/  IMAD.MOV.U32 R27, RZ, RZ, R7 ;  /* 0x000000ffff1b7224 */ /* 0x000fe200078e0007 */
[----:B---3--:R-:W-:Y:S01]  /*50330*/  STL.64 [R1+0x63b0], R10 ;  /* 0x0063b00a01007387 */ /* 0x008fe20000100a00 */
[----:B--2---:R0:W-:Y:S03]  /*50340*/  STL.64 [R1+0x63a8], R8 ;  /* 0x0063a80801007387 */ /* 0x0041e60000100a00 */
[----:B0-----:R-:W2:Y:S04]  /*50350*/  LDL R8, [R1+0x90] ;  /* 0x0000900001087983 */ /* 0x001ea80000100800 */
[----:B------:R-:W2:Y:S01]  /*50360*/  LDL R9, [R1+0x94] ;  /* 0x0000940001097983 */ /* 0x000ea20000100800 */
[----:B------:R-:W3:Y:S02]  /*50370*/  LDL.LU.64 R4, [R1+0xfd0] ;  /* 0x000fd00001047983 */ /* 0x000ee40000300a00 */
[----:B------:R-:W4:Y:S02]  /*50380*/  LDL.LU.64 R6, [R1+0xfd8] ;  /* 0x000fd80001067983 */ /* 0x000f240000300a00 */
[----:B----4-:R-:W-:Y:S01]  /*50390*/  STL.64 [R1+0x6388], R6 ;  /* 0x0063880601007387 */ /* 0x010fe20000100a00 */
[----:B---3--:R0:W-:Y:S03]  /*503a0*/  STL.64 [R1+0x6380], R4 ;  /* 0x0063800401007387 */ /* 0x0081e60000100a00 */
[----:B0-----:R-:W3:Y:S01]  /*503b0*/  LDL.LU.64 R4, [R1+0xff0] ;  /* 0x000ff00001047983 */ /* 0x001ee20000300a00 */
[----:B------:R-:W4:Y:S03]  /*503c0*/  LDL.LU.64 R6, [R1+0xff8] ;  /* 0x000ff80001067983 */ /* 0x000f260000300a00 */
[----:B----4-:R-:W-:Y:S01]  /*503d0*/  STL.64 [R1+0x63c0], R6 ;  /* 0x0063c00601007387 */ /* 0x010fe20000100a00 */
[----:B---3--:R0:W-:Y:S03]  /*503e0*/  STL.64 [R1+0x63b8], R4 ;  /* 0x0063b80401007387 */ /* 0x0081e60000100a00 */
[----:B0-----:R-:W2:Y:S01]  /*503f0*/  LDL.LU.64 R4, [R1+0x1060] ;  /* 0x0010600001047983 */ /* 0x001ea20000300a00 */
[----:B------:R-:W2:Y:S02]  /*50400*/  LDL.LU.64 R6, [R1+0x1068] ;  /* 0x0010680001067983 */ /* 0x000ea40000300a00 */
[----:B------:R-:W3:Y:S02]  /*50410*/  LDL.LU.64 R16, [R1+0xfc0] ;  /* 0x000fc00001107983 */ /* 0x000ee40000300a00 */
[----:B------:R-:W3:Y:S01]  /*50420*/  LDL.LU.64 R18, [R1+0xfc8] ;  /* 0x000fc80001127983 */ /* 0x000ee20000300a00 */
[----:B------:R-:W4:Y:S01]  /*50430*/  LDL.64 R20, [R1+0x20] ;  /* 0x0000200001147983 */ /* 0x000f220000100a00 */
[C---:B--2---:R-:W-:Y:S03]  /*50440*/  HMMA.16816.F32 R8, R12.reuse, R8, R4 ;  /* 0x000000080c08723c */ /* 0x044fe60000001804 */
[----:B----4-:R0:W-:Y:S04]  /*50450*/  STL.64 [R1+0x6338], R20 ;  /* 0x0063381401007387 */ /* 0x0101e80000100a00 */
[----:B0-----:R-:W2:Y:S01]  /*50460*/  LDL.LU.64 R20, [R1+0xf80] ;  /* 0x000f800001147983 */ /* 0x001ea20000300a00 */
[----:B------:R-:W2:Y:S02]  /*50470*/  LDL.LU.64 R22, [R1+0xf88] ;  /* 0x000f880001167983 */ /* 0x000ea40000300a00 */
[----:B------:R-:W-:Y:S02]  /*50480*/  STL [R1+0x568c], R27 ;  /* 0x00568c1b01007387 */ /* 0x000fe40000100800 */
[----:B------:R-:W-:Y:S01]  /*50490*/  STL [R1+0x5688], R26 ;  /* 0x0056881a01007387 */ /* 0x000fe20000100800 */
[----:B------:R0:W-:Y:S04]  /*504a0*/  STL.64 [R1+0x6328], R24 ;  /* 0x0063281801007387 */ /* 0x0001e80000100a00 */
[----:B0-----:R-:W4:Y:S04]  /*504b0*/  LDL R24, [R1+0x80] ;  /* 0x0000800001187983 */ /* 0x001f280000100800 */
[----:B------:R-:W4:Y:S01]  /*504c0*/  LDL R25, [R1+0x84] ;  /* 0x0000840001197983 */ /* 0x000f220000100800 */
[----:B------:R-:W-:Y:S02]  /*504d0*/  STL [R1+0x5684], R29 ;  /* 0x0056841d01007387 */ /* 0x000fe40000100800 */
[----:B------:R-:W2:Y:S02]  /*504e0*/  LDL.LU.64 R6, [R1+0x63c0] ;  /* 0x0063c00001067983 */ /* 0x000ea40000300a00 */
[----:B------:R-:W2:Y:S01]  /*504f0*/  LDL.LU.64 R4, [R1+0x63b8] ;  /* 0x0063b80001047983 */ /* 0x000ea20000300a00 */
[----:B------:R-:W-:Y:S01]  /*50500*/  STL.64 [R1+0x8a0], R8 ;  /* 0x0008a00801007387 */ /* 0x000fe20000100a00 */
[----:B------:R0:W-:Y:S03]  /*50510*/  STL.64 [R1+0x8a8], R10 ;  /* 0x0008a80a01007387 */ /* 0x0001e60000100a00 */
[----:B0-----:R-:W4:Y:S01]  /*50520*/  LDL.LU.64 R10, [R1+0x63b0] ;  /* 0x0063b000010a7983 */ /* 0x001f220000300a00 */
[----:B------:R-:W4:Y:S02]  /*50530*/  LDL.LU.64 R8, [R1+0x63a8] ;  /* 0x0063a80001087983 */ /* 0x000f240000300a00 */
[----:B----4-:R-:W-:Y:S01]  /*50540*/  HMMA.16816.F32 R24, R12, R24, R8 ;  /* 0x000000180c18723c */ /* 0x010fe20000001808 */
[----:B------:R-:W4:Y:S01]  /*50550*/  LDL.LU.64 R10, [R1+0x63a0] ;  /* 0x0063a000010a7983 */ /* 0x000f220000300a00 */
[----:B------:R-:W2:Y:S11]  /*50560*/  LDL.LU.64 R8, [R1+0x6398] ;  /* 0x0063980001087983 */ /* 0x000eb60000300a00 */
[----:B------:R-:W-:Y:S10]  /*50570*/  @!UPT UIADD3 URZ, URZ, URZ, URZ ;  /* 0x0000003f3f3ff290 */ /* 0x000ff4000fffe03f */
[----:B------:R0:W-:Y:S01]  /*50580*/  STL.64 [R1+0x890], R24 ;  /* 0x0008901801007387 */ /* 0x0001e20000100a00 */
[----:B------:R-:W-:Y:S03]  /*50590*/  STL.64 [R1+0x898], R26 ;  /* 0x0008981a01007387 */ /* 0x000fe60000100a00 */
[----:B0-----:R-:W2:Y:S01]  /*505a0*/  LDL R24, [R1+0x10] ;  /* 0x0000100001187983 */ /* 0x001ea20000100800 */
[----:B------:R-:W-:Y:S02]  /*505b0*/  IMAD.MOV.U32 R25, RZ, RZ, R0 ;  /* 0x000000ffff197224 */ /* 0x000fe400078e0000 */
[----:B------:R-:W3:Y:S03]  /*505c0*/  LDL.LU R0, [R1+0x6390] ;  /* 0x0063900001007983 */ /* 0x000ee60000300800 */
[----:B--2---:R4:W-:Y:S02]  /*505d0*/  STL.64 [R1+0x6340], R24 ;  /* 0x0063401801007387 */ /* 0x0049e40000100a00 */
[----:B----4-:R-:W-:-:S02]  /*505e0*/  IMAD.MOV.U32 R24, RZ, RZ, R11 ;  /* 0x000000ffff187224 */ /* 0x010fc400078e000b */
[----:B------:R-:W-:Y:S02]  /*505f0*/  IMAD.MOV.U32 R25, RZ, RZ, R10 ;  /* 0x000000ffff197224 */ /* 0x000fe400078e000a */
[C---:B------:R-:W-:Y:S01]  /*50600*/  HMMA.16816.F32 R8, R12.reuse, R8, R4 ;  /* 0x000000080c08723c */ /* 0x040fe20000001804 */
[----:B------:R-:W2:Y:S01]  /*50610*/  LDL.LU.64 R6, [R1+0x6388] ;  /* 0x0063880001067983 */ /* 0x000ea20000300a00 */
[----:B------:R-:W2:Y:S11]  /*50620*/  LDL.LU.64 R4, [R1+0x6380] ;  /* 0x0063800001047983 */ /* 0x000eb60000300a00 */
[----:B------:R-:W-:Y:S10]  /*50630*/  @!UPT UIADD3 URZ, URZ, URZ, URZ ;  /* 0x0000003f3f3ff290 */ /* 0x000ff4000fffe03f */
[----:B------:R0:W-:Y:S01]  /*50640*/  STL.64 [R1+0x880], R8 ;  /* 0x0008800801007387 */ /* 0x0001e20000100a00 */
[----:B------:R2:W-:Y:S03]  /*50650*/  STL.64 [R1+0x888], R10 ;  /* 0x0008880a01007387 */ /* 0x0005e60000100a00 */
[----:B0-----:R-:W2:Y:S02]  /*50660*/  LDL.LU.64 R8, [R1+0x6378] ;  /* 0x0063780001087983 */ /* 0x001ea40000300a00 */
[C---:B--2---:R-:W-:Y:S02]  /*50670*/  HMMA.16816.F32 R8, R12.reuse, R8, R4 ;  /* 0x000000080c08723c */ /* 0x044fe40000001804 */
[----:B------:R-:W2:Y:S01]  /*50680*/  LDL.LU.64 R6, [R1+0x6370] ;  /* 0x0063700001067983 */ /* 0x000ea20000300a00 */
[----:B------:R-:W4:Y:S11]  /*50690*/  LDL.LU.64 R4, [R1+0x6368] ;  /* 0x0063680001047983 */ /* 0x000f360000300a00 */
[----:B------:R-:W-:Y:S09]  /*506a0*/  @!UPT UIADD3 URZ, URZ, URZ, URZ ;  /* 0x0000003f3f3ff290 */ /* 0x000ff2000fffe03f */
[----:B------:R0:W-:Y:S01]  /*506b0*/  STL.64 [R1+0x870], R8 ;  /* 0x0008700801007387 */ /* 0x0001e20000100a00 */
[----:B------:R-:W-:Y:S03]  /*506c0*/  STL.64 [R1+0x878], R10 ;  /* 0x0008780a01007387 */ /* 0x000fe60000100a00 */
[----:B0-----:R-:W3:Y:S02]  /*506d0*/  LDL.LU.64 R8, [R1+0x6360] ;  /* 0x0063600001087983 */ /* 0x001ee40000300a00 */
[C---:B---3--:R-:W-:Y:S08]  /*506e0*/  HMMA.16816.F32 R16, R12.reuse, R8, R16 ;  /* 0x000000080c10723c */ /* 0x048ff00000001810 */
[----:B----4-:R-:W-:Y:S11]  /*506f0*/  HMMA.16816.F32 R12, R12, R4, R20 ;  /* 0x000000040c0c723c */ /* 0x010ff60000001814 */
[----:B------:R-:W-:Y:S04]  /*50700*/  @!UPT UIADD3 URZ, URZ, URZ, URZ ;  /* 0x0000003f3f3ff290 */ /* 0x000fe8000fffe03f */
[----:B------:R-:W-:Y:S01]  /*50710*/  STL.64 [R1+0x860], R16 ;  /* 0x0008601001007387 */ /* 0x000fe20000100a00 */
[----:B------:R0:W-:Y:S03]  /*50720*/  STL.64 [R1+0x868], R18 ;  /* 0x0008681201007387 */ /* 0x0001e60000100a00 */
[----:B0-----:R-:W3:Y:S01]  /*50730*/  LDL.LU.64 R18, [R1+0x6358] ;  /* 0x0063580001127983 */ /* 0x001ee20000300a00 */
[----:B------:R-:W3:Y:S02]  /*50740*/  LDL.LU.64 R16, [R1+0x6350] ;  /* 0x0063500001107983 */ /* 0x000ee40000300a00 */
[----:B------:R0:W-:Y:S02]  /*50750*/  STL.64 [R1+0x6348], R8 ;  /* 0x0063480801007387 */ /* 0x0001e40000100a00 */
[----:B0-----:R-:W3:Y:S01]  /*50760*/  LDL.LU.64 R8, [R1+0x12c0] ;  /* 0x0012c00001087983 */ /* 0x001ee20000300a00 */
[----:B------:R-:W3:Y:S02]  /*50770*/  LDL.LU.64 R10, [R1+0x12c8] ;  /* 0x0012c800010a7983 */ /* 0x000ee40000300a00 */
[----:B------:R-:W4:Y:S02]  /*50780*/  LDL.LU.64 R20, [R1+0x1290] ;  /* 0x0012900001147983 */ /* 0x000f240000300a00 */
[----:B------:R-:W4:Y:S01]  /*50790*/  LDL.LU.64 R22, [R1+0x1298] ;  /* 0x0012980001167983 */ /* 0x000f220000300a00 */
[----:B------:R0:W-:Y:S01]  /*507a0*/  STL.64 [R1+0x3f0], R12 ;  /* 0x0003f00c01007387 */ /* 0x0001e20000100a00 */
[----:B------:R-:W-:Y:S03]  /*507b0*/  STL.64 [R1+0x3f8], R14 ;  /* 0x0003f80e01007387 */ /* 0x000fe60000100a00 */
[----:B0-----:R-:W2:Y:S04]  /*507c0*/  LDL.64 R12, [R1] ;  /* 0x00000000010c7983 */ /* 0x001ea80000100a00 */
[----:B--2---:R0:W-:Y:S01]  /*507d0*/  STL.64 [R1+0x6330], R12 ;  /* 0x0063300c01007387 */ /* 0x0041e20000100a00 */
[----:B------:R-:W-:Y:S02]  /*507e0*/  STL [R1+0x62dc], R4 ;  /* 0x0062dc0401007387 */ /* 0x000fe40000100800 */
[----:B------:R1:W-:Y:S02]  /*507f0*/  STL [R1+0x62d8], R5 ;  /* 0x0062d80501007387 */ /* 0x0003e40000100800 */
[----:B0-----:R-:W-:-:S02]  /*50800*/  IMAD.MOV.U32 R12, RZ, RZ, R7 ;  /* 0x000000ffff0c7224 */ /* 0x001fc400078e0007 */
[----:B------:R-:W-:Y:S01]  /*50810*/  IMAD.MOV.U32 R13, RZ, RZ, R6 ;  /* 0x000000ffff0d7224 */ /* 0x000fe200078e0006 */
[----:B-1----:R-:W2:Y:S01]  /*50820*/  LDL.LU.64 R4, [R1+0x12a0] ;  /* 0x0012a00001047983 */ /* 0x002ea20000300a00 */
[----:B------:R-:W2:Y:S01]  /*50830*/  LDL.LU.64 R6, [R1+0x12a8] ;  /* 0x0012a80001067983 */ /* 0x000ea20000300a00 */
[C---:B---3--:R-:W-:Y:S01]  /*50840*/  HMMA.16816.F32 R24, R16.reuse, R24, R8 ;  /* 0x000000181018723c */ /* 0x048fe20000001808 */
[----:B------:R-:W3:Y:S11]  /*50850*/  LDL.LU.64 R8, [R1+0x6348] ;  /* 0x0063480001087983 */ /* 0x000ef60000300a00 */
[----:B------:R-:W-:Y:S11]  /*50860*/  @!UPT UIADD3 URZ, URZ, URZ, URZ ;  /* 0x0000003f3f3ff290 */ /* 0x000ff6000fffe03f */
[----:B------:R0:W-:Y:S01]  /*50870*/  STL.64 [R1+0x3d0], R24 ;  /* 0x0003d01801007387 */ /* 0x0001e20000100a00 */
[----:B------:R-:W-:Y:S03]  /*50880*/  STL.64 [R1+0x3d8], R26 ;  /* 0x0003d81a01007387 */ /* 0x000fe60000100a00 */
[----:B0-----:R-:W3:Y:S01]  /*50890*/  LDL.LU.64 R24, [R1+0x6340] ;  /* 0x0063400001187983 */ /* 0x001ee20000300a00 */
[----:B--2---:R-:W-:Y:S11]  /*508a0*/  HMMA.16816.F32 R4, R16, R12, R4 ;  /* 0x0000000c1004723c */ /* 0x004ff60000001804 */
[----:B------:R-:W-:Y:S11]  /*508b0*/  @!UPT UIADD3 URZ, URZ, URZ, URZ ;  /* 0x0000003f3f3ff290 */ /* 0x000ff6000fffe03f */
[----:B------:R-:W-:Y:S01]  /*508c0*/  @!UPT UIADD3 URZ, URZ, URZ, URZ ;  /* 0x0000003f3f3ff290 */ /* 0x000fe2000fffe03f */
[----:B------:R0:W-:Y:S01]  /*508d0*/  STL.64 [R1+0x3c0], R4 ;  /* 0x0003c00401007387 */ /* 0x0001e20000100a00 */
[----:B------:R-:W-:Y:S02]  /*508e0*/  IMAD.MOV.U32 R11, RZ, RZ, R7 ;  /* 0x000000ffff0b7224 */ /* 0x000fe400078e0007 */
[----:B------:R-:W-:Y:S02]  /*508f0*/  IMAD.MOV.U32 R10, RZ, RZ, R6 ;  /* 0x000000ffff0a7224 */ /* 0x000fe400078e0006 */
[----:B------:R-:W2:Y:S01]  /*50900*/  LDL.LU.64 R12, [R1+0x1160] ;  /* 0x00116000010c7983 */ /* 0x000ea20000300a00 */
[----:B------:R-:W2:Y:S04]  /*50910*/  LDL.LU.64 R14, [R1+0x1168] ;  /* 0x00116800010e7983 */ /* 0x000ea80000300a00 */
[----:B0-----:R-:W2:Y:S01]  /*50920*/  LDL.LU.64 R4, [R1+0x10d0] ;  /* 0x0010d00001047983 */ /* 0x001ea20000300a00 */
[----:B------:R-:W2:Y:S02]  /*50930*/  LDL.LU.64 R6, [R1+0x10d8] ;  /* 0x0010d80001067983 */ /* 0x000ea40000300a00 */
[----:B------:R-:W-:Y:S02]  /*50940*/  STL [R1+0x5734], R11 ;  /* 0x0057340b01007387 */ /* 0x000fe40000100800 */
[----:B------:R-:W-:Y:S01]  /*50950*/  STL [R1+0x5730], R10 ;  /* 0x0057300a01007387 */ /* 0x000fe20000100800 */
[----:B---3--:R0:W-:Y:S04]  /*50960*/  STL.64 [R1+0x62f0], R8 ;  /* 0x0062f00801007387 */ /* 0x0081e80000100a00 */
[----:B0-----:R-:W4:Y:S01]  /*50970*/  LDL R8, [R1+0x30] ;  /* 0x0000300001087983 */ /* 0x001f220000100800 */
[----:B------:R-:W-:-:S07]  /*50980*/  IMAD.MOV.U32 R9, RZ, RZ, R0 ;  /* 0x000000ffff097224 */ /* 0x000fce00078e0000 */
[----:B----4-:R-:W-:Y:S01]  /*50990*/  HMMA.16816.F32 R8, R16, R8, R20 ;  /* 0x000000081008723c */ /* 0x010fe20000001814 */
[----:B------:R-:W3:Y:S11]  /*509a0*/  LDL.LU.64 R20, [R1+0x6338] ;  /* 0x0063380001147983 */ /* 0x000ef60000300a00 */
[----:B------:R-:W-:Y:S11]  /*509b0*/  @!UPT UIADD3 URZ, URZ, URZ, URZ ;  /* 0x0000003f3f3ff290 */ /* 0x000ff6000fffe03f */
[----:B------:R0:W-:Y:S01]  /*509c0*/  STL.64 [R1+0x3b0], R8 ;  /* 0x0003b00801007387 */ /* 0x0001e20000100a00 */
[----:B------:R-:W-:Y:S03]  /*509d0*/  STL.64 [R1+0x3b8], R10 ;  /* 0x0003b80a01007387 */ /* 0x000fe60000100a00 */
[----:B0-----:R-:W4:Y:S04]  /*509e0*/  LDL.64 R8, [R1+0x90] ;  /* 0x0000900001087983 */ /* 0x001f280000100a00 */
[----:B----4-:R0:W-:Y:S04]  /*509f0*/  STL.64 [R1+0x6308], R8 ;  /* 0x0063080801007387 */ /* 0x0101e80000100a00 */
[----:B0-----:R-:W4:Y:S04]  /*50a00*/  LDL.64 R8, [R1+0xa0] ;  /* 0x0000a00001087983 */ /* 0x001f280000100a00 */
[----:B----4-:R0:W-:Y:S04]  /*50a10*/  STL.64 [R1+0x6320], R8 ;  /* 0x0063200801007387 */ /* 0x0101e80000100a00 */
[----:B0-----:R-:W4:Y:S01]  /*50a20*/  LDL.LU.64 R8, [R1+0x1270] ;  /* 0x0012700001087983 */ /* 0x001f220000300a00 */
[----:B------:R-:W4:Y:S02]  /*50a30*/  LDL.LU.64 R10, [R1+0x1278] ;  /* 0x00127800010a7983 */ /* 0x000f240000300a00 */
[----:B---3--:R-:W-:-:S02]  /*50a40*/  IMAD.MOV.U32 R0, RZ, RZ, R21 ;  /* 0x000000ffff007224 */ /* 0x008fc400078e0015 */
[----:B------:R-:W-:Y:S01]  /*50a50*/  IMAD.MOV.U32 R3, RZ, RZ, R20 ;  /* 0x000000ffff037224 */ /* 0x000fe200078e0014 */
[C---:B--2---:R-:W-:Y:S08]  /*50a60*/  HMMA.16816.F32 R24, R16.reuse, R24, R12 ;  /* 0x000000181018723c */ /* 0x044ff0000000180c */
[C---:B----4-:R-:W-:Y:S11]  /*50a70*/  HMMA.16816.F32 R8, R16.reuse, R20, R8 ;  /* 0x000000141008723c */ /* 0x050ff60000001808 */
[----:B------:R-:W-:Y:S11]  /*50a80*/  @!UPT UIADD3 URZ, URZ, URZ, URZ ;  /* 0x0000003f3f3ff290 */ /* 0x000ff6000fffe03f */
[----:B------:R-:W-:Y:S01]  /*50a90*/  @!UPT UIADD3 URZ, URZ, URZ, URZ ;  /* 0x0000003f3f3ff290 */ /* 0x000fe2000fffe03f */
[----:B------:R0:W-:Y:S01]  /*50aa0*/  STL.64 [R1+0x3a0], R8 ;  /* 0x0003a00801007387 */ /* 0x0001e20000100a00 */
[----:B------:R1:W-:Y:S03]  /*50ab0*/  STL.64 [R1+0x3a8], R10 ;  /* 0x0003a80a01007387 */ /* 0x0003e60000100a00 */
[----:B0-----:R-:W2:Y:S01]  /*50ac0*/  LDL.LU.64 R8, [R1+0x1130] ;  /* 0x0011300001087983 */ /* 0x001ea20000300a00 */
[----:B-1----:R-:W2:Y:S02]  /*50ad0*/  LDL.LU.64 R10, [R1+0x1138] ;  /* 0x00113800010a7983 */ /* 0x002ea40000300a00 */
[----:B------:R-:W3:Y:S02]  /*50ae0*/  LDL.LU.64 R20, [R1+0x1100] ;  /* 0x0011000001147983 */ /* 0x000ee40000300a00 */
[----:B------:R-:W3:Y:S01]  /*50af0*/  LDL.LU.64 R22, [R1+0x1108] ;  /* 0x0011080001167983 */ /* 0x000ee20000300a00 */
[----:B------:R-:W-:Y:S01]  /*50b00*/  STL [R1+0x62d4], R0 ;  /* 0x0062d40001007387 */ /* 0x000fe20000100800 */
[----:B------:R-:W-:Y:S02]  /*50b10*/  STL [R1+0x62d0], R3 ;  /* 0x0062d00301007387 */ /* 0x000fe40000100800 */
[----:B------:R-:W4:Y:S02]  /*50b20*/  LDL.LU.64 R12, [R1+0x6330] ;  /* 0x00633000010c7983 */ /* 0x000f240000300a00 */
[----:B------:R0:W-:Y:S01]  /*50b30*/  STL.64 [R1+0x390], R24 ;  /* 0x0003901801007387 */ /* 0x0001e20000100a00 */
[----:B------:R-:W-:Y:S04]  /*50b40*/  STL.64 [R1+0x398], R26 ;  /* 0x0003981a01007387 */ /* 0x000fe80000100a00 */
[----:B0-----:R-:W2:Y:S01]  /*50b50*/  LDL.LU.64 R24, [R1+0x6328] ;  /* 0x0063280001187983 */ /* 0x001ea20000300a00 */
[----:B----4-:R-:W-:Y:S01]  /*50b60*/  HMMA.16816.F32 R4, R16, R12, R4 ;  /* 0x0000000c1004723c */ /* 0x010fe20000001804 */
[----:B------:R-:W-:-:S02]  /*50b70*/  IMAD.MOV.U32 R29, RZ, RZ, R12 ;  /* 0x000000ffff1d7224 */ /* 0x000fc400078e000c */
[----:B------:R-:W-:Y:S02]  /*50b80*/  IMAD.MOV.U32 R28, RZ, RZ, R13 ;  /* 0x000000ffff1c7224 */ /* 0x000fe400078e000d */
[----:B------:R-:W0:Y:S11]  /*50b90*/  LDSM.16.MT88.4 R12, [R2+0x180] ;  /* 0x00018000020c783b */ /* 0x000e360000004200 */
[----:B------:R-:W-:Y:S07]  /*50ba0*/  @!UPT UIADD3 URZ, URZ, URZ, URZ ;  /* 0x0000003f3f3ff290 */ /* 0x000fee000fffe03f */
[----:B------:R1:W-:Y:S01]  /*50bb0*/  STL.64 [R1+0x380], R4 ;  /* 0x0003800401007387 */ /* 0x0003e20000100a00 */
[----:B------:R4:W-:Y:S03]  /*50bc0*/  STL.64 [R1+0x388], R6 ;  /* 0x0003880601007387 */ /* 0x0009e60000100a00 */
[----:B-1----:R-:W3:Y:S01]  /*50bd0*/  LDL.LU.64 R4, [R1+0xf50] ;  /* 0x000f500001047983 */ /* 0x002ee20000300a00 */
[----:B----4-:R-:W4:Y:S03]  /*50be0*/  LDL.LU.64 R6, [R1+0xf58] ;  /* 0x000f580001067983 */ /* 0x010f260000300a00 */
[----:B0-----:R-:W-:Y:S01]  /*50bf0*/  STL.64 [R1+0x61f8], R14 ;  /* 0x0061f80e01007387 */ /* 0x001fe20000100a00 */
[----:B------:R0:W-:Y:S03]  /*50c00*/  STL.64 [R1+0x61f0], R12 ;  /* 0x0061f00c01007387 */ /* 0x0001e60000100a00 */
[----:B0-----:R-:W3:Y:S01]  /*50c10*/  LDL.64 R12, [R1+0x70] ;  /* 0x00007000010c7983 */ /* 0x001ee20000100a00 */
[C---:B--2---:R-:W-:Y:S03]  /*50c20*/  HMMA.16816.F32 R8, R16.reuse, R24, R8 ;  /* 0x000000181008723c */ /* 0x044fe60000001808 */
[----:B---3--:R0:W-:Y:S04]  /*50c30*/  STL.64 [R1+0x6310], R12 ;  /* 0x0063100c01007387 */ /* 0x0081e80000100a00 */
[----:B0-----:R-:W2:Y:S11]  /*50c40*/  LDL.64 R12, [R1+0xc0] ;  /* 0x0000c000010c7983 */ /* 0x001eb60000100a00 */
[----:B------:R-:W-:Y:S05]  /*50c50*/  @!UPT UIADD3 URZ, URZ, URZ, URZ ;  /* 0x0000003f3f3ff290 */ /* 0x000fea000fffe03f */
[----:B------:R0:W-:Y:S02]  /*50c60*/  STL.64 [R1+0x840], R8 ;  /* 0x0008400801007387 */ /* 0x0001e40000100a00 */
[----:B------:R-:W-:Y:S01]  /*50c70*/  STL.64 [R1+0x848], R10 ;  /* 0x0008480a01007387 */ /* 0x000fe20000100a00 */
[----:B0-----:R-:W3:Y:S01]  /*50c80*/  LDL.LU.64 R8, [R1+0x6320] ;  /* 0x0063200001087983 */ /* 0x001ee20000300a00 */
[C---:B--2---:R-:W-:Y:S01]  /*50c90*/  HMMA.16816.F32 R20, R16.reuse, R12, R20 ;  /* 0x0000000c1014723c */ /* 0x044fe20000001814 */
[----:B------:R-:W-:Y:S02]  /*50ca0*/  IMAD.MOV.U32 R27, RZ, RZ, R12 ;  /* 0x000000ffff1b7224 */ /* 0x000fe400078e000c */
[----:B------:R-:W-:Y:S11]  /*50cb0*/  IMAD.MOV.U32 R26, RZ, RZ, R13 ;  /* 0x000000ffff1a7224 */ /* 0x000ff600078e000d */
[----:B------:R-:W-:Y:S09]  /*50cc0*/  @!UPT UIADD3 URZ, URZ, URZ, URZ ;  /* 0x0000003f3f3ff290 */ /* 0x000ff2000fffe03f */
[----:B------:R0:W-:Y:S01]  /*50cd0*/  STL.64 [R1+0x830], R20 ;  /* 0x0008301401007387 */ /* 0x0001e20000100a00 */
[----:B------:R-:W-:Y:S03]  /*50ce0*/  STL.64 [R1+0x838], R22 ;  /* 0x0008381601007387 */ /* 0x000fe60000100a00 */
[----:B0-----:R-:W4:Y:S01]  /*50cf0*/  LDL.LU.64 R20, [R1+0x6318] ;  /* 0x0063180001147983 */ /* 0x001f220000300a00 */
[----:B------:R-:W3:Y:S02]  /*50d00*/  LDL.LU.64 R12, [R1+0xf30] ;  /* 0x000f3000010c7983 */ /* 0x000ee40000300a00 */
[----:B------:R-:W3:Y:S02]  /*50d10*/  LDL.LU.64 R14, [R1+0xf38] ;  /* 0x000f3800010e7983 */ /* 0x000ee40000300a00 */
[----:B------:R-:W-:Y:S01]  /*50d20*/  STL.64 [R1+0x6298], R26 ;  /* 0x0062981a01007387 */ /* 0x000fe20000100a00 */
[----:B------:R0:W-:Y:S04]  /*50d30*/  STL.64 [R1+0x6290], R24 ;  /* 0x0062901801007387 */ /* 0x0001e80000100a00 */
[----:B0-----:R-:W2:Y:S01]  /*50d40*/  LDL.64 R24, [R1+0x80] ;  /* 0x0000800001187983 */ /* 0x001ea20000100a00 */
[C---:B----4-:R-:W-:Y:S08]  /*50d50*/  HMMA.16816.F32 R4, R16.reuse, R20, R4 ;  /* 0x000000141004723c */ /* 0x050ff00000001804 */
[----:B---3--:R-:W-:Y:S01]  /*50d60*/  HMMA.16816.F32 R12, R16, R8, R12 ;  /* 0x00000008100c723c */ /* 0x008fe2000000180c */
[----:B--2---:R0:W-:Y:S04]  /*50d70*/  STL.64 [R1+0x6300], R24 ;  /* 0x0063001801007387 */ /* 0x0041e80000100a00 */
[----:B0-----:R-:W2:Y:S01]  /*50d80*/  LDL.LU.64 R24, [R1+0xf10] ;  /* 0x000f100001187983 */ /* 0x001ea20000300a00 */
[----:B------:R-:W2:Y:S09]  /*50d90*/  LDL.LU.64 R26, [R1+0xf18] ;  /* 0x000f1800011a7983 */ /* 0x000eb20000300a00 */
[----:B------:R-:W-:Y:S02]  /*50da0*/  STL.64 [R1+0x820], R4 ;  /* 0x0008200401007387 */ /* 0x000fe40000100a00 */
[----:B------:R0:W-:Y:S02]  /*50db0*/  STL.64 [R1+0x828], R6 ;  /* 0x0008280601007387 */ /* 0x0001e40000100a00 */
[----:B0-----:R-:W-:-:S02]  /*50dc0*/  IMAD.MOV.U32 R7, RZ, RZ, R20 ;  /* 0x000000ffff077224 */ /* 0x001fc400078e0014 */
[----:B------:R-:W-:-:S05]  /*50dd0*/  IMAD.MOV.U32 R6, RZ, RZ, R21 ;  /* 0x000000ffff067224 */ /* 0x000fca00078e0015 */
[----:B------:R0:W-:Y:S01]  /*50de0*/  STL.64 [R1+0x62f8], R6 ;  /* 0x0062f80601007387 */ /* 0x0001e20000100a00 */
[----:B------:R-:W3:Y:S03]  /*50df0*/  LDL.LU.64 R4, [R1+0xf00] ;  /* 0x000f000001047983 */ /* 0x000ee60000300a00 */
[----:B0-----:R-:W3:Y:S01]  /*50e00*/  LDL.LU.64 R6, [R1+0xf08] ;  /* 0x000f080001067983 */ /* 0x001ee20000300a00 */
[----:B------:R-:W4:Y:S02]  /*50e10*/  LDL.LU.64 R20, [R1+0xed0] ;  /* 0x000ed00001147983 */ /* 0x000f240000300a00 */
[----:B------:R-:W4:Y:S02]  /*50e20*/  LDL.LU.64 R22, [R1+0xed8] ;  /* 0x000ed80001167983 */ /* 0x000f240000300a00 */
[----:B------:R0:W-:Y:S01]  /*50e30*/  STL.64 [R1+0x810], R12 ;  /* 0x0008100c01007387 */ /* 0x0001e20000100a00 */
[----:B------:R1:W-:Y:S04]  /*50e40*/  STL.64 [R1+0x818], R14 ;  /* 0x0008180e01007387 */ /* 0x0003e80000100a00 */
[----:B0-----:R-:W4:Y:S01]  /*50e50*/  LDL.LU.64 R12, [R1+0x6310] ;  /* 0x00631000010c7983 */ /* 0x001f220000300a00 */
[----:B-1----:R-:W-:-:S02]  /*50e60*/  IMAD.MOV.U32 R15, RZ, RZ, R8 ;  /* 0x000000ffff0f7224 */ /* 0x002fc400078e0008 */
[----:B------:R-:W-:Y:S02]  /*50e70*/  IMAD.MOV.U32 R14, RZ, RZ, R9 ;  /* 0x000000ffff0e7224 */ /* 0x000fe400078e0009 */
[----:B------:R-:W2:Y:S02]  /*50e80*/  LDL.LU.64 R8, [R1+0x6308] ;  /* 0x0063080001087983 */ /* 0x000ea40000300a00 */
[C---:B--2---:R-:W-:Y:S11]  /*50e90*/  HMMA.16816.F32 R24, R16.reuse, R8, R24 ;  /* 0x000000081018723c */ /* 0x044ff60000001818 */
[----:B------:R-:W-:Y:S11]  /*50ea0*/  @!UPT UIADD3 URZ, URZ, URZ, URZ ;  /* 0x0000003f3f3ff290 */ /* 0x000ff6000fffe03f */
[----:B------:R-:W-:Y:S01]  /*50eb0*/  @!UPT UIADD3 URZ, URZ, URZ, URZ ;  /* 0x0000003f3f3ff290 */ /* 0x000fe2000fffe03f */
[----:B------:R0:W-:Y:S01]  /*50ec0*/  STL.64 [R1+0x800], R24 ;  /* 0x0008001801007387 */ /* 0x0001e20000100a00 */
[----:B------:R-:W-:Y:S03]  /*50ed0*/  STL.64 [R1+0x808], R26 ;  /* 0x0008081a01007387 */ /* 0x000fe60000100a00 */
[----:B0-----:R-:W3:Y:S01]  /*50ee0*/  LDL.LU.64 R24, [R1+0x6300] ;  /* 0x0063000001187983 */ /* 0x001ee20000300a00 */
[----:B------:R-:W-:Y:S02]  /*50ef0*/  IMAD.MOV.U32 R0, RZ, RZ, R8 ;  /* 0x000000ffff007224 */ /* 0x000fe400078e0008 */
[----:B------:R-:W-:Y:S02]  /*50f00*/  IMAD.MOV.U32 R3, RZ, RZ, R9 ;  /* 0x000000ffff037224 */ /* 0x000fe400078e0009 */
[----:B------:R-:W2:Y:S01]  /*50f10*/  LDL.LU.64 R8, [R1+0xea0] ;  /* 0x000ea00001087983 */ /* 0x000ea20000300a00 */
[----:B------:R-:W2:Y:S01]  /*50f20*/  LDL.LU.64 R10, [R1+0xea8] ;  /* 0x000ea800010a7983 */ /* 0x000ea20000300a00 */
[C---:B---3--:R-:W-:Y:S11]  /*50f30*/  HMMA.16816.F32 R4, R16.reuse, R24, R4 ;  /* 0x000000181004723c */ /* 0x048ff60000001804 */
[----:B------:R-:W-:Y:S11]  /*50f40*/  @!UPT UIADD3 URZ, URZ, URZ, URZ ;  /* 0x0000003f3f3ff290 */ /* 0x000ff6000fffe03f */
[----:B------:R-:W-:Y:S01]  /*50f50*/  @!UPT UIADD3 URZ, URZ, URZ, URZ ;  /* 0x0000003f3f3ff290 */ /* 0x000fe2000fffe03f */
[----:B------:R-:W-:Y:S01]  /*50f60*/  STL.64 [R1+0x7f0], R4 ;  /* 0x0007f00401007387 */ /* 0x000fe20000100a00 */
[----:B------:R0:W-:Y:S03]  /*50f70*/  STL.64 [R1+0x7f8], R6 ;  /* 0x0007f80601007387 */ /* 0x0001e60000100a00 */
[----:B0-----:R-:W3:Y:S01]  /*50f80*/  LDL.LU.64 R6, [R1+0x62f8] ;  /* 0x0062f80001067983 */ /* 0x001ee20000300a00 */
[----:B------:R-:W-:Y:S02]  /*50f90*/  IMAD.MOV.U32 R4, RZ, RZ, R24 ;  /* 0x000000ffff047224 */ /* 0x000fe400078e0018 */
[----:B------:R-:W-:Y:S02]  /*50fa0*/  IMAD.MOV.U32 R5, RZ, RZ, R25 ;  /* 0x000000ffff057224 */ /* 0x000fe400078e0019 */
[C---:B----4-:R-:W-:Y:S01]  /*50fb0*/  HMMA.16816.F32 R24, R16.reuse, R12, R20 ;  /* 0x0000000c1018723c */ /* 0x050fe20000001814 */
[----:B---3--:R-:W-:Y:S02]  /*50fc0*/  STL.64 [R1+0x62e8], R6 ;  /* 0x0062e80601007387 */ /* 0x008fe40000100a00 */
[----:B------:R0:W-:Y:S02]  /*50fd0*/  STL.64 [R1+0x62e0], R4 ;  /* 0x0062e00401007387 */ /* 0x0001e40000100a00 */
[----:B0-----:R-:W3:Y:S01]  /*50fe0*/  LDL.LU.64 R4, [R1+0xe70] ;  /* 0x000e700001047983 */ /* 0x001ee20000300a00 */
[----:B------:R-:W3:Y:S02]  /*50ff0*/  LDL.LU.64 R6, [R1+0xe78] ;  /* 0x000e780001067983 */ /* 0x000ee40000300a00 */
[----:B------:R-:W4:Y:S02]  /*51000*/  LDL.LU.64 R20, [R1+0xe40] ;  /* 0x000e400001147983 */ /* 0x000f240000300a00 */
[----:B------:R-:W4:Y:S11]  /*51010*/  LDL.LU.64 R22, [R1+0xe48] ;  /* 0x000e480001167983 */ /* 0x000f360000300a00 */
[----:B------:R-:W-:Y:S02]  /*51020*/  @!UPT UIADD3 URZ, URZ, URZ, URZ ;  /* 0x0000003f3f3ff290 */ /* 0x000fe4000fffe03f */
[----:B------:R0:W-:Y:S01]  /*51030*/  STL.64 [R1+0x7e0], R24 ;  /* 0x0007e01801007387 */ /* 0x0001e20000100a00 */
[----:B------:R-:W-:Y:S03]  /*51040*/  STL.64 [R1+0x7e8], R26 ;  /* 0x0007e81a01007387 */ /* 0x000fe60000100a00 */
[----:B0-----:R-:W2:Y:S04]  /*51050*/  LDL.64 R24, [R1+0x10] ;  /* 0x0000100001187983 */ /* 0x001ea80000100a00 */
[----:B--2---:R0:W-:Y:S04]  /*51060*/  STL.64 [R1+0x62a0], R24 ;  /* 0x0062a01801007387 */ /* 0x0041e80000100a00 */
[----:B0-----:R-:W2:Y:S04]  /*51070*/  LDL.64 R24, [R1+0x30] ;  /* 0x0000300001187983 */ /* 0x001ea80000100a00 */
[----:B--2---:R0:W-:Y:S04]  /*51080*/  STL.64 [R1+0x62b8], R24 ;  /* 0x0062b81801007387 */ /* 0x0041e80000100a00 */
[----:B0-----:R-:W2:Y:S01]  /*51090*/  LDL.64 R24, [R1+0x60] ;  /* 0x0000600001187983 */ /* 0x001ea20000100a00 */
[----:B------:R-:W-:Y:S01]  /*510a0*/  STL.64 [R1+0x6220], R12 ;  /* 0x0062200c01007387 */ /* 0x000fe20000100a00 */
[C---:B--2---:R-:W-:Y:S11]  /*510b0*/  HMMA.16816.F32 R8, R16.reuse, R24, R8 ;  /* 0x000000181008723c */ /* 0x044ff60000001808 */
[----:B------:R-:W-:Y:S11]  /*510c0*/  @!UPT UIADD3 URZ, URZ, URZ, URZ ;  /* 0x0000003f3f3ff290 */ /* 0x000ff6000fffe03f */
[----:B------:R-:W-:Y:S01]  /*510d0*/  @!UPT UIADD3 URZ, URZ, URZ, URZ ;  /* 0x0000003f3f3ff290 */ /* 0x000fe2000fffe03f */
[----:B------:R0:W-:Y:S01]  /*510e0*/  STL.64 [R1+0x7d0], R8 ;  /* 0x0007d00801007387 */ /* 0x0001e20000100a00 */
[----:B------:R1:W-:Y:S03]  /*510f0*/  STL.64 [R1+0x7d8], R10 ;  /* 0x0007d80a01007387 */ /* 0x0003e60000100a00 */
[----:B0-----:R-:W3:Y:S01]  /*51100*/  LDL.LU.64 R8, [R1+0x62f0] ;  /* 0x0062f00001087983 */ /* 0x001ee20000300a00 */
[----:B-1----:R-:W-:Y:S02]  /*51110*/  IMAD.MOV.U32 R11, RZ, RZ, R24 ;  /* 0x000000ffff0b7224 */ /* 0x002fe400078e0018 */
[----:B------:R-:W-:Y:S02]  /*51120*/  IMAD.MOV.U32 R10, RZ, RZ, R25 ;  /* 0x000000ffff0a7224 */ /* 0x000fe400078e0019 */
[----:B------:R-:W2:Y:S01]  /*51130*/  LDL.LU.64 R24, [R1+0x1000] ;  /* 0x0010000001187983 */ /* 0x000ea20000300a00 */
[----:B------:R-:W2:Y:S01]  /*51140*/  LDL.LU.64 R26, [R1+0x1008] ;  /* 0x00100800011a7983 */ /* 0x000ea20000300a00 */
[----:B---3--:R-:W-:Y:S11]  /*51150*/  HMMA.16816.F32 R4, R16, R8, R4 ;  /* 0x000000081004723c */ /* 0x008ff60000001804 */
[----:B------:R-:W-:Y:S11]  /*51160*/  @!UPT UIADD3 URZ, URZ, URZ, URZ ;  /* 0x0000003f3f3ff290 */ /* 0x000ff6000fffe03f */
[----:B------:R-:W-:Y:S01]  /*51170*/  @!UPT UIADD3 URZ, URZ, URZ, URZ ;  /* 0x0000003f3f3ff290 */ /* 0x000fe2000fffe03f */
[----:B------:R-:W-:Y:S01]  /*51180*/  STL.64 [R1+0x7c0], R4 ;  /* 0x0007c00401007387 */ /* 0x000fe20000100a00 */
[----:B------:R0:W-:Y:S03]  /*51190*/  STL.64 [R1+0x7c8], R6 ;  /* 0x0007c80601007387 */ /* 0x0001e60000100a00 */
[----:B0-----:R-:W3:Y:S01]  /*511a0*/  LDL.LU.64 R6, [R1+0x62e8] ;  /* 0x0062e80001067983 */ /* 0x001ee20000300a00 */
[----:B------:R-:W2:Y:S02]  /*511b0*/  LDL.LU.64 R4, [R1+0x62e0] ;  /* 0x0062e00001047983 */ /* 0x000ea40000300a00 */
[----:B--2---:R-:W-:Y:S02]  /*511c0*/  IMAD.MOV.U32 R12, RZ, RZ, R4 ;  /* 0x000000ffff0c7224 */ /* 0x004fe400078e0004 */
[----:B------:R-:W-:Y:S01]  /*511d0*/  IMAD.MOV.U32 R13, RZ, RZ, R5 ;  /* 0x000000ffff0d7224 */ /* 0x000fe200078e0005 */
[----:B------:R-:W4:Y:S01]  /*511e0*/  LDL.LU R4, [R1+0x62dc] ;  /* 0x0062dc0001047983 */ /* 0x000f220000300800 */
[----:B------:R-:W4:Y:S03]  /*511f0*/  LDL.LU R5, [R1+0x62d8] ;  /* 0x0062d80001057983 */ /* 0x000f260000300800 */
[----:B------:R0:W-:Y:S02]  /*51200*/  STL.64 [R1+0x6230], R12 ;  /* 0x0062300c01007387 */ /* 0x0001e40000100a00 */
[----:B0-----:R-:W-:-:S02]  /*51210*/  IMAD.MOV.U32 R12, RZ, RZ, R0 ;  /* 0x000000ffff0c7224 */ /* 0x001fc400078e0000 */
[----:B------:R-:W-:Y:S01]  /*51220*/  IMAD.MOV.U32 R13, RZ, RZ, R3 ;  /* 0x000000ffff0d7224 */ /* 0x000fe200078e0003 */
[----:B------:R-:W2:Y:S01]  /*51230*/  LDL.LU R0, [R1+0x62d4] ;  /* 0x0062d40001007983 */ /* 0x000ea20000300800 */
[----:B------:R-:W2:Y:S03]  /*51240*/  LDL.LU R3, [R1+0x62d0] ;  /* 0x0062d00001037983 */ /* 0x000ea60000300800 */
[----:B------:R-:W-:Y:S01]  /*51250*/  STL.64 [R1+0x6248], R12 ;  /* 0x0062480c01007387 */ /* 0x000fe20000100a00 */
[----:B------:R0:W-:Y:S02]  /*51260*/  STL.64 [R1+0x6208], R8 ;  /* 0x0062080801007387 */ /* 0x0001e40000100a00 */
[----:B------:R-:W-:Y:S01]  /*51270*/  STL.64 [R1+0x6228], R10 ;  /* 0x0062280a01007387 */ /* 0x000fe20000100a00 */
[----:B0-----:R-:W2:Y:S04]  /*51280*/  LDL R8, [R1+0x50] ;  /* 0x0000500001087983 */ /* 0x001ea80000100800 */
[----:B------:R-:W2:Y:S01]  /*51290*/  LDL R9, [R1+0x54] ;  /* 0x0000540001097983 */ /* 0x000ea20000100800 */
[----:B----4-:R-:W-:Y:S03]  /*512a0*/  HMMA.16816.F32 R16, R16, R4, R20 ;  /* 0x000000041010723c */ /* 0x010fe60000001814 */
[----:B------:R-:W2:Y:S01]  /*512b0*/  LDL.LU.64 R22, [R1+0x62c8] ;  /* 0x0062c80001167983 */ /* 0x000ea20000300a00 */
[----:B------:R-:W2:Y:S11]  /*512c0*/  LDL.LU.64 R20, [R1+0x62c0] ;  /* 0x0062c00001147983 */ /* 0x000eb60000300a00 */
[----:B------:R-:W-:Y:S08]  /*512d0*/  @!UPT UIADD3 URZ, URZ, URZ, URZ ;  /* 0x0000003f3f3ff290 */ /* 0x000ff0000fffe03f */
[----:B------:R0:W-:Y:S01]  /*512e0*/  STL.64 [R1+0x370], R16 ;  /* 0x0003701001007387 */ /* 0x0001e20000100a00 */
[----:B------:R-:W-:Y:S03]  /*512f0*/  STL.64 [R1+0x378], R18 ;  /* 0x0003781201007387 */ /* 0x000fe60000100a00 */
[----:B0-----:R-:W4:Y:S01]  /*51300*/  LDL.64 R16, [R1+0x40] ;  /* 0x0000400001107983 */ /* 0x001f220000100a00 */
[----:B------:R-:W-:Y:S01]  /*51310*/  STL.64 [R1+0x6200], R4 ;  /* 0x0062000401007387 */ /* 0x000fe20000100a00 */
[----:B--2---:R-:W-:Y:S02]  /*51320*/  HMMA.16816.F32 R8, R20, R8, R24 ;  /* 0x000000081408723c */ /* 0x004fe40000001818 */
[----:B------:R-:W2:Y:S11]  /*51330*/  LDL.LU.64 R24, [R1+0x62b8] ;  /* 0x0062b80001187983 */ /* 0x000eb60000300a00 */
[----:B------:R-:W-:Y:S10]  /*51340*/  @!UPT UIADD3 URZ, URZ, URZ, URZ ;  /* 0x0000003f3f3ff290 */ /* 0x000ff4000fffe03f */
[----:B------:R0:W-:Y:S01]  /*51350*/  STL.64 [R1+0x360], R8 ;  /* 0x0003600801007387 */ /* 0x0001e20000100a00 */
[----:B------:R1:W-:Y:S03]  /*51360*/  STL.64 [R1+0x368], R10 ;  /* 0x0003680a01007387 */ /* 0x0003e60000100a00 */
[----:B0-----:R-:W2:Y:S01]  /*51370*/  LDL.LU.64 R8, [R1+0xf20] ;  /* 0x000f200001087983 */ /* 0x001ea20000300a00 */
[----:B-1----:R-:W2:Y:S02]  /*51380*/  LDL.LU.64 R10, [R1+0xf28] ;  /* 0x000f2800010a7983 */ /* 0x002ea40000300a00 */
[----:B------:R-:W-:Y:S02]  /*51390*/  IMAD.MOV.U32 R12, RZ, RZ, R15 ;  /* 0x000000ffff0c7224 */ /* 0x000fe400078e000f */
[----:B------:R-:W-:Y:S01]  /*513a0*/  IMAD.MOV.U32 R13, RZ, RZ, R14 ;  /* 0x000000ffff0d7224 */ /* 0x000fe200078e000e */
[----:B--2---:R-:W-:Y:S01]  /*513b0*/  STL.64 [R1+0x62b0], R10 ;  /* 0x0062b00a01007387 */ /* 0x004fe20000100a00 */
[----:B------:R0:W-:Y:S03]  /*513c0*/  STL.64 [R1+0x62a8], R8 ;  /* 0x0062a80801007387 */ /* 0x0001e60000100a00 */
[----:B0-----:R-:W2:Y:S01]  /*513d0*/  LDL.LU.64 R8, [R1+0xf90] ;  /* 0x000f900001087983 */ /* 0x001ea20000300a00 */
[----:B------:R-:W2:Y:S02]  /*513e0*/  LDL.LU.64 R10, [R1+0xf98] ;  /* 0x000f9800010a7983 */ /* 0x000ea40000300a00 */
[----:B------:R0:W-:Y:S02]  /*513f0*/  STL.64 [R1+0x6260], R12 ;  /* 0x0062600c01007387 */ /* 0x0001e40000100a00 */
[----:B0-----:R-:W3:Y:S01]  /*51400*/  LDL.LU.64 R12, [R1+0xfe0] ;  /* 0x000fe000010c7983 */ /* 0x001ee20000300a00 */
[----:B------:R-:W3:Y:S02]  /*51410*/  LDL.LU.64 R14, [R1+0xfe8] ;  /* 0x000fe800010e7983 */ /* 0x000ee40000300a00 */
[----:B----4-:R-:W-:-:S02]  /*51420*/  IMAD.MOV.U32 R5, RZ, RZ, R16 ;  /* 0x000000ffff057224 */ /* 0x010fc400078e0010 */
[----:B------:R-:W-:Y:S01]  /*51430*/  IMAD.MOV.U32 R4, RZ, RZ, R17 ;  /* 0x000000ffff047224 */ /* 0x000fe200078e0011 */
[C---:B--2---:R-:W-:Y:S08]  /*51440*/  HMMA.16816.F32 R8, R20.reuse, R24, R8 ;  /* 0x000000181408723c */ /* 0x044ff00000001808 */
[----:B---3--:R-:W-:Y:S11]  /*51450*/  HMMA.16816.F32 R12, R20, R16, R12 ;  /* 0x00000010140c723c */ /* 0x008ff6000000180c */
[----:B------:R-:W-:Y:S11]  /*51460*/  @!UPT UIADD3 URZ, URZ, URZ, URZ ;  /* 0x0000003f3f3ff290 */ /* 0x000ff6000fffe03f */
[----:B------:R-:W-:Y:S01]  /*51470*/  @!UPT UIADD3 URZ, URZ, URZ, URZ ;  /* 0x0000003f3f3ff290 */ /* 0x000fe2000fffe03f */
[----:B------:R0:W-:Y:S01]  /*51480*/  STL.64 [R1+0x350], R12 ;  /* 0x0003500c01007387 */ /* 0x0001e20000100a00 */
[----:B------:R-:W-:Y:S02]  /*51490*/  STL.64 [R1+0x358], R14 ;  /* 0x0003580e01007387 */ /* 0x000fe40000100a00 */
[----:B0-----:R-:W-:Y:S02]  /*514a0*/  IMAD.MOV.U32 R12, RZ, RZ, R7 ;  /* 0x000000ffff0c7224 */ /* 0x001fe400078e0007 */
[----:B------:R-:W-:Y:S02]  /*514b0*/  IMAD.MOV.U32 R13, RZ, RZ, R6 ;  /* 0x000000ffff0d7224 */ /* 0x000fe400078e0006 */
[----:B------:R-:W-:Y:S02]  /*514c0*/  IMAD.MOV.U32 R7, RZ, RZ, R24 ;  /* 0x000000ffff077224 */ /* 0x000fe400078e0018 */
[----:B------:R-:W-:Y:S01]  /*514d0*/  IMAD.MOV.U32 R6, RZ, RZ, R25 ;  /* 0x000000ffff067224 */ /* 0x000fe200078e0019 */
[----:B------:R-:W-:Y:S01]  /*514e0*/  STL.64 [R1+0x6278], R12 ;  /* 0x0062780c01007387 */ /* 0x000fe20000100a00 */
[----:B------:R-:W-:Y:S02]  /*514f0*/  STL.64 [R1+0x340], R8 ;  /* 0x0003400801007387 */ /* 0x000fe40000100a00 */
[----:B------:R0:W-:Y:S02]  /*51500*/  STL.64 [R1+0x348], R10 ;  /* 0x0003480a01007387 */ /* 0x0001e40000100a00 */
[----:B0-----:R-:W2:Y:S01]  /*51510*/  LDL.LU.64 R10, [R1+0x62b0] ;  /* 0x0062b000010a7983 */ /* 0x001ea20000300a00 */
[----:B------:R-:W2:Y:S02]  /*51520*/  LDL.LU.64 R8, [R1+0x62a8] ;  /* 0x0062a80001087983 */ /* 0x000ea40000300a00 */
[----:B------:R-:W2:Y:S02]  /*51530*/  LDL.LU.64 R24, [R1+0x62a0] ;  /* 0x0062a00001187983 */ /* 0x000ea40000300a00 */
[----:B------:R-:W-:Y:S01]  /*51540*/  STL.64 [R1+0x6240], R6 ;  /* 0x0062400601007387 */ /* 0x000fe20000100a00 */
[----:B------:R0:W-:Y:S04]  /*51550*/  STL.64 [R1+0x6238], R4 ;  /* 0x0062380401007387 */ /* 0x0001e80000100a00 */
[----:B0-----:R-:W3:Y:S01]  /*51560*/  LDL.LU.64 R4, [R1+0xf70] ;  /* 0x000f700001047983 */ /* 0x001ee20000300a00 */
[----:B------:R-:W3:Y:S02]  /*51570*/  LDL.LU.64 R6, [R1+0xf78] ;  /* 0x000f780001067983 */ /* 0x000ee40000300a00 */
[----:B------:R-:W-:-:S02]  /*51580*/  IMAD.MOV.U32 R12, RZ, RZ, R3 ;  /* 0x000000ffff0c7224 */ /* 0x000fc400078e0003 */
[----:B------:R-:W-:-:S07]  /*51590*/  IMAD.MOV.U32 R13, RZ, RZ, R0 ;  /* 0x000000ffff0d7224 */ /* 0x000fce00078e0000 */
[C---:B---3--:R-:W-:Y:S08]  /*515a0*/  HMMA.16816.F32 R12, R20.reuse, R12, R4 ;  /* 0x0000000c140c723c */ /* 0x048ff00000001804 */
[----:B--2---:R-:W-:Y:S01]  /*515b0*/  HMMA.16816.F32 R4, R20, R24, R8 ;  /* 0x000000181404723c */ /* 0x004fe20000001808 */
[----:B------:R-:W-:Y:S02]  /*515c0*/  IMAD.MOV.U32 R3, RZ, RZ, R24 ;  /* 0x000000ffff037224 */ /* 0x000fe400078e0018 */
[----:B------:R-:W-:Y:S11]  /*515d0*/  IMAD.MOV.U32 R0, RZ, RZ, R25 ;  /* 0x000000ffff007224 */ /* 0x000ff600078e0019 */
[----:B------:R-:W-:Y:S01]  /*515e0*/  @!UPT UIADD3 URZ, URZ, URZ, URZ ;  /* 0x0000003f3f3ff290 */ /* 0x000fe2000fffe03f */
[----:B------:R0:W-:Y:S01]  /*515f0*/  STL.64 [R1+0x330], R12 ;  /* 0x0003300c01007387 */ /* 0x0001e20000100a00 */
[----:B------:R1:W-:Y:S07]  /*51600*/  STL.64 [R1+0x338], R14 ;  /* 0x0003380e01007387 */ /* 0x0003ee0000100a00 */
[----:B------:R-:W-:Y:S02]  /*51610*/  STL.64 [R1+0x320], R4 ;  /* 0x0003200401007387 */ /* 0x000fe40000100a00 */
[----:B------:R-:W-:Y:S01]  /*51620*/  STL.64 [R1+0x328], R6 ;  /* 0x0003280601007387 */ /* 0x000fe20000100a00 */
[----:B------:R-:W2:Y:S01]  /*51630*/  LDL.LU.64 R24, [R1+0xef0] ;  /* 0x000ef00001187983 */ /* 0x000ea20000300a00 */
[----:B------:R-:W2:Y:S03]  /*51640*/  LDL.LU.64 R26, [R1+0xef8] ;  /* 0x000ef800011a7983 */ /* 0x000ea60000300a00 */
[----:B0-----:R-:W3:Y:S01]  /*51650*/  LDL.LU.64 R12, [R1+0xec0] ;  /* 0x000ec000010c7983 */ /* 0x001ee20000300a00 */
[----:B-1----:R-:W4:Y:S03]  /*51660*/  LDL.LU.64 R14, [R1+0xec8] ;  /* 0x000ec800010e7983 */ /* 0x002f260000300a00 */
[----:B----4-:R-:W-:Y:S01]  /*51670*/  STL.64 [R1+0x6288], R14 ;  /* 0x0062880e01007387 */ /* 0x010fe20000100a00 */
[----:B---3--:R0:W-:Y:S03]  /*51680*/  STL.64 [R1+0x6280], R12 ;  /* 0x0062800c01007387 */ /* 0x0081e60000100a00 */
[----:B0-----:R-:W3:Y:S01]  /*51690*/  LDL.LU.64 R12, [R1+0xee0] ;  /* 0x000ee000010c7983 */ /* 0x001ee20000300a00 */
[----:B------:R-:W3:Y:S02]  /*516a0*/  LDL.LU.64 R14, [R1+0xee8] ;  /* 0x000ee800010e7983 */ /* 0x000ee40000300a00 */
[----:B------:R-:W4:Y:S02]  /*516b0*/  LDL.LU.64 R4, [R1+0xdf0] ;  /* 0x000df00001047983 */ /* 0x000f240000300a00 */
[----:B------:R-:W2:Y:S02]  /*516c0*/  LDL.LU.64 R6, [R1+0xdf8] ;  /* 0x000df80001067983 */ /* 0x000ea40000300a00 */
[----:B--2---:R-:W-:Y:S01]  /*516d0*/  STL.64 [R1+0x6258], R6 ;  /* 0x0062580601007387 */ /* 0x004fe20000100a00 */
[----:B----4-:R0:W-:Y:S03]  /*516e0*/  STL.64 [R1+0x6250], R4 ;  /* 0x0062500401007387 */ /* 0x0101e60000100a00 */
[----:B0-----:R-:W2:Y:S01]  /*516f0*/  LDL.LU.64 R4, [R1+0xe00] ;  /* 0x000e000001047983 */ /* 0x001ea20000300a00 */
[----:B------:R-:W4:Y:S02]  /*51700*/  LDL.LU.64 R6, [R1+0xe08] ;  /* 0x000e080001067983 */ /* 0x000f240000300a00 */
[----:B------:R-:W-:-:S02]  /*51710*/  IMAD.MOV.U32 R16, RZ, RZ, R29 ;  /* 0x000000ffff107224 */ /* 0x000fc400078e001d */
[----:B------:R-:W-:-:S07]  /*51720*/  IMAD.MOV.U32 R17, RZ, RZ, R28 ;  /* 0x000000ffff117224 */ /* 0x000fce00078e001c */
[C---:B------:R-:W-:Y:S01]  /*51730*/  HMMA.16816.F32 R16, R20.reuse, R16, R24 ;  /* 0x000000101410723c */ /* 0x040fe20000001818 */
[----:B----4-:R-:W-:Y:S01]  /*51740*/  STL.64 [R1+0x6270], R6 ;  /* 0x0062700601007387 */ /* 0x010fe20000100a00 */
[----:B--2---:R0:W-:Y:S03]  /*51750*/  STL.64 [R1+0x6268], R4 ;  /* 0x0062680401007387 */ /* 0x0041e60000100a00 */
[----:B0-----:R-:W2:Y:S01]  /*51760*/  LDL.LU.64 R4, [R1+0xe10] ;  /* 0x000e100001047983 */ /* 0x001ea20000300a00 */
[----:B------:R-:W2:Y:S02]  /*51770*/  LDL.LU.64 R6, [R1+0xe18] ;  /* 0x000e180001067983 */ /* 0x000ea40000300a00 */
[----:B------:R-:W4:Y:S02]  /*51780*/  LDL.LU.64 R8, [R1+0xdd0] ;  /* 0x000dd00001087983 */ /* 0x000f240000300a00 */
[----:B------:R-:W4:Y:S01]  /*51790*/  LDL.LU.64 R10, [R1+0xdd8] ;  /* 0x000dd800010a7983 */ /* 0x000f220000300a00 */
[----:B------:R-:W2:Y:S01]  /*517a0*/  LDL.LU.64 R26, [R1+0x6298] ;  /* 0x00629800011a7983 */ /* 0x000ea20000300a00 */
[----:B------:R-:W3:Y:S11]  /*517b0*/  LDL.LU.64 R24, [R1+0x6290] ;  /* 0x0062900001187983 */ /* 0x000ef60000300a00 */
[----:B------:R-:W-:Y:S02]  /*517c0*/  STL.64 [R1+0x310], R16 ;  /* 0x0003101001007387 */ /* 0x000fe40000100a00 */
[----:B------:R-:W-:Y:S02]  /*517d0*/  STL.64 [R1+0x318], R18 ;  /* 0x0003181201007387 */ /* 0x000fe40000100a00 */
[----:B------:R-:W0:Y:S04]  /*517e0*/  LDSM.16.MT88.4 R16, [R2+0x200] ;  /* 0x000200000210783b */ /* 0x000e280000004200 */
[----:B0-----:R-:W-:Y:S01]  /*517f0*/  STL.64 [R1+0x60f0], R18 ;  /* 0x0060f01201007387 */ /* 0x001fe20000100a00 */
[----:B------:R-:W-:Y:S01]  /*51800*/  STL.64 [R1+0x60e8], R16 ;  /* 0x0060e81001007387 */ /* 0x000fe20000100a00 */
[----:B---3--:R-:W-:Y:S11]  /*51810*/  HMMA.16816.F32 R12, R20, R24, R12 ;  /* 0x00000018140c723c */ /* 0x008ff6000000180c */
[----:B------:R-:W-:Y:S11]  /*51820*/  @!UPT UIADD3 URZ, URZ, URZ, URZ ;  /* 0x0000003f3f3ff290 */ /* 0x000ff6000fffe03f */
[----:B------:R-:W-:Y:S01]  /*51830*/  @!UPT UIADD3 URZ, URZ, URZ, URZ ;  /* 0x0000003f3f3ff290 */ /* 0x000fe2000fffe03f */
[----:B------:R-:W-:Y:S01]  /*51840*/  STL.64 [R1+0x7b0], R12 ;  /* 0x0007b00c01007387 */ /* 0x000fe20000100a00 */
[----:B------:R0:W-:Y:S03]  /*51850*/  STL.64 [R1+0x7b8], R14 ;  /* 0x0007b80e01007387 */ /* 0x0001e60000100a00 */
[----:B0-----:R-:W3:Y:S01]  /*51860*/  LDL.LU.64 R14, [R1+0x6288] ;  /* 0x00628800010e7983 */ /* 0x001ee20000300a00 */
[----:B------:R-:W3:Y:S02]  /*51870*/  LDL.LU.64 R12, [R1+0x6280] ;  /* 0x00628000010c7983 */ /* 0x000ee40000300a00 */
[----:B--2---:R-:W-:Y:S02]  /*51880*/  IMAD.MOV.U32 R16, RZ, RZ, R27 ;  /* 0x000000ffff107224 */ /* 0x004fe400078e001b */
[----:B------:R-:W-:-:S07]  /*51890*/  IMAD.MOV.U32 R17, RZ, RZ, R26 ;  /* 0x000000ffff117224 */ /* 0x000fce00078e001a */
[C---:B---3--:R-:W-:Y:S11]  /*518a0*/  HMMA.16816.F32 R12, R20.reuse, R16, R12 ;  /* 0x00000010140c723c */ /* 0x048ff6000000180c */
[----:B------:R-:W-:Y:S11]  /*518b0*/  @!UPT UIADD3 URZ, URZ, URZ, URZ ;  /* 0x0000003f3f3ff290 */ /* 0x000ff6000fffe03f */
[----:B------:R-:W-:Y:S01]  /*518c0*/  @!UPT UIADD3 URZ, URZ, URZ, URZ ;  /* 0x0000003f3f3ff290 */ /* 0x000fe2000fffe03f */
[----:B------:R0:W-:Y:S01]  /*518d0*/  STL.64 [R1+0x7a0], R12 ;  /* 0x0007a00c01007387 */ /* 0x0001e20000100a00 */
[----:B------:R-:W-:Y:S03]  /*518e0*/  STL.64 [R1+0x7a8], R14 ;  /* 0x0007a80e01007387 */ /* 0x000fe60000100a00 */
[----:B0-----:R-:W2:Y:S01]  /*518f0*/  LDL.LU.64 R12, [R1+0x6278] ;  /* 0x00627800010c7983 */ /* 0x001ea20000300a00 */
[----:B------:R0:W-:Y:S03]  /*51900*/  STL.64 [R1+0x6178], R16 ;  /* 0x0061781001007387 */ /* 0x0001e60000100a00 */
[----:B0-----:R-:W3:Y:S01]  /*51910*/  LDL.64 R16, [R1] ;  /* 0x0000000001107983 */ /* 0x001ee20000100a00 */
[C---:B--2---:R-:W-:Y:S03]  /*51920*/  HMMA.16816.F32 R12, R20.reuse, R12, R4 ;  /* 0x0000000c140c723c */ /* 0x044fe60000001804 */
[----:B---3--:R0:W-:Y:S04]  /*51930*/  STL.64 [R1+0x6180], R16 ;  /* 0x0061801001007387 */ /* 0x0081e80000100a00 */
[----:B0-----:R-:W2:Y:S01]  /*51940*/  LDL.LU.64 R16, [R1+0xdc0] ;  /* 0x000dc00001107983 */ /* 0x001ea20000300a00 */
[----:B------:R-:W2:Y:S02]  /*51950*/  LDL.LU.64 R18, [R1+0xdc8] ;  /* 0x000dc80001127983 */ /* 0x000ea40000300a00 */
[----:B------:R-:W3:Y:S02]  /*51960*/  LDL.LU.64 R6, [R1+0x6270] ;  /* 0x0062700001067983 */ /* 0x000ee40000300a00 */
[----:B------:R-:W3:Y:S11]  /*51970*/  LDL.LU.64 R4, [R1+0x6268] ;  /* 0x0062680001047983 */ /* 0x000ef60000300a00 */
[----:B------:R0:W-:Y:S01]  /*51980*/  STL.64 [R1+0x790], R12 ;  /* 0x0007900c01007387 */ /* 0x0001e20000100a00 */
[----:B------:R3:W-:Y:S03]  /*51990*/  STL.64 [R1+0x798], R14 ;  /* 0x0007980e01007387 */ /* 0x0007e60000100a00 */
[----:B0-----:R-:W3:Y:S02]  /*519a0*/  LDL.LU.64 R12, [R1+0x6260] ;  /* 0x00626000010c7983 */ /* 0x001ee40000300a00 */
[C---:B---3--:R-:W-:Y:S02]  /*519b0*/  HMMA.16816.F32 R12, R20.reuse, R12, R4 ;  /* 0x0000000c140c723c */ /* 0x048fe40000001804 */
[----:B------:R-:W3:Y:S01]  /*519c0*/  LDL.LU.64 R6, [R1+0x6258] ;  /* 0x0062580001067983 */ /* 0x000ee20000300a00 */
[----:B------:R-:W3:Y:S11]  /*519d0*/  LDL.LU.64 R4, [R1+0x6250] ;  /* 0x0062500001047983 */ /* 0x000ef60000300a00 */
[----:B------:R-:W-:Y:S09]  /*519e0*/  @!UPT UIADD3 URZ, URZ, URZ, URZ ;  /* 0x0000003f3f3ff290 */ /* 0x000ff2000fffe03f */
[----:B------:R0:W-:Y:S01]  /*519f0*/  STL.64 [R1+0x780], R12 ;  /* 0x0007800c01007387 */ /* 0x0001e20000100a00 */
[----:B------:R3:W-:Y:S03]  /*51a00*/  STL.64 [R1+0x788], R14 ;  /* 0x0007880e01007387 */ /* 0x0007e60000100a00 */
[----:B0-----:R-:W3:Y:S02]  /*51a10*/  LDL.LU.64 R12, [R1+0x6248] ;  /* 0x00624800010c7983 */ /* 0x001ee40000300a00 */
[C---:B---3--:R-:W-:Y:S02]  /*51a20*/  HMMA.16816.F32 R12, R20.reuse, R12, R4 ;  /* 0x0000000c140c723c */ /* 0x048fe40000001804 */
[----:B------:R-:W3:Y:S01]  /*51a30*/  LDL.LU.64 R6, [R1+0x6240] ;  /* 0x0062400001067983 */ /* 0x000ee20000300a00 */
[----:B------:R-:W2:Y:S11]  /*51a40*/  LDL.LU.64 R4, [R1+0x6238] ;  /* 0x0062380001047983 */ /* 0x000eb60000300a00 */
[----:B------:R-:W-:Y:S09]  /*51a50*/  @!UPT UIADD3 URZ, URZ, URZ, URZ ;  /* 0x0000003f3f3ff290 */ /* 0x000ff2000fffe03f */
[----:B------:R0:W-:Y:S01]  /*51a60*/  STL.64 [R1+0x770], R12 ;  /* 0x0007700c01007387 */ /* 0x0001e20000100a00 */
[----:B------:R4:W-:Y:S03]  /*51a70*/  STL.64 [R1+0x778], R14 ;  /* 0x0007780e01007387 */ /* 0x0009e60000100a00 */
[----:B0-----:R-:W4:Y:S02]  /*51a80*/  LDL.LU.64 R12, [R1+0x6230] ;  /* 0x00623000010c7983 */ /* 0x001f240000300a00 */
[C---:B----4-:R-:W-:Y:S02]  /*51a90*/  HMMA.16816.F32 R12, R20.reuse, R12, R8 ;  /* 0x0000000c140c723c */ /* 0x050fe40000001808 */
[----:B------:R-:W4:Y:S11]  /*51aa0*/  LDL.LU.64 R10, [R1+0x6228] ;  /* 0x00622800010a7983 */ /* 0x000f360000300a00 */
[----:B------:R-:W-:Y:S10]  /*51ab0*/  @!UPT UIADD3 URZ, URZ, URZ, URZ ;  /* 0x0000003f3f3ff290 */ /* 0x000ff4000fffe03f */
[----:B------:R0:W-:Y:S01]  /*51ac0*/  STL.64 [R1+0x760], R12 ;  /* 0x0007600c01007387 */ /* 0x0001e20000100a00 */
[----:B------:R-:W-:Y:S03]  /*51ad0*/  STL.64 [R1+0x768], R14 ;  /* 0x0007680e01007387 */ /* 0x000fe60000100a00 */
[----:B0-----:R-:W2:Y:S02]  /*51ae0*/  LDL.LU.64 R12, [R1+0x6220] ;  /* 0x00622000010c7983 */ /* 0x001ea40000300a00 */
[----:B--2---:R-:W-:Y:S01]  /*51af0*/  HMMA.16816.F32 R16, R20, R12, R16 ;  /* 0x0000000c1410723c */ /* 0x004fe20000001810 */
[----:B------:R-:W-:Y:S11]  /*51b00*/  IMAD.MOV.U32 R27, RZ, RZ, R13 ;  /* 0x000000ffff1b7224 */ /* 0x000ff600078e000d */
[----:B------:R-:W-:Y:S11]  /*51b10*/  @!UPT UIADD3 URZ, URZ, URZ, URZ ;  /* 0x0000003f3f3ff290 */ /* 0x000ff6000fffe03f */
[----:B------:R-:W-:Y:S01]  /*51b20*/  STL.64 [R1+0x750], R16 ;  /* 0x0007501001007387 */ /* 0x000fe20000100a00 */
[----:B------:R-:W-:Y:S02]  /*51b30*/  STL.64 [R1+0x758], R18 ;  /* 0x0007581201007387 */ /* 0x000fe40000100a00 */
[----:B------:R-:W-:Y:S02]  /*51b40*/  STL [R1+0x6190], R27 ;  /* 0x0061901b01007387 */ /* 0x000fe40000100800 */
[----:B------:R0:W-:Y:S02]  /*51b50*/  STL.64 [R1+0x6188], R24 ;  /* 0x0061881801007387 */ /* 0x0001e40000100a00 */
[----:B0-----:R-:W2:Y:S04]  /*51b60*/  LDL.64 R24, [R1+0x20] ;  /* 0x0000200001187983 */ /* 0x001ea80000100a00 */
[----:B--2---:R3:W-:Y:S02]  /*51b70*/  STL.64 [R1+0x61a8], R24 ;  /* 0x0061a81801007387 */ /* 0x0047e40000100a00 */
[----:B---3--:R-:W-:-:S02]  /*51b80*/  IMAD.MOV.U32 R24, RZ, RZ, R7 ;  /* 0x000000ffff187224 */ /* 0x008fc400078e0007 */
[----:B------:R-:W-:-:S05]  /*51b90*/  IMAD.MOV.U32 R25, RZ, RZ, R6 ;  /* 0x000000ffff197224 */ /* 0x000fca00078e0006 */
[----:B------:R0:W-:Y:S02]  /*51ba0*/  STL.64 [R1+0x61c0], R24 ;  /* 0x0061c01801007387 */ /* 0x0001e40000100a00 */
[----:B0-----:R-:W-:Y:S02]  /*51bb0*/  IMAD.MOV.U32 R24, RZ, RZ, R5 ;  /* 0x000000ffff187224 */ /* 0x001fe400078e0005 */
[----:B------:R-:W-:Y:S02]  /*51bc0*/  IMAD.MOV.U32 R25, RZ, RZ, R4 ;  /* 0x000000ffff197224 */ /* 0x000fe400078e0004 */
[----:B------:R-:W2:Y:S01]  /*51bd0*/  LDL.LU.64 R4, [R1+0xcd0] ;  /* 0x000cd00001047983 */ /* 0x000ea20000300a00 */
[----:B------:R-:W3:Y:S03]  /*51be0*/  LDL.LU.64 R6, [R1+0xcd8] ;  /* 0x000cd80001067983 */ /* 0x000ee60000300a00 */
[----:B---3--:R-:W-:Y:S01]  /*51bf0*/  STL.64 [R1+0x6218], R6 ;  /* 0x0062180601007387 */ /* 0x008fe20000100a00 */
[----:B--2---:R0:W-:Y:S03]  /*51c00*/  STL.64 [R1+0x6210], R4 ;  /* 0x0062100401007387 */ /* 0x0041e60000100a00 */
[----:B0-----:R-:W2:Y:S01]  /*51c10*/  LDL.LU.64 R4, [R1+0xce0] ;  /* 0x000ce00001047983 */ /* 0x001ea20000300a00 */
[----:B------:R-:W2:Y:S02]  /*51c20*/  LDL.LU.64 R6, [R1+0xce8] ;  /* 0x000ce80001067983 */ /* 0x000ea40000300a00 */
[----:B------:R-:W3:Y:S02]  /*51c30*/  LDL.LU.64 R12, [R1+0xcb0] ;  /* 0x000cb000010c7983 */ /* 0x000ee40000300a00 */
[----:B------:R-:W3:Y:S01]  /*51c40*/  LDL.LU.64 R14, [R1+0xcb8] ;  /* 0x000cb800010e7983 */ /* 0x000ee20000300a00 */
[----:B------:R0:W-:Y:S04]  /*51c50*/  STL.64 [R1+0x61d8], R24 ;  /* 0x0061d81801007387 */ /* 0x0001e80000100a00 */
[----:B0-----:R-:W2:Y:S01]  /*51c60*/  LDL.64 R24, [R1+0x50] ;  /* 0x0000500001187983 */ /* 0x001ea20000100a00 */
[----:B------:R-:W2:Y:S02]  /*51c70*/  LDL.LU.64 R16, [R1+0xc30] ;  /* 0x000c300001107983 */ /* 0x000ea40000300a00 */
[----:B------:R-:W2:Y:S02]  /*51c80*/  LDL.LU.64 R18, [R1+0xc38] ;  /* 0x000c380001127983 */ /* 0x000ea40000300a00 */
[----:B--2---:R-:W-:Y:S01]  /*51c90*/  STL.64 [R1+0x61a0], R18 ;  /* 0x0061a01201007387 */ /* 0x004fe20000100a00 */
[----:B------:R0:W-:Y:S03]  /*51ca0*/  STL.64 [R1+0x6198], R16 ;  /* 0x0061981001007387 */ /* 0x0001e60000100a00 */
[----:B0-----:R-:W2:Y:S01]  /*51cb0*/  LDL.LU.64 R16, [R1+0xc40] ;  /* 0x000c400001107983 */ /* 0x001ea20000300a00 */
[----:B------:R-:W2:Y:S03]  /*51cc0*/  LDL.LU.64 R18, [R1+0xc48] ;  /* 0x000c480001127983 */ /* 0x000ea60000300a00 */
[----:B--2---:R-:W-:Y:S01]  /*51cd0*/  STL.64 [R1+0x61b8], R18 ;  /* 0x0061b81201007387 */ /* 0x004fe20000100a00 */
[----:B------:R0:W-:Y:S03]  /*51ce0*/  STL.64 [R1+0x61b0], R16 ;  /* 0x0061b01001007387 */ /* 0x0001e60000100a00 */
[----:B0-----:R-:W2:Y:S01]  /*51cf0*/  LDL.LU.64 R16, [R1+0xc60] ;  /* 0x000c600001107983 */ /* 0x001ea20000300a00 */
[----:B------:R-:W2:Y:S02]  /*51d00*/  LDL.LU.64 R18, [R1+0xc68] ;  /* 0x000c680001127983 */ /* 0x000ea40000300a00 */
[----:B----4-:R-:W-:-:S02]  /*51d10*/  IMAD.MOV.U32 R8, RZ, RZ, R11 ;  /* 0x000000ffff087224 */ /* 0x010fc400078e000b */
[----:B------:R-:W-:-:S07]  /*51d20*/  IMAD.MOV.U32 R9, RZ, RZ, R10 ;  /* 0x000000ffff097224 */ /* 0x000fce00078e000a */
[C---:B------:R-:W-:Y:S01]  /*51d30*/  HMMA.16816.F32 R8, R20.reuse, R8, R4 ;  /* 0x000000081408723c */ /* 0x040fe20000001804 */
[----:B--2---:R-:W-:Y:S01]  /*51d40*/  STL.64 [R1+0x61d0], R18 ;  /* 0x0061d01201007387 */ /* 0x004fe20000100a00 */
[----:B------:R0:W-:Y:S03]  /*51d50*/  STL.64 [R1+0x61c8], R16 ;  /* 0x0061c81001007387 */ /* 0x0001e60000100a00 */
[----:B0-----:R-:W2:Y:S01]  /*51d60*/  LDL.LU.64 R16, [R1+0xc80] ;  /* 0x000c800001107983 */ /* 0x001ea20000300a00 */
[----:B------:R-:W4:Y:S03]  /*51d70*/  LDL.LU.64 R18, [R1+0xc88] ;  /* 0x000c880001127983 */ /* 0x000f260000300a00 */
[----:B----4-:R-:W-:Y:S01]  /*51d80*/  STL.64 [R1+0x61e8], R18 ;  /* 0x0061e81201007387 */ /* 0x010fe20000100a00 */
[----:B--2---:R0:W-:Y:S03]  /*51d90*/  STL.64 [R1+0x61e0], R16 ;  /* 0x0061e01001007387 */ /* 0x0041e60000100a00 */
[----:B0-----:R-:W2:Y:S01]  /*51da0*/  LDL.LU.64 R16, [R1+0xc90] ;  /* 0x000c900001107983 */ /* 0x001ea20000300a00 */
[----:B------:R-:W2:Y:S02]  /*51db0*/  LDL.LU.64 R18, [R1+0xc98] ;  /* 0x000c980001127983 */ /* 0x000ea40000300a00 */
[----:B------:R-:W4:Y:S02]  /*51dc0*/  LDL.LU.64 R6, [R1+0x6218] ;  /* 0x0062180001067983 */ /* 0x000f240000300a00 */
[----:B------:R-:W4:Y:S05]  /*51dd0*/  LDL.LU.64 R4, [R1+0x6210] ;  /* 0x0062100001047983 */ /* 0x000f2a0000300a00 */
[----:B------:R0:W-:Y:S01]  /*51de0*/  STL.64 [R1+0x740], R8 ;  /* 0x0007400801007387 */ /* 0x0001e20000100a00 */
[----:B------:R-:W-:Y:S03]  /*51df0*/  STL.64 [R1+0x748], R10 ;  /* 0x0007480a01007387 */ /* 0x000fe60000100a00 */
[----:B0-----:R-:W4:Y:S02]  /*51e00*/  LDL.LU.64 R8, [R1+0x6208] ;  /* 0x0062080001087983 */ /* 0x001f240000300a00 */
[C---:B----4-:R-:W-:Y:S11]  /*51e10*/  HMMA.16816.F32 R4, R20.reuse, R8, R4 ;  /* 0x000000081404723c */ /* 0x050ff60000001804 */
[----:B------:R-:W-:Y:S11]  /*51e20*/  @!UPT UIADD3 URZ, URZ, URZ, URZ ;  /* 0x0000003f3f3ff290 */ /* 0x000ff6000fffe03f */
[----:B------:R-:W-:Y:S01]  /*51e30*/  @!UPT UIADD3 URZ, URZ, URZ, URZ ;  /* 0x0000003f3f3ff290 */ /* 0x000fe2000fffe03f */
[----:B------:R0:W-:Y:S01]  /*51e40*/  STL.64 [R1+0x730], R4 ;  /* 0x0007300401007387 */ /* 0x0001e20000100a00 */
[----:B------:R-:W-:Y:S03]  /*51e50*/  STL.64 [R1+0x738], R6 ;  /* 0x0007380601007387 */ /* 0x000fe60000100a00 */
[----:B0-----:R-:W3:Y:S02]  /*51e60*/  LDL.LU.64 R4, [R1+0x6200] ;  /* 0x0062000001047983 */ /* 0x001ee40000300a00 */
[----:B---3--:R-:W-:Y:S02]  /*51e70*/  HMMA.16816.F32 R20, R20, R4, R12 ;  /* 0x000000041414723c */ /* 0x008fe4000000180c */
[----:B------:R-:W2:Y:S01]  /*51e80*/  LDL.LU.64 R14, [R1+0x61f8] ;  /* 0x0061f800010e7983 */ /* 0x000ea20000300a00 */
[----:B------:R-:W2:Y:S02]  /*51e90*/  LDL.LU.64 R12, [R1+0x61f0] ;  /* 0x0061f000010c7983 */ /* 0x000ea40000300a00 */
[----:B------:R-:W-:Y:S11]  /*51ea0*/  IMAD.MOV.U32 R29, RZ, RZ, R25 ;  /* 0x000000ffff1d7224 */ /* 0x000ff600078e0019 */
[----:B------:R-:W-:Y:S07]  /*51eb0*/  @!UPT UIADD3 URZ, URZ, URZ, URZ ;  /* 0x0000003f3f3ff290 */ /* 0x000fee000fffe03f */
[----:B------:R0:W-:Y:S01]  /*51ec0*/  STL.64 [R1+0x300], R20 ;  /* 0x0003001401007387 */ /* 0x0001e20000100a00 */
[----:B------:R1:W-:Y:S03]  /*51ed0*/  STL.64 [R1+0x308], R22 ;  /* 0x0003081601007387 */ /* 0x0003e60000100a00 */
[----:B0-----:R-:W3:Y:S01]  /*51ee0*/  LDL.LU.64 R20, [R1+0xc20] ;  /* 0x000c200001147983 */ /* 0x001ee20000300a00 */
[----:B-1----:R-:W3:Y:S02]  /*51ef0*/  LDL.LU.64 R22, [R1+0xc28] ;  /* 0x000c280001167983 */ /* 0x002ee40000300a00 */
[----:B------:R-:W-:Y:S01]  /*51f00*/  STL.64 [R1+0x6140], R4 ;  /* 0x0061400401007387 */ /* 0x000fe20000100a00 */
[C---:B--2---:R-:W-:Y:S11]  /*51f10*/  HMMA.16816.F32 R16, R12.reuse, R24, R16 ;  /* 0x000000180c10723c */ /* 0x044ff60000001810 */
[----:B------:R-:W-:Y:S11]  /*51f20*/  @!UPT UIADD3 URZ, URZ, URZ, URZ ;  /* 0x0000003f3f3ff290 */ /* 0x000ff6000fffe03f */
[----:B------:R-:W-:Y:S01]  /*51f30*/  @!UPT UIADD3 URZ, URZ, URZ, URZ ;  /* 0x0000003f3f3ff290 */ /* 0x000fe2000fffe03f */
[----:B------:R-:W-:Y:S01]  /*51f40*/  STL.64 [R1+0x2f0], R16 ;  /* 0x0002f01001007387 */ /* 0x000fe20000100a00 */
[----:B------:R0:W-:Y:S03]  /*51f50*/  STL.64 [R1+0x2f8], R18 ;  /* 0x0002f81201007387 */ /* 0x0001e60000100a00 */
[----:B0-----:R-:W2:Y:S01]  /*51f60*/  LDL.LU.64 R18, [R1+0x61e8] ;  /* 0x0061e80001127983 */ /* 0x001ea20000300a00 */
[----:B------:R-:W2:Y:S02]  /*51f70*/  LDL.LU.64 R16, [R1+0x61e0] ;  /* 0x0061e00001107983 */ /* 0x000ea40000300a00 */
[----:B------:R-:W2:Y:S02]  /*51f80*/  LDL.LU.64 R24, [R1+0x61d8] ;  /* 0x0061d80001187983 */ /* 0x000ea40000300a00 */
[C---:B--2---:R-:W-:Y:S01]  /*51f90*/  HMMA.16816.F32 R24, R12.reuse, R24, R16 ;  /* 0x000000180c18723c */ /* 0x044fe20000001810 */
        /* <DEDUP_REMOVED lines=8> */
[----:B------:R-:W2:Y:S11]  /*52020*/  LDL.LU.64 R16, [R1+0x61b0] ;  /* 0x0061b00001107983 */ /* 0x000eb60000300a00 */
[----:B------:R-:W-:Y:S09]  /*52030*/  @!UPT UIADD3 URZ, URZ, URZ, URZ ;  /* 0x0000003f3f3ff290 */ /* 0x000ff2000fffe03f */
[----:B------:R0:W-:Y:S01]  /*52040*/  STL.64 [R1+0x2d0], R24 ;  /* 0x0002d01801007387 */ /* 0x0001e20000100a00 */
[----:B------:R-:W-:Y:S03]  /*52050*/  STL.64 [R1+0x2d8], R26 ;  /* 0x0002d81a01007387 */ /* 0x000fe60000100a00 */
[----:B0-----:R-:W2:Y:S02]  /*52060*/  LDL.LU.64 R24, [R1+0x61a8] ;  /* 0x0061a80001187983 */ /* 0x001ea40000300a00 */
[----:B--2---:R-:W-:Y:S11]  /*52070*/  HMMA.16816.F32 R16, R12, R24, R16 ;  /* 0x000000180c10723c */ /* 0x004ff60000001810 */
[----:B------:R-:W-:Y:S11]  /*52080*/  @!UPT UIADD3 URZ, URZ, URZ, URZ ;  /* 0x0000003f3f3ff290 */ /* 0x000ff6000fffe03f */
[----:B------:R-:W-:Y:S01]  /*52090*/  @!UPT UIADD3 URZ, URZ, URZ, URZ ;  /* 0x0000003f3f3ff290 */ /* 0x000fe2000fffe03f */
[----:B------:R-:W-:Y:S01]  /*520a0*/  STL.64 [R1+0x2c0], R16 ;  /* 0x0002c01001007387 */ /* 0x000fe20000100a00 */
[----:B------:R0:W-:Y:S03]  /*520b0*/  STL.64 [R1+0x2c8], R18 ;  /* 0x0002c81201007387 */ /* 0x0001e60000100a00 */
[----:B0-----:R-:W2:Y:S01]  /*520c0*/  LDL.LU.64 R18, [R1+0x61a0] ;  /* 0x0061a00001127983 */ /* 0x001ea20000300a00 */
[----:B------:R-:W2:Y:S02]  /*520d0*/  LDL.LU.64 R16, [R1+0x6198] ;  /* 0x0061980001107983 */ /* 0x000ea40000300a00 */
[----:B------:R-:W-:Y:S02]  /*520e0*/  IMAD.MOV.U32 R4, RZ, RZ, R3 ;  /* 0x000000ffff047224 */ /* 0x000fe400078e0003 */
[----:B------:R-:W-:Y:S02]  /*520f0*/  IMAD.MOV.U32 R5, RZ, RZ, R0 ;  /* 0x000000ffff057224 */ /* 0x000fe400078e0000 */
[----:B------:R-:W-:-:S02]  /*52100*/  IMAD.MOV.U32 R10, RZ, RZ, R24 ;  /* 0x000000ffff0a7224 */ /* 0x000fc400078e0018 */
[----:B------:R-:W-:Y:S01]  /*52110*/  IMAD.MOV.U32 R3, RZ, RZ, R25 ;  /* 0x000000ffff037224 */ /* 0x000fe200078e0019 */
[----:B------:R-:W4:Y:S01]  /*52120*/  LDL.LU R27, [R1+0x6190] ;  /* 0x00619000011b7983 */ /* 0x000f220000300800 */
[----:B------:R-:W3:Y:S01]  /*52130*/  LDL.LU.64 R24, [R1+0x6188] ;  /* 0x0061880001187983 */ /* 0x000ee20000300a00 */
[C---:B--2---:R-:W-:Y:S02]  /*52140*/  HMMA.16816.F32 R4, R12.reuse, R4, R16 ;  /* 0x000000040c04723c */ /* 0x044fe40000001810 */
[----:B------:R-:W3:Y:S11]  /*52150*/  LDL.LU.64 R16, [R1+0x6180] ;  /* 0x0061800001107983 */ /* 0x000ef60000300a00 */
[----:B------:R-:W-:Y:S10]  /*52160*/  @!UPT UIADD3 URZ, URZ, URZ, URZ ;  /* 0x0000003f3f3ff290 */ /* 0x000ff4000fffe03f */
[----:B------:R-:W-:Y:S01]  /*52170*/  STL.64 [R1+0x2b0], R4 ;  /* 0x0002b00401007387 */ /* 0x000fe20000100a00 */
[----:B------:R3:W-:Y:S02]  /*52180*/  STL.64 [R1+0x2b8], R6 ;  /* 0x0002b80601007387 */ /* 0x0007e40000100a00 */
[C---:B---3--:R-:W-:Y:S01]  /*52190*/  HMMA.16816.F32 R4, R12.reuse, R16, R20 ;  /* 0x000000100c04723c */ /* 0x048fe20000001814 */
[----:B------:R-:W-:Y:S02]  /*521a0*/  IMAD.MOV.U32 R28, RZ, RZ, R16 ;  /* 0x000000ffff1c7224 */ /* 0x000fe400078e0010 */
[----:B------:R-:W-:Y:S01]  /*521b0*/  IMAD.MOV.U32 R11, RZ, RZ, R17 ;  /* 0x000000ffff0b7224 */ /* 0x000fe200078e0011 */
[----:B------:R-:W0:Y:S11]  /*521c0*/  LDSM.16.MT88.4 R20, [R2+0x280] ;  /* 0x000280000214783b */ /* 0x000e360000004200 */
[----:B------:R-:W-:Y:S08]  /*521d0*/  @!UPT UIADD3 URZ, URZ, URZ, URZ ;  /* 0x0000003f3f3ff290 */ /* 0x000ff0000fffe03f */
[----:B------:R1:W-:Y:S01]  /*521e0*/  STL.64 [R1+0x2a0], R4 ;  /* 0x0002a00401007387 */ /* 0x0003e20000100a00 */
[----:B------:R2:W-:Y:S02]  /*521f0*/  STL.64 [R1+0x2a8], R6 ;  /* 0x0002a80601007387 */ /* 0x0005e40000100a00 */
[----:B------:R-:W3:Y:S02]  /*52200*/  LDL.LU.64 R16, [R1+0xc10] ;  /* 0x000c100001107983 */ /* 0x000ee40000300a00 */
[----:B------:R-:W3:Y:S01]  /*52210*/  LDL.LU.64 R18, [R1+0xc18] ;  /* 0x000c180001127983 */ /* 0x000ee20000300a00 */
[----:B-1----:R-:W3:Y:S01]  /*52220*/  LDL.LU.64 R4, [R1+0xbb0] ;  /* 0x000bb00001047983 */ /* 0x002ee20000300a00 */
[----:B--2---:R-:W2:Y:S03]  /*52230*/  LDL.LU.64 R6, [R1+0xbb8] ;  /* 0x000bb80001067983 */ /* 0x004ea60000300a00 */
[----:B--2---:R-:W-:Y:S01]  /*52240*/  STL.64 [R1+0x6150], R6 ;  /* 0x0061500601007387 */ /* 0x004fe20000100a00 */
[----:B---3--:R1:W-:Y:S03]  /*52250*/  STL.64 [R1+0x6148], R4 ;  /* 0x0061480401007387 */ /* 0x0083e60000100a00 */
[----:B-1----:R-:W2:Y:S01]  /*52260*/  LDL.LU.64 R4, [R1+0xbe0] ;  /* 0x000be00001047983 */ /* 0x002ea20000300a00 */
[----:B------:R-:W3:Y:S01]  /*52270*/  LDL.LU.64 R6, [R1+0xbe8] ;  /* 0x000be80001067983 */ /* 0x000ee20000300a00 */
[C---:B------:R-:W-:Y:S02]  /*52280*/  HMMA.16816.F32 R16, R12.reuse, R24, R16 ;  /* 0x000000180c10723c */ /* 0x040fe40000001810 */
[----:B---3--:R-:W-:Y:S01]  /*52290*/  STL.64 [R1+0x6160], R6 ;  /* 0x0061600601007387 */ /* 0x008fe20000100a00 */
[----:B--2---:R1:W-:Y:S03]  /*522a0*/  STL.64 [R1+0x6158], R4 ;  /* 0x0061580401007387 */ /* 0x0043e60000100a00 */
[----:B-1----:R-:W2:Y:S01]  /*522b0*/  LDL.LU.64 R4, [R1+0xbf0] ;  /* 0x000bf00001047983 */ /* 0x002ea20000300a00 */
[----:B------:R-:W3:Y:S03]  /*522c0*/  LDL.LU.64 R6, [R1+0xbf8] ;  /* 0x000bf80001067983 */ /* 0x000ee60000300a00 */
[----:B---3--:R-:W-:Y:S01]  /*522d0*/  STL.64 [R1+0x6170], R6 ;  /* 0x0061700601007387 */ /* 0x008fe20000100a00 */
[----:B--2---:R1:W-:Y:S03]  /*522e0*/  STL.64 [R1+0x6168], R4 ;  /* 0x0061680401007387 */ /* 0x0043e60000100a00 */
[----:B-1----:R-:W2:Y:S01]  /*522f0*/  LDL.LU.64 R4, [R1+0xc00] ;  /* 0x000c000001047983 */ /* 0x002ea20000300a00 */
[----:B------:R-:W2:Y:S02]  /*52300*/  LDL.LU.64 R6, [R1+0xc08] ;  /* 0x000c080001067983 */ /* 0x000ea40000300a00 */
[----:B------:R-:W-:Y:S02]  /*52310*/  STL.64 [R1+0x6110], R10 ;  /* 0x0061100a01007387 */ /* 0x000fe40000100a00 */
[----:B------:R1:W-:Y:S02]  /*52320*/  STL.64 [R1+0x6108], R8 ;  /* 0x0061080801007387 */ /* 0x0003e40000100a00 */
[----:B-1----:R-:W3:Y:S01]  /*52330*/  LDL.64 R8, [R1+0xb0] ;  /* 0x0000b00001087983 */ /* 0x002ee20000100a00 */
[----:B0-----:R-:W-:Y:S02]  /*52340*/  STL.64 [R1+0x6010], R22 ;  /* 0x0060101601007387 */ /* 0x001fe40000100a00 */
[----:B------:R0:W-:Y:S02]  /*52350*/  STL.64 [R1+0x6008], R20 ;  /* 0x0060081401007387 */ /* 0x0001e40000100a00 */
[----:B0-----:R-:W2:Y:S01]  /*52360*/  LDL.64 R20, [R1+0x80] ;  /* 0x0000800001147983 */ /* 0x001ea20000100a00 */
[----:B------:R0:W-:Y:S02]  /*52370*/  STL.64 [R1+0x720], R16 ;  /* 0x0007201001007387 */ /* 0x0001e40000100a00 */
[----:B------:R2:W-:Y:S01]  /*52380*/  STL.64 [R1+0x728], R18 ;  /* 0x0007281201007387 */ /* 0x0005e20000100a00 */
[----:B0-----:R-:W2:Y:S02]  /*52390*/  LDL.LU.64 R16, [R1+0x6178] ;  /* 0x0061780001107983 */ /* 0x001ea40000300a00 */
[----:B--2---:R-:W-:Y:S02]  /*523a0*/  HMMA.16816.F32 R16, R12, R16, R4 ;  /* 0x000000100c10723c */ /* 0x004fe40000001804 */
[----:B------:R-:W2:Y:S01]  /*523b0*/  LDL.LU.64 R6, [R1+0x6170] ;  /* 0x0061700001067983 */ /* 0x000ea20000300a00 */
[----:B------:R-:W2:Y:S02]  /*523c0*/  LDL.LU.64 R4, [R1+0x6168] ;  /* 0x0061680001047983 */ /* 0x000ea40000300a00 */
[----:B---3--:R-:W-:-:S02]  /*523d0*/  IMAD.MOV.U32 R26, RZ, RZ, R8 ;  /* 0x000000ffff1a7224 */ /* 0x008fc400078e0008 */
[----:B------:R-:W-:Y:S11]  /*523e0*/  IMAD.MOV.U32 R0, RZ, RZ, R9 ;  /* 0x000000ffff007224 */ /* 0x000ff600078e0009 */
[----:B------:R-:W-:Y:S05]  /*523f0*/  @!UPT UIADD3 URZ, URZ, URZ, URZ ;  /* 0x0000003f3f3ff290 */ /* 0x000fea000fffe03f */
[----:B------:R0:W-:Y:S01]  /*52400*/  STL.64 [R1+0x710], R16 ;  /* 0x0007101001007387 */ /* 0x0001e20000100a00 */
[----:B------:R1:W-:Y:S03]  /*52410*/  STL.64 [R1+0x718], R18 ;  /* 0x0007181201007387 */ /* 0x0003e60000100a00 */
[----:B0-----:R-:W3:Y:S01]  /*52420*/  LDL.LU.64 R16, [R1+0xb70] ;  /* 0x000b700001107983 */ /* 0x001ee20000300a00 */
[----:B-1----:R-:W3:Y:S01]  /*52430*/  LDL.LU.64 R18, [R1+0xb78] ;  /* 0x000b780001127983 */ /* 0x002ee20000300a00 */
[C---:B--2---:R-:W-:Y:S11]  /*52440*/  HMMA.16816.F32 R4, R12.reuse, R8, R4 ;  /* 0x000000080c04723c */ /* 0x044ff60000001804 */
[----:B------:R-:W-:Y:S11]  /*52450*/  @!UPT UIADD3 URZ, URZ, URZ, URZ ;  /* 0x0000003f3f3ff290 */ /* 0x000ff6000fffe03f */
[----:B------:R-:W-:Y:S01]  /*52460*/  @!UPT UIADD3 URZ, URZ, URZ, URZ ;  /* 0x0000003f3f3ff290 */ /* 0x000fe2000fffe03f */
[----:B------:R-:W-:Y:S01]  /*52470*/  STL.64 [R1+0x700], R4 ;  /* 0x0007000401007387 */ /* 0x000fe20000100a00 */
[----:B------:R0:W-:Y:S03]  /*52480*/  STL.64 [R1+0x708], R6 ;  /* 0x0007080601007387 */ /* 0x0001e60000100a00 */
[----:B0-----:R-:W2:Y:S01]  /*52490*/  LDL.LU.64 R6, [R1+0x6160] ;  /* 0x0061600001067983 */ /* 0x001ea20000300a00 */
[----:B------:R-:W2:Y:S02]  /*524a0*/  LDL.LU.64 R4, [R1+0x6158] ;  /* 0x0061580001047983 */ /* 0x000ea40000300a00 */
[----:B------:R-:W2:Y:S02]  /*524b0*/  LDL R8, [R1+0x60] ;  /* 0x0000600001087983 */ /* 0x000ea40000100800 */
[----:B------:R-:W2:Y:S02]  /*524c0*/  LDL R9, [R1+0x64] ;  /* 0x0000640001097983 */ /* 0x000ea40000100800 */
[----:B--2---:R0:W-:Y:S04]  /*524d0*/  STL.64 [R1+0x6128], R8 ;  /* 0x0061280801007387 */ /* 0x0041e80000100a00 */
[----:B0-----:R-:W2:Y:S04]  /*524e0*/  LDL R8, [R1+0xa0] ;  /* 0x0000a00001087983 */ /* 0x001ea80000100800 */
[----:B------:R-:W2:Y:S01]  /*524f0*/  LDL R9, [R1+0xa4] ;  /* 0x0000a40001097983 */ /* 0x000ea20000100800 */
[----:B------:R-:W-:Y:S02]  /*52500*/  STL [R1+0x60b0], R26 ;  /* 0x0060b01a01007387 */ /* 0x000fe40000100800 */
[----:B------:R0:W-:Y:S02]  /*52510*/  STL.64 [R1+0x60a8], R24 ;  /* 0x0060a81801007387 */ /* 0x0001e40000100a00 */
[----:B0-----:R-:W3:Y:S01]  /*52520*/  LDL.64 R24, [R1+0x90] ;  /* 0x0000900001187983 */ /* 0x001ee20000100a00 */
[C---:B--2---:R-:W-:Y:S03]  /*52530*/  HMMA.16816.F32 R8, R12.reuse, R8, R4 ;  /* 0x000000080c08723c */ /* 0x044fe60000001804 */
[----:B------:R-:W3:Y:S01]  /*52540*/  LDL.LU.64 R6, [R1+0x6150] ;  /* 0x0061500001067983 */ /* 0x000ee20000300a00 */
[----:B------:R-:W3:Y:S11]  /*52550*/  LDL.LU.64 R4, [R1+0x6148] ;  /* 0x0061480001047983 */ /* 0x000ef60000300a00 */
[----:B------:R-:W-:Y:S08]  /*52560*/  @!UPT UIADD3 URZ, URZ, URZ, URZ ;  /* 0x0000003f3f3ff290 */ /* 0x000ff0000fffe03f */
[----:B------:R0:W-:Y:S01]  /*52570*/  STL.64 [R1+0x6f0], R8 ;  /* 0x0006f00801007387 */ /* 0x0001e20000100a00 */
[----:B------:R-:W-:Y:S03]  /*52580*/  STL.64 [R1+0x6f8], R10 ;  /* 0x0006f80a01007387 */ /* 0x000fe60000100a00 */
[----:B0-----:R-:W2:Y:S01]  /*52590*/  LDL R8, [R1+0x70] ;  /* 0x0000700001087983 */ /* 0x001ea20000100800 */
[----:B---3--:R-:W-:Y:S11]  /*525a0*/  HMMA.16816.F32 R4, R12, R24, R4 ;  /* 0x000000180c04723c */ /* 0x008ff60000001804 */
[----:B------:R-:W-:Y:S11]  /*525b0*/  @!UPT UIADD3 URZ, URZ, URZ, URZ ;  /* 0x0000003f3f3ff290 */ /* 0x000ff6000fffe03f */
[----:B------:R-:W-:Y:S01]  /*525c0*/  @!UPT UIADD3 URZ, URZ, URZ, URZ ;  /* 0x0000003f3f3ff290 */ /* 0x000fe2000fffe03f */
[----:B------:R0:W-:Y:S01]  /*525d0*/  STL.64 [R1+0x6e0], R4 ;  /* 0x0006e00401007387 */ /* 0x0001e20000100a00 */
[----:B------:R1:W-:Y:S03]  /*525e0*/  STL.64 [R1+0x6e8], R6 ;  /* 0x0006e80601007387 */ /* 0x0003e60000100a00 */
[----:B0-----:R-:W3:Y:S01]  /*525f0*/  LDL.LU.64 R4, [R1+0x6140] ;  /* 0x0061400001047983 */ /* 0x001ee20000300a00 */
[----:B-1----:R-:W-:Y:S02]  /*52600*/  IMAD.MOV.U32 R7, RZ, RZ, R24 ;  /* 0x000000ffff077224 */ /* 0x002fe400078e0018 */
[----:B------:R-:W-:-:S05]  /*52610*/  IMAD.MOV.U32 R6, RZ, RZ, R25 ;  /* 0x000000ffff067224 */ /* 0x000fca00078e0019 */
[----:B------:R-:W-:Y:S01]  /*52620*/  STL.64 [R1+0x6100], R6 ;  /* 0x0061000601007387 */ /* 0x000fe20000100a00 */
[C---:B------:R-:W-:Y:S03]  /*52630*/  HMMA.16816.F32 R16, R12.reuse, R20, R16 ;  /* 0x000000140c10723c */ /* 0x040fe60000001810 */
[----:B---3--:R0:W-:Y:S04]  /*52640*/  STL.64 [R1+0x60f8], R4 ;  /* 0x0060f80401007387 */ /* 0x0081e80000100a00 */
[----:B0-----:R-:W3:Y:S01]  /*52650*/  LDL.LU.64 R4, [R1+0x6a0] ;  /* 0x0006a00001047983 */ /* 0x001ee20000300a00 */
[----:B------:R-:W2:Y:S11]  /*52660*/  LDL.LU.64 R6, [R1+0x6a8] ;  /* 0x0006a80001067983 */ /* 0x000eb60000300a00 */
[----:B------:R-:W-:Y:S04]  /*52670*/  @!UPT UIADD3 URZ, URZ, URZ, URZ ;  /* 0x0000003f3f3ff290 */ /* 0x000fe8000fffe03f */
[----:B------:R-:W-:Y:S02]  /*52680*/  STL.64 [R1+0x6d0], R16 ;  /* 0x0006d01001007387 */ /* 0x000fe40000100a00 */
[----:B------:R-:W-:Y:S01]  /*52690*/  STL.64 [R1+0x6d8], R18 ;  /* 0x0006d81201007387 */ /* 0x000fe20000100a00 */
[----:B--2---:R-:W-:Y:S01]  /*526a0*/  STL.64 [R1+0x6120], R6 ;  /* 0x0061200601007387 */ /* 0x004fe20000100a00 */
[----:B---3--:R0:W-:Y:S03]  /*526b0*/  STL.64 [R1+0x6118], R4 ;  /* 0x0061180401007387 */ /* 0x0081e60000100a00 */
[----:B0-----:R-:W2:Y:S01]  /*526c0*/  LDL.LU.64 R4, [R1+0xb10] ;  /* 0x000b100001047983 */ /* 0x001ea20000300a00 */
[----:B------:R-:W3:Y:S02]  /*526d0*/  LDL.LU.64 R6, [R1+0xb18] ;  /* 0x000b180001067983 */ /* 0x000ee40000300a00 */
[----:B----4-:R-:W-:Y:S01]  /*526e0*/  IMAD.MOV.U32 R9, RZ, RZ, R27 ;  /* 0x000000ffff097224 */ /* 0x010fe200078e001b */
[----:B---3--:R-:W-:Y:S01]  /*526f0*/  STL.64 [R1+0x6138], R6 ;  /* 0x0061380601007387 */ /* 0x008fe20000100a00 */
[----:B--2---:R0:W-:Y:S03]  /*52700*/  STL.64 [R1+0x6130], R4 ;  /* 0x0061300401007387 */ /* 0x0041e60000100a00 */
[----:B0-----:R-:W2:Y:S01]  /*52710*/  LDL.LU.64 R4, [R1+0xb30] ;  /* 0x000b300001047983 */ /* 0x001ea20000300a00 */
[----:B------:R-:W2:Y:S02]  /*52720*/  LDL.LU.64 R6, [R1+0xb38] ;  /* 0x000b380001067983 */ /* 0x000ea40000300a00 */
[----:B------:R-:W3:Y:S02]  /*52730*/  LDL.LU.64 R16, [R1+0xb00] ;  /* 0x000b000001107983 */ /* 0x000ee40000300a00 */
[----:B------:R-:W3:Y:S01]  /*52740*/  LDL.LU.64 R18, [R1+0xb08] ;  /* 0x000b080001127983 */ /* 0x000ee20000300a00 */
[----:B------:R-:W4:Y:S01]  /*52750*/  LDL.LU.64 R24, [R1+0xb80] ;  /* 0x000b800001187983 */ /* 0x000f220000300a00 */
[----:B------:R-:W2:Y:S03]  /*52760*/  LDL.LU.64 R26, [R1+0xb88] ;  /* 0x000b8800011a7983 */ /* 0x000ea60000300a00 */
[----:B--2---:R-:W-:Y:S01]  /*52770*/  STL.64 [R1+0x60c0], R26 ;  /* 0x0060c01a01007387 */ /* 0x004fe20000100a00 */
[----:B----4-:R0:W-:Y:S03]  /*52780*/  STL.64 [R1+0x60b8], R24 ;  /* 0x0060b81801007387 */ /* 0x0101e60000100a00 */
[----:B0-----:R-:W2:Y:S04]  /*52790*/  LDL.64 R24, [R1+0x40] ;  /* 0x0000400001187983 */ /* 0x001ea80000100a00 */
[----:B--2---:R0:W-:Y:S04]  /*527a0*/  STL.64 [R1+0x60d0], R24 ;  /* 0x0060d01801007387 */ /* 0x0041e80000100a00 */
[----:B0-----:R-:W2:Y:S01]  /*527b0*/  LDL R24, [R1+0x50] ;  /* 0x0000500001187983 */ /* 0x001ea20000100800 */
[----:B------:R0:W-:Y:S03]  /*527c0*/  STL.64 [R1+0x6050], R20 ;  /* 0x0060501401007387 */ /* 0x0001e60000100a00 */
[----:B0-----:R-:W4:Y:S01]  /*527d0*/  LDL.64 R20, [R1+0x30] ;  /* 0x0000300001147983 */ /* 0x001f220000100a00 */
[C---:B------:R-:W-:Y:S03]  /*527e0*/  HMMA.16816.F32 R8, R12.reuse, R8, R4 ;  /* 0x000000080c08723c */ /* 0x040fe60000001804 */
[----:B----4-:R0:W-:Y:S04]  /*527f0*/  STL.64 [R1+0x60c8], R20 ;  /* 0x0060c81401007387 */ /* 0x0101e80000100a00 */
[----:B0-----:R-:W4:Y:S01]  /*52800*/  LDL.LU.64 R20, [R1+0xb90] ;  /* 0x000b900001147983 */ /* 0x001f220000300a00 */
[----:B------:R-:W2:Y:S03]  /*52810*/  LDL.LU.64 R22, [R1+0xb98] ;  /* 0x000b980001167983 */ /* 0x000ea60000300a00 */
[----:B--2---:R-:W-:Y:S01]  /*52820*/  STL.64 [R1+0x60e0], R22 ;  /* 0x0060e01601007387 */ /* 0x004fe20000100a00 */
[----:B----4-:R0:W-:Y:S03]  /*52830*/  STL.64 [R1+0x60d8], R20 ;  /* 0x0060d81401007387 */ /* 0x0101e60000100a00 */
[----:B0-----:R-:W2:Y:S01]  /*52840*/  LDL.LU.64 R20, [R1+0xba0] ;  /* 0x000ba00001147983 */ /* 0x001ea20000300a00 */
[----:B------:R-:W2:Y:S02]  /*52850*/  LDL.LU.64 R22, [R1+0xba8] ;  /* 0x000ba80001167983 */ /* 0x000ea40000300a00 */
[----:B------:R-:W4:Y:S02]  /*52860*/  LDL.LU.64 R6, [R1+0x6138] ;  /* 0x0061380001067983 */ /* 0x000f240000300a00 */
[----:B------:R-:W4:Y:S03]  /*52870*/  LDL.LU.64 R4, [R1+0x6130] ;  /* 0x0061300001047983 */ /* 0x000f260000300a00 */
[----:B------:R0:W-:Y:S01]  /*52880*/  STL.64 [R1+0x6c0], R8 ;  /* 0x0006c00801007387 */ /* 0x0001e20000100a00 */
[----:B------:R4:W-:Y:S03]  /*52890*/  STL.64 [R1+0x6c8], R10 ;  /* 0x0006c80a01007387 */ /* 0x0009e60000100a00 */
[----:B0-----:R-:W4:Y:S02]  /*528a0*/  LDL.LU.64 R8, [R1+0x6128] ;  /* 0x0061280001087983 */ /* 0x001f240000300a00 */
[C---:B----4-:R-:W-:Y:S02]  /*528b0*/  HMMA.16816.F32 R8, R12.reuse, R8, R4 ;  /* 0x000000080c08723c */ /* 0x050fe40000001804 */
[----:B------:R-:W4:Y:S01]  /*528c0*/  LDL.LU.64 R6, [R1+0x6120] ;  /* 0x0061200001067983 */ /* 0x000f220000300a00 */
[----:B------:R-:W4:Y:S11]  /*528d0*/  LDL.LU.64 R4, [R1+0x6118] ;  /* 0x0061180001047983 */ /* 0x000f360000300a00 */
[----:B------:R-:W-:Y:S09]  /*528e0*/  @!UPT UIADD3 URZ, URZ, URZ, URZ ;  /* 0x0000003f3f3ff290 */ /* 0x000ff2000fffe03f */
[----:B------:R-:W-:Y:S01]  /*528f0*/  STL.64 [R1+0x6b0], R8 ;  /* 0x0006b00801007387 */ /* 0x000fe20000100a00 */
[----:B------:R0:W-:Y:S03]  /*52900*/  STL.64 [R1+0x6b8], R10 ;  /* 0x0006b80a01007387 */ /* 0x0001e60000100a00 */
[----:B0-----:R-:W2:Y:S01]  /*52910*/  LDL.LU.64 R10, [R1+0x6110] ;  /* 0x00611000010a7983 */ /* 0x001ea20000300a00 */
[----:B------:R-:W4:Y:S02]  /*52920*/  LDL.LU.64 R8, [R1+0x6108] ;  /* 0x0061080001087983 */ /* 0x000f240000300a00 */
[C---:B----4-:R-:W-:Y:S11]  /*52930*/  HMMA.16816.F32 R4, R12.reuse, R8, R4 ;  /* 0x000000080c04723c */ /* 0x050ff60000001804 */
[----:B------:R-:W-:Y:S11]  /*52940*/  @!UPT UIADD3 URZ, URZ, URZ, URZ ;  /* 0x0000003f3f3ff290 */ /* 0x000ff6000fffe03f */
[----:B------:R-:W-:Y:S01]  /*52950*/  @!UPT UIADD3 URZ, URZ, URZ, URZ ;  /* 0x0000003f3f3ff290 */ /* 0x000fe2000fffe03f */
[----:B------:R-:W-:Y:S01]  /*52960*/  STL.64 [R1+0x6a0], R4 ;  /* 0x0006a00401007387 */ /* 0x000fe20000100a00 */
[----:B------:R0:W-:Y:S03]  /*52970*/  STL.64 [R1+0x6a8], R6 ;  /* 0x0006a80601007387 */ /* 0x0001e60000100a00 */
[----:B0-----:R-:W4:Y:S01]  /*52980*/  LDL.LU.64 R6, [R1+0x6100] ;  /* 0x0061000001067983 */ /* 0x001f220000300a00 */
[----:B------:R-:W3:Y:S02]  /*52990*/  LDL.LU.64 R4, [R1+0x60f8] ;  /* 0x0060f80001047983 */ /* 0x000ee40000300a00 */
[----:B------:R-:W-:Y:S01]  /*529a0*/  IMAD.MOV.U32 R25, RZ, RZ, R29 ;  /* 0x000000ffff197224 */ /* 0x000fe200078e001d */
[----:B---3--:R-:W-:Y:S01]  /*529b0*/  HMMA.16816.F32 R12, R12, R4, R16 ;  /* 0x000000040c0c723c */ /* 0x008fe20000001810 */
[----:B------:R-:W3:Y:S01]  /*529c0*/  LDL.LU.64 R18, [R1+0x60f0] ;  /* 0x0060f00001127983 */ /* 0x000ee20000300a00 */
[----:B------:R-:W3:Y:S11]  /*529d0*/  LDL.LU.64 R16, [R1+0x60e8] ;  /* 0x0060e80001107983 */ /* 0x000ef60000300a00 */
[----:B------:R-:W-:Y:S10]  /*529e0*/  @!UPT UIADD3 URZ, URZ, URZ, URZ ;  /* 0x0000003f3f3ff290 */ /* 0x000ff4000fffe03f */
[----:B------:R0:W-:Y:S01]  /*529f0*/  STL.64 [R1+0x290], R12 ;  /* 0x0002900c01007387 */ /* 0x0001e20000100a00 */
[----:B------:R-:W-:Y:S02]  /*52a00*/  STL.64 [R1+0x298], R14 ;  /* 0x0002980e01007387 */ /* 0x000fe40000100a00 */
[----:B0-----:R-:W-:Y:S02]  /*52a10*/  IMAD.MOV.U32 R12, RZ, RZ, R28 ;  /* 0x000000ffff0c7224 */ /* 0x001fe400078e001c */
[----:B--2---:R-:W-:-:S05]  /*52a20*/  IMAD.MOV.U32 R13, RZ, RZ, R11 ;  /* 0x000000ffff0d7224 */ /* 0x004fca00078e000b */
[----:B------:R-:W-:Y:S01]  /*52a30*/  STL.64 [R1+0x6090], R12 ;  /* 0x0060900c01007387 */ /* 0x000fe20000100a00 */
[----:B------:R-:W-:Y:S01]  /*52a40*/  STL.64 [R1+0x6038], R4 ;  /* 0x0060380401007387 */ /* 0x000fe20000100a00 */
[C---:B---3--:R-:W-:Y:S02]  /*52a50*/  HMMA.16816.F32 R24, R16.reuse, R24, R20 ;  /* 0x000000181018723c */ /* 0x048fe40000001814 */
[----:B------:R-:W2:Y:S01]  /*52a60*/  LDL.LU.64 R22, [R1+0x60e0] ;  /* 0x0060e00001167983 */ /* 0x000ea20000300a00 */
[----:B------:R-:W2:Y:S11]  /*52a70*/  LDL.LU.64 R20, [R1+0x60d8] ;  /* 0x0060d80001147983 */ /* 0x000eb60000300a00 */
[----:B------:R-:W-:Y:S09]  /*52a80*/  @!UPT UIADD3 URZ, URZ, URZ, URZ ;  /* 0x0000003f3f3ff290 */ /* 0x000ff2000fffe03f */
[----:B------:R0:W-:Y:S01]  /*52a90*/  STL.64 [R1+0x280], R24 ;  /* 0x0002801801007387 */ /* 0x0001e20000100a00 */
[----:B------:R-:W-:Y:S03]  /*52aa0*/  STL.64 [R1+0x288], R26 ;  /* 0x0002881a01007387 */ /* 0x000fe60000100a00 */
[----:B0-----:R-:W2:Y:S01]  /*52ab0*/  LDL.LU.64 R24, [R1+0x60d0] ;  /* 0x0060d00001187983 */ /* 0x001ea20000300a00 */
[----:B------:R-:W-:Y:S02]  /*52ac0*/  IMAD.MOV.U32 R12, RZ, RZ, R10 ;  /* 0x000000ffff0c7224 */ /* 0x000fe400078e000a */
[----:B------:R-:W-:Y:S01]  /*52ad0*/  IMAD.MOV.U32 R13, RZ, RZ, R3 ;  /* 0x000000ffff0d7224 */ /* 0x000fe200078e0003 */
[C---:B--2---:R-:W-:Y:S01]  /*52ae0*/  HMMA.16816.F32 R20, R16.reuse, R24, R20 ;  /* 0x000000181014723c */ /* 0x044fe20000001814 */
[----:B------:R-:W-:Y:S02]  /*52af0*/  IMAD.MOV.U32 R10, RZ, RZ, R24 ;  /* 0x000000ffff0a7224 */ /* 0x000fe400078e0018 */
[----:B------:R-:W-:Y:S11]  /*52b00*/  IMAD.MOV.U32 R3, RZ, RZ, R25 ;  /* 0x000000ffff037224 */ /* 0x000ff600078e0019 */
[----:B------:R-:W-:Y:S09]  /*52b10*/  @!UPT UIADD3 URZ, URZ, URZ, URZ ;  /* 0x0000003f3f3ff290 */ /* 0x000ff2000fffe03f */
[----:B------:R0:W-:Y:S01]  /*52b20*/  STL.64 [R1+0x270], R20 ;  /* 0x0002701401007387 */ /* 0x0001e20000100a00 */
[----:B------:R-:W-:Y:S03]  /*52b30*/  STL.64 [R1+0x278], R22 ;  /* 0x0002781601007387 */ /* 0x000fe60000100a00 */
[----:B0-----:R-:W2:Y:S01]  /*52b40*/  LDL.LU.64 R20, [R1+0x60c8] ;  /* 0x0060c80001147983 */ /* 0x001ea20000300a00 */
[----:B------:R-:W2:Y:S02]  /*52b50*/  LDL.LU.64 R26, [R1+0x60c0] ;  /* 0x0060c000011a7983 */ /* 0x000ea40000300a00 */
[----:B------:R-:W2:Y:S02]  /*52b60*/  LDL.LU.64 R24, [R1+0x60b8] ;  /* 0x0060b80001187983 */ /* 0x000ea40000300a00 */
[----:B--2---:R-:W-:Y:S11]  /*52b70*/  HMMA.16816.F32 R24, R16, R20, R24 ;  /* 0x000000141018723c */ /* 0x004ff60000001818 */
[----:B------:R-:W-:Y:S11]  /*52b80*/  @!UPT UIADD3 URZ, URZ, URZ, URZ ;  /* 0x0000003f3f3ff290 */ /* 0x000ff6000fffe03f */
[----:B------:R-:W-:Y:S01]  /*52b90*/  @!UPT UIADD3 URZ, URZ, URZ, URZ ;  /* 0x0000003f3f3ff290 */ /* 0x000fe2000fffe03f */
[----:B------:R-:W-:Y:S01]  /*52ba0*/  STL.64 [R1+0x260], R24 ;  /* 0x0002601801007387 */ /* 0x000fe20000100a00 */
[----:B------:R0:W-:Y:S03]  /*52bb0*/  STL.64 [R1+0x268], R26 ;  /* 0x0002681a01007387 */ /* 0x0001e60000100a00 */
[----:B0-----:R-:W2:Y:S01]  /*52bc0*/  LDL.LU R26, [R1+0x60b0] ;  /* 0x0060b000011a7983 */ /* 0x001ea20000300800 */
[----:B------:R-:W3:Y:S02]  /*52bd0*/  LDL.LU.64 R24, [R1+0x60a8] ;  /* 0x0060a80001187983 */ /* 0x000ee40000300a00 */
[----:B------:R-:W-:Y:S02]  /*52be0*/  IMAD.MOV.U32 R27, RZ, RZ, R20 ;  /* 0x000000ffff1b7224 */ /* 0x000fe400078e0014 */
[----:B------:R-:W-:Y:S02]  /*52bf0*/  IMAD.MOV.U32 R11, RZ, RZ, R21 ;  /* 0x000000ffff0b7224 */ /* 0x000fe400078e0015 */
[----:B----4-:R-:W-:-:S02]  /*52c00*/  IMAD.MOV.U32 R20, RZ, RZ, R7 ;  /* 0x000000ffff147224 */ /* 0x010fc400078e0007 */
[----:B------:R-:W-:Y:S01]  /*52c10*/  IMAD.MOV.U32 R21, RZ, RZ, R6 ;  /* 0x000000ffff157224 */ /* 0x000fe200078e0006 */
[----:B--2---:R-:W-:Y:S01]  /*52c20*/  STL.64 [R1+0x60a0], R26 ;  /* 0x0060a01a01007387 */ /* 0x004fe20000100a00 */
[----:B---3--:R0:W-:Y:S03]  /*52c30*/  STL.64 [R1+0x6098], R24 ;  /* 0x0060981801007387 */ /* 0x0081e60000100a00 */
[----:B0-----:R-:W2:Y:S01]  /*52c40*/  LDL.LU.64 R24, [R1+0xb60] ;  /* 0x000b600001187983 */ /* 0x001ea20000300a00 */
[----:B------:R-:W2:Y:S02]  /*52c50*/  LDL.LU.64 R26, [R1+0xb68] ;  /* 0x000b6800011a7983 */ /* 0x000ea40000300a00 */
[----:B------:R0:W-:Y:S02]  /*52c60*/  STL.64 [R1+0x6068], R20 ;  /* 0x0060681401007387 */ /* 0x0001e40000100a00 */
[----:B0-----:R-:W3:Y:S01]  /*52c70*/  LDL.LU.64 R20, [R1+0xab0] ;  /* 0x000ab00001147983 */ /* 0x001ee20000300a00 */
[----:B------:R-:W3:Y:S02]  /*52c80*/  LDL.LU.64 R22, [R1+0xab8] ;  /* 0x000ab80001167983 */ /* 0x000ee40000300a00 */
[----:B------:R-:W4:Y:S02]  /*52c90*/  LDL.64 R4, [R1+0xa0] ;  /* 0x0000a00001047983 */ /* 0x000f240000100a00 */
[----:B----4-:R0:W-:Y:S04]  /*52ca0*/  STL.64 [R1+0x6070], R4 ;  /* 0x0060700401007387 */ /* 0x0101e80000100a00 */
[----:B0-----:R-:W4:Y:S01]  /*52cb0*/  LDL.64 R4, [R1+0xc0] ;  /* 0x0000c00001047983 */ /* 0x001f220000100a00 */
[C---:B--2---:R-:W-:Y:S03]  /*52cc0*/  HMMA.16816.F32 R12, R16.reuse, R12, R24 ;  /* 0x0000000c100c723c */ /* 0x044fe60000001818 */
[----:B----4-:R0:W-:Y:S04]  /*52cd0*/  STL.64 [R1+0x6088], R4 ;  /* 0x0060880401007387 */ /* 0x0101e80000100a00 */
[----:B0-----:R-:W2:Y:S01]  /*52ce0*/  LDL.64 R4, [R1+0x10] ;  /* 0x0000100001047983 */ /* 0x001ea20000100a00 */
[----:B------:R-:W-:Y:S02]  /*52cf0*/  STL.64 [R1+0x6020], R10 ;  /* 0x0060200a01007387 */ /* 0x000fe40000100a00 */
[----:B------:R0:W-:Y:S02]  /*52d00*/  STL.64 [R1+0x6018], R8 ;  /* 0x0060180801007387 */ /* 0x0001e40000100a00 */
[----:B0-----:R-:W2:Y:S01]  /*52d10*/  LDL.LU.64 R8, [R1+0xae0] ;  /* 0x000ae00001087983 */ /* 0x001ea20000300a00 */
[----:B------:R-:W2:Y:S02]  /*52d20*/  LDL.LU.64 R10, [R1+0xae8] ;  /* 0x000ae800010a7983 */ /* 0x000ea40000300a00 */
[----:B------:R-:W4:Y:S02]  /*52d30*/  LDL.LU.64 R26, [R1+0x60a0] ;  /* 0x0060a000011a7983 */ /* 0x000f240000300a00 */
[----:B------:R-:W3:Y:S06]  /*52d40*/  LDL.LU.64 R24, [R1+0x6098] ;  /* 0x0060980001187983 */ /* 0x000eec0000300a00 */
[----:B------:R0:W-:Y:S01]  /*52d50*/  STL.64 [R1+0x250], R12 ;  /* 0x0002500c01007387 */ /* 0x0001e20000100a00 */
[----:B------:R3:W-:Y:S03]  /*52d60*/  STL.64 [R1+0x258], R14 ;  /* 0x0002580e01007387 */ /* 0x0007e60000100a00 */
[----:B0-----:R-:W3:Y:S01]  /*52d70*/  LDL.LU.64 R12, [R1+0x6090] ;  /* 0x00609000010c7983 */ /* 0x001ee20000300a00 */
[C---:B--2---:R-:W-:Y:S08]  /*52d80*/  HMMA.16816.F32 R8, R16.reuse, R4, R8 ;  /* 0x000000041008723c */ /* 0x044ff00000001808 */
[C---:B---3--:R-:W-:Y:S11]  /*52d90*/  HMMA.16816.F32 R12, R16.reuse, R12, R20 ;  /* 0x0000000c100c723c */ /* 0x048ff60000001814 */
[----:B------:R-:W-:Y:S04]  /*52da0*/  @!UPT UIADD3 URZ, URZ, URZ, URZ ;  /* 0x0000003f3f3ff290 */ /* 0x000fe8000fffe03f */
[----:B------:R-:W-:Y:S01]  /*52db0*/  STL.64 [R1+0x240], R8 ;  /* 0x0002400801007387 */ /* 0x000fe20000100a00 */
[----:B------:R0:W-:Y:S02]  /*52dc0*/  STL.64 [R1+0x248], R10 ;  /* 0x0002480a01007387 */ /* 0x0001e40000100a00 */
[----:B0-----:R-:W-:Y:S02]  /*52dd0*/  IMAD.MOV.U32 R11, RZ, RZ, R4 ;  /* 0x000000ffff0b7224 */ /* 0x001fe400078e0004 */
[----:B------:R-:W-:Y:S02]  /*52de0*/  IMAD.MOV.U32 R10, RZ, RZ, R5 ;  /* 0x000000ffff0a7224 */ /* 0x000fe400078e0005 */
[----:B------:R-:W2:Y:S01]  /*52df0*/  LDL.LU.64 R4, [R1+0xad0] ;  /* 0x000ad00001047983 */ /* 0x000ea20000300a00 */
[----:B------:R-:W2:Y:S02]  /*52e00*/  LDL.LU.64 R6, [R1+0xad8] ;  /* 0x000ad80001067983 */ /* 0x000ea40000300a00 */
[----:B------:R-:W-:Y:S02]  /*52e10*/  STL.64 [R1+0x230], R12 ;  /* 0x0002300c01007387 */ /* 0x000fe40000100a00 */
[----:B------:R-:W-:Y:S01]  /*52e20*/  STL.64 [R1+0x238], R14 ;  /* 0x0002380e01007387 */ /* 0x000fe20000100a00 */
[----:B------:R-:W3:Y:S01]  /*52e30*/  LDL.LU.64 R20, [R1+0xa60] ;  /* 0x000a600001147983 */ /* 0x000ee20000300a00 */
[----:B------:R-:W2:Y:S03]  /*52e40*/  LDL.LU.64 R22, [R1+0xa68] ;  /* 0x000a680001167983 */ /* 0x000ea60000300a00 */
[----:B------:R-:W0:Y:S04]  /*52e50*/  LDSM.16.MT88.4 R12, [R2+0x300] ;  /* 0x00030000020c783b */ /* 0x000e280000004200 */
[----:B--2---:R-:W-:Y:S01]  /*52e60*/  STL.64 [R1+0x6080], R22 ;  /* 0x0060801601007387 */ /* 0x004fe20000100a00 */
[----:B---3--:R1:W-:Y:S03]  /*52e70*/  STL.64 [R1+0x6078], R20 ;  /* 0x0060781401007387 */ /* 0x0083e60000100a00 */
[----:B-1----:R-:W2:Y:S01]  /*52e80*/  LDL.LU.64 R20, [R1+0xac0] ;  /* 0x000ac00001147983 */ /* 0x002ea20000300a00 */
[----:B------:R-:W2:Y:S02]  /*52e90*/  LDL.LU.64 R22, [R1+0xac8] ;  /* 0x000ac80001167983 */ /* 0x000ea40000300a00 */
[----:B------:R-:W3:Y:S02]  /*52ea0*/  LDL.64 R8, [R1+0x60] ;  /* 0x0000600001087983 */ /* 0x000ee40000100a00 */
[----:B---3--:R1:W-:Y:S04]  /*52eb0*/  STL.64 [R1+0x6030], R8 ;  /* 0x0060300801007387 */ /* 0x0083e80000100a00 */
[----:B-1----:R-:W3:Y:S01]  /*52ec0*/  LDL.64 R8, [R1+0x70] ;  /* 0x0000700001087983 */ /* 0x002ee20000100a00 */
[----:B------:R-:W-:Y:S01]  /*52ed0*/  STL.64 [R1+0x6048], R10 ;  /* 0x0060480a01007387 */ /* 0x000fe20000100a00 */
[C---:B------:R-:W-:Y:S02]  /*52ee0*/  HMMA.16816.F32 R4, R16.reuse, R24, R4 ;  /* 0x000000181004723c */ /* 0x040fe40000001804 */
[----:B---3--:R1:W-:Y:S04]  /*52ef0*/  STL.64 [R1+0x6040], R8 ;  /* 0x0060400801007387 */ /* 0x0083e80000100a00 */
[----:B-1----:R-:W3:Y:S01]  /*52f00*/  LDL.LU.64 R8, [R1+0xa40] ;  /* 0x000a400001087983 */ /* 0x002ee20000300a00 */
[----:B------:R-:W2:Y:S03]  /*52f10*/  LDL.LU.64 R10, [R1+0xa48] ;  /* 0x000a4800010a7983 */ /* 0x000ea60000300a00 */
[----:B--2---:R-:W-:Y:S01]  /*52f20*/  STL.64 [R1+0x6060], R10 ;  /* 0x0060600a01007387 */ /* 0x004fe20000100a00 */
[----:B---3--:R1:W-:Y:S03]  /*52f30*/  STL.64 [R1+0x6058], R8 ;  /* 0x0060580801007387 */ /* 0x0083e60000100a00 */
[----:B-1----:R-:W2:Y:S01]  /*52f40*/  LDL.LU.64 R8, [R1+0x650] ;  /* 0x0006500001087983 */ /* 0x002ea20000300a00 */
[----:B------:R-:W2:Y:S02]  /*52f50*/  LDL.LU.64 R10, [R1+0x658] ;  /* 0x00065800010a7983 */ /* 0x000ea40000300a00 */
[----:B------:R-:W-:Y:S02]  /*52f60*/  STL [R1+0x5f9c], R2 ;  /* 0x005f9c0201007387 */ /* 0x000fe40000100800 */
[----:B0-----:R-:W-:Y:S01]  /*52f70*/  STL.64 [R1+0x5f10], R14 ;  /* 0x005f100e01007387 */ /* 0x001fe20000100a00 */
[----:B------:R-:W-:Y:S03]  /*52f80*/  STL.64 [R1+0x5f08], R12 ;  /* 0x005f080c01007387 */ /* 0x000fe60000100a00 */
[----:B------:R0:W-:Y:S02]  /*52f90*/  STL.64 [R1+0x690], R4 ;  /* 0x0006900401007387 */ /* 0x0001e40000100a00 */
[----:B------:R-:W-:Y:S01]  /*52fa0*/  STL.64 [R1+0x698], R6 ;  /* 0x0006980601007387 */ /* 0x000fe20000100a00 */
[----:B0-----:R-:W3:Y:S02]  /*52fb0*/  LDL.LU.64 R4, [R1+0x6088] ;  /* 0x0060880001047983 */ /* 0x001ee40000300a00 */
[----:B---3--:R-:W-:Y:S11]  /*52fc0*/  HMMA.16816.F32 R20, R16, R4, R20 ;  /* 0x000000041014723c */ /* 0x008ff60000001814 */
[----:B------:R-:W-:Y:S11]  /*52fd0*/  @!UPT UIADD3 URZ, URZ, URZ, URZ ;  /* 0x0000003f3f3ff290 */ /* 0x000ff6000fffe03f */
[----:B------:R-:W-:Y:S01]  /*52fe0*/  @!UPT UIADD3 URZ, URZ, URZ, URZ ;  /* 0x0000003f3f3ff290 */ /* 0x000fe2000fffe03f */
[----:B------:R-:W-:Y:S01]  /*52ff0*/  STL.64 [R1+0x680], R20 ;  /* 0x0006801401007387 */ /* 0x000fe20000100a00 */
[----:B------:R0:W-:Y:S03]  /*53000*/  STL.64 [R1+0x688], R22 ;  /* 0x0006881601007387 */ /* 0x0001e60000100a00 */
[----:B0-----:R-:W3:Y:S01]  /*53010*/  LDL.LU.64 R22, [R1+0x6080] ;  /* 0x0060800001167983 */ /* 0x001ee20000300a00 */
[----:B------:R-:W3:Y:S02]  /*53020*/  LDL.LU.64 R20, [R1+0x6078] ;  /* 0x0060780001147983 */ /* 0x000ee40000300a00 */
[----:B----4-:R-:W-:Y:S02]  /*53030*/  IMAD.MOV.U32 R12, RZ, RZ, R26 ;  /* 0x000000ffff0c7224 */ /* 0x010fe400078e001a */
[----:B------:R-:W-:Y:S02]  /*53040*/  IMAD.MOV.U32 R13, RZ, RZ, R0 ;  /* 0x000000ffff0d7224 */ /* 0x000fe400078e0000 */
[----:B------:R-:W-:-:S02]  /*53050*/  IMAD.MOV.U32 R2, RZ, RZ, R4 ;  /* 0x000000ffff027224 */ /* 0x000fc400078e0004 */
[----:B------:R-:W-:Y:S02]  /*53060*/  IMAD.MOV.U32 R29, RZ, RZ, R5 ;  /* 0x000000ffff1d7224 */ /* 0x000fe400078e0005 */
[----:B------:R-:W4:Y:S01]  /*53070*/  LDL.LU.64 R4, [R1+0x6070] ;  /* 0x0060700001047983 */ /* 0x000f220000300a00 */
[C---:B---3--:R-:W-:Y:S11]  /*53080*/  HMMA.16816.F32 R20, R16.reuse, R12, R20 ;  /* 0x0000000c1014723c */ /* 0x048ff60000001814 */
[----:B------:R-:W-:Y:S11]  /*53090*/  @!UPT UIADD3 URZ, URZ, URZ, URZ ;  /* 0x0000003f3f3ff290 */ /* 0x000ff6000fffe03f */
[----:B------:R-:W-:Y:S01]  /*530a0*/  @!UPT UIADD3 URZ, URZ, URZ, URZ ;  /* 0x0000003f3f3ff290 */ /* 0x000fe2000fffe03f */
[----:B------:R0:W-:Y:S01]  /*530b0*/  STL.64 [R1+0x670], R20 ;  /* 0x0006701401007387 */ /* 0x0001e20000100a00 */
[----:B------:R-:W-:Y:S03]  /*530c0*/  STL.64 [R1+0x678], R22 ;  /* 0x0006781601007387 */ /* 0x000fe60000100a00 */
[----:B0-----:R-:W2:Y:S01]  /*530d0*/  LDL.LU.64 R20, [R1+0x6068] ;  /* 0x0060680001147983 */ /* 0x001ea20000300a00 */
[----:B------:R0:W-:Y:S03]  /*530e0*/  STL.64 [R1+0x5f80], R12 ;  /* 0x005f800c01007387 */ /* 0x0001e60000100a00 */
[----:B0-----:R-:W3:Y:S01]  /*530f0*/  LDL.LU.64 R12, [R1+0xa50] ;  /* 0x000a5000010c7983 */ /* 0x001ee20000300a00 */
[----:B------:R-:W3:Y:S02]  /*53100*/  LDL.LU.64 R14, [R1+0xa58] ;  /* 0x000a5800010e7983 */ /* 0x000ee40000300a00 */
[----:B----4-:R-:W-:Y:S01]  /*53110*/  IMAD.MOV.U32 R0, RZ, RZ, R5 ;  /* 0x000000ffff007224 */ /* 0x010fe200078e0005 */
[C---:B--2---:R-:W-:Y:S08]  /*53120*/  HMMA.16816.F32 R20, R16.reuse, R20, R8 ;  /* 0x000000141014723c */ /* 0x044ff00000001808 */
[C---:B---3--:R-:W-:Y:S11]  /*53130*/  HMMA.16816.F32 R12, R16.reuse, R4, R12 ;  /* 0x00000004100c723c */ /* 0x048ff6000000180c */
[----:B------:R-:W-:Y:S11]  /*53140*/  @!UPT UIADD3 URZ, URZ, URZ, URZ ;  /* 0x0000003f3f3ff290 */ /* 0x000ff6000fffe03f */
[----:B------:R-:W-:Y:S01]  /*53150*/  @!UPT UIADD3 URZ, URZ, URZ, URZ ;  /* 0x0000003f3f3ff290 */ /* 0x000fe2000fffe03f */
[----:B------:R-:W-:Y:S01]  /*53160*/  STL.64 [R1+0x660], R12 ;  /* 0x0006600c01007387 */ /* 0x000fe20000100a00 */
[----:B------:R0:W-:Y:S02]  /*53170*/  STL.64 [R1+0x668], R14 ;  /* 0x0006680e01007387 */ /* 0x0001e40000100a00 */
[----:B0-----:R-:W-:Y:S02]  /*53180*/  IMAD.MOV.U32 R14, RZ, RZ, R4 ;  /* 0x000000ffff0e7224 */ /* 0x001fe400078e0004 */
[----:B------:R-:W2:Y:S01]  /*53190*/  LDL.LU.64 R4, [R1+0xa30] ;  /* 0x000a300001047983 */ /* 0x000ea20000300a00 */
[----:B------:R-:W2:Y:S02]  /*531a0*/  LDL.LU.64 R6, [R1+0xa38] ;  /* 0x000a380001067983 */ /* 0x000ea40000300a00 */
[----:B------:R-:W3:Y:S02]  /*531b0*/  LDL.LU.64 R10, [R1+0x6060] ;  /* 0x00606000010a7983 */ /* 0x000ee40000300a00 */
[----:B------:R-:W3:Y:S01]  /*531c0*/  LDL.LU.64 R8, [R1+0x6058] ;  /* 0x0060580001087983 */ /* 0x000ee20000300a00 */
[----:B------:R0:W-:Y:S01]  /*531d0*/  STL.64 [R1+0x650], R20 ;  /* 0x0006501401007387 */ /* 0x0001e20000100a00 */
[----:B------:R-:W-:Y:S03]  /*531e0*/  STL.64 [R1+0x658], R22 ;  /* 0x0006581601007387 */ /* 0x000fe60000100a00 */
[----:B0-----:R-:W3:Y:S02]  /*531f0*/  LDL.LU.64 R20, [R1+0x6050] ;  /* 0x0060500001147983 */ /* 0x001ee40000300a00 */
[----:B---3--:R-:W-:Y:S11]  /*53200*/  HMMA.16816.F32 R8, R16, R20, R8 ;  /* 0x000000141008723c */ /* 0x008ff60000001808 */
[----:B------:R-:W-:Y:S11]  /*53210*/  @!UPT UIADD3 URZ, URZ, URZ, URZ ;  /* 0x0000003f3f3ff290 */ /* 0x000ff6000fffe03f */
[----:B------:R-:W-:Y:S01]  /*53220*/  @!UPT UIADD3 URZ, URZ, URZ, URZ ;  /* 0x0000003f3f3ff290 */ /* 0x000fe2000fffe03f */
[----:B------:R-:W-:Y:S01]  /*53230*/  STL.64 [R1+0x640], R8 ;  /* 0x0006400801007387 */ /* 0x000fe20000100a00 */
[----:B------:R0:W-:Y:S03]  /*53240*/  STL.64 [R1+0x648], R10 ;  /* 0x0006480a01007387 */ /* 0x0001e60000100a00 */
[----:B0-----:R-:W3:Y:S01]  /*53250*/  LDL.LU.64 R10, [R1+0x6048] ;  /* 0x00604800010a7983 */ /* 0x001ee20000300a00 */
[----:B------:R-:W2:Y:S02]  /*53260*/  LDL.LU.64 R8, [R1+0x6040] ;  /* 0x0060400001087983 */ /* 0x000ea40000300a00 */
[----:B------:R-:W-:Y:S02]  /*53270*/  IMAD.MOV.U32 R15, RZ, RZ, R21 ;  /* 0x000000ffff0f7224 */ /* 0x000fe400078e0015 */
[----:B------:R-:W-:-:S03]  /*53280*/  IMAD.MOV.U32 R26, RZ, RZ, R20 ;  /* 0x000000ffff1a7224 */ /* 0x000fc600078e0014 */
[----:B------:R-:W-:Y:S01]  /*53290*/  STL.64 [R1+0x5fa0], R14 ;  /* 0x005fa00e01007387 */ /* 0x000fe20000100a00 */
[----:B--2---:R-:W-:Y:S01]  /*532a0*/  HMMA.16816.F32 R4, R16, R8, R4 ;  /* 0x000000081004723c */ /* 0x004fe20000001804 */
[----:B---3--:R-:W-:Y:S02]  /*532b0*/  IMAD.MOV.U32 R12, RZ, RZ, R11 ;  /* 0x000000ffff0c7224 */ /* 0x008fe400078e000b */
[----:B------:R-:W-:-:S05]  /*532c0*/  IMAD.MOV.U32 R13, RZ, RZ, R10 ;  /* 0x000000ffff0d7224 */ /* 0x000fca00078e000a */
[----:B------:R0:W-:Y:S04]  /*532d0*/  STL.64 [R1+0x6028], R12 ;  /* 0x0060280c01007387 */ /* 0x0001e80000100a00 */
[----:B0-----:R-:W2:Y:S01]  /*532e0*/  LDL.LU.64 R12, [R1+0xa20] ;  /* 0x000a2000010c7983 */ /* 0x001ea20000300a00 */
[----:B------:R-:W2:Y:S02]  /*532f0*/  LDL.LU.64 R14, [R1+0xa28] ;  /* 0x000a2800010e7983 */ /* 0x000ea40000300a00 */
[----:B------:R-:W3:Y:S02]  /*53300*/  LDL.LU.64 R20, [R1+0xa10] ;  /* 0x000a100001147983 */ /* 0x000ee40000300a00 */
[----:B------:R-:W3:Y:S01]  /*53310*/  LDL.LU.64 R22, [R1+0xa18] ;  /* 0x000a180001167983 */ /* 0x000ee20000300a00 */
[----:B------:R-:W-:Y:S01]  /*53320*/  STL [R1+0x5f98], R26 ;  /* 0x005f981a01007387 */ /* 0x000fe20000100800 */
[----:B------:R-:W-:Y:S04]  /*53330*/  STL.64 [R1+0x5f90], R24 ;  /* 0x005f901801007387 */ /* 0x000fe80000100a00 */
[----:B------:R0:W-:Y:S02]  /*53340*/  STL.64 [R1+0x630], R4 ;  /* 0x0006300401007387 */ /* 0x0001e40000100a00 */
[----:B------:R1:W-:Y:S01]  /*53350*/  STL.64 [R1+0x638], R6 ;  /* 0x0006380601007387 */ /* 0x0003e20000100a00 */
[----:B0-----:R-:W4:Y:S01]  /*53360*/  LDL.LU.64 R4, [R1+0x6038] ;  /* 0x0060380001047983 */ /* 0x001f220000300a00 */
[----:B-1----:R-:W-:-:S02]  /*53370*/  IMAD.MOV.U32 R7, RZ, RZ, R8 ;  /* 0x000000ffff077224 */ /* 0x002fc400078e0008 */
[----:B------:R-:W-:Y:S02]  /*53380*/  IMAD.MOV.U32 R6, RZ, RZ, R9 ;  /* 0x000000ffff067224 */ /* 0x000fe400078e0009 */
[----:B------:R-:W2:Y:S01]  /*53390*/  LDL.LU.64 R8, [R1+0x6030] ;  /* 0x0060300001087983 */ /* 0x000ea20000300a00 */
[----:B------:R-:W3:Y:S01]  /*533a0*/  LDL.64 R24, [R1+0x50] ;  /* 0x0000500001187983 */ /* 0x000ee20000100a00 */
[C---:B--2---:R-:W-:Y:S11]  /*533b0*/  HMMA.16816.F32 R12, R16.reuse, R8, R12 ;  /* 0x00000008100c723c */ /* 0x044ff6000000180c */
[----:B------:R-:W-:Y:S11]  /*533c0*/  @!UPT UIADD3 URZ, URZ, URZ, URZ ;  /* 0x0000003f3f3ff290 */ /* 0x000ff6000fffe03f */
[----:B------:R-:W-:Y:S01]  /*533d0*/  @!UPT UIADD3 URZ, URZ, URZ, URZ ;  /* 0x0000003f3f3ff290 */ /* 0x000fe2000fffe03f */
[----:B------:R0:W-:Y:S01]  /*533e0*/  STL.64 [R1+0x620], R12 ;  /* 0x0006200c01007387 */ /* 0x0001e20000100a00 */
[----:B------:R1:W-:Y:S03]  /*533f0*/  STL.64 [R1+0x628], R14 ;  /* 0x0006280e01007387 */ /* 0x0003e60000100a00 */
[----:B0-----:R-:W2:Y:S01]  /*53400*/  LDL.LU.64 R12, [R1+0x6028] ;  /* 0x00602800010c7983 */ /* 0x001ea20000300a00 */
[----:B-1----:R-:W-:Y:S02]  /*53410*/  IMAD.MOV.U32 R15, RZ, RZ, R8 ;  /* 0x000000ffff0f7224 */ /* 0x002fe400078e0008 */
[----:B------:R-:W-:Y:S02]  /*53420*/  IMAD.MOV.U32 R14, RZ, RZ, R9 ;  /* 0x000000ffff0e7224 */ /* 0x000fe400078e0009 */
[----:B------:R-:W3:Y:S01]  /*53430*/  LDL.LU.64 R10, [R1+0x6020] ;  /* 0x00602000010a7983 */ /* 0x000ee20000300a00 */
[----:B------:R-:W3:Y:S02]  /*53440*/  LDL.LU.64 R8, [R1+0x6018] ;  /* 0x0060180001087983 */ /* 0x000ee40000300a00 */
[----:B------:R-:W-:Y:S02]  /*53450*/  STL.64 [R1+0x5fc0], R14 ;  /* 0x005fc00e01007387 */ /* 0x000fe40000100a00 */
[----:B--2---:R0:W-:Y:S04]  /*53460*/  STL.64 [R1+0x5fb8], R12 ;  /* 0x005fb80c01007387 */ /* 0x0041e80000100a00 */
[----:B0-----:R-:W2:Y:S01]  /*53470*/  LDL.64 R12, [R1+0x20] ;  /* 0x00002000010c7983 */ /* 0x001ea20000100a00 */
[----:B---3--:R-:W-:Y:S03]  /*53480*/  HMMA.16816.F32 R20, R16, R8, R20 ;  /* 0x000000081014723c */ /* 0x008fe60000001814 */
[----:B--2---:R0:W-:Y:S02]  /*53490*/  STL.64 [R1+0x5fd8], R12 ;  /* 0x005fd80c01007387 */ /* 0x0041e40000100a00 */
[----:B0-----:R-:W-:-:S02]  /*534a0*/  IMAD.MOV.U32 R12, RZ, RZ, R27 ;  /* 0x000000ffff0c7224 */ /* 0x001fc400078e001b */
[----:B------:R-:W-:-:S05]  /*534b0*/  IMAD.MOV.U32 R13, RZ, RZ, R11 ;  /* 0x000000ffff0d7224 */ /* 0x000fca00078e000b */
[----:B------:R-:W-:Y:S11]  /*534c0*/  STL.64 [R1+0x5ff0], R12 ;  /* 0x005ff00c01007387 */ /* 0x000ff60000100a00 */
[----:B------:R-:W-:Y:S02]  /*534d0*/  STL.64 [R1+0x610], R20 ;  /* 0x0006101401007387 */ /* 0x000fe40000100a00 */
[----:B------:R0:W-:Y:S02]  /*534e0*/  STL.64 [R1+0x618], R22 ;  /* 0x0006181601007387 */ /* 0x0001e40000100a00 */
[----:B0-----:R-:W2:Y:S01]  /*534f0*/  LDL.LU.64 R22, [R1+0x6010] ;  /* 0x0060100001167983 */ /* 0x001ea20000300a00 */
[----:B------:R-:W2:Y:S02]  /*53500*/  LDL.LU.64 R20, [R1+0x6008] ;  /* 0x0060080001147983 */ /* 0x000ea40000300a00 */
[----:B------:R0:W-:Y:S02]  /*53510*/  STL.64 [R1+0x5f18], R8 ;  /* 0x005f180801007387 */ /* 0x0001e40000100a00 */
[----:B------:R-:W-:Y:S01]  /*53520*/  IMAD.MOV.U32 R12, RZ, RZ, R10 ;  /* 0x000000ffff0c7224 */ /* 0x000fe200078e000a */
[----:B0-----:R-:W4:Y:S01]  /*53530*/  LDL.LU.64 R8, [R1+0xa00] ;  /* 0x000a000001087983 */ /* 0x001f220000300a00 */
[----:B------:R-:W4:Y:S02]  /*53540*/  LDL.LU.64 R10, [R1+0xa08] ;  /* 0x000a0800010a7983 */ /* 0x000f240000300a00 */
[----:B----4-:R-:W-:Y:S01]  /*53550*/  HMMA.16816.F32 R16, R16, R4, R8 ;  /* 0x000000041010723c */ /* 0x010fe20000001808 */
[----:B------:R-:W2:Y:S01]  /*53560*/  LDL.LU.64 R8, [R1+0xb50] ;  /* 0x000b500001087983 */ /* 0x000ea20000300a00 */
[----:B------:R-:W2:Y:S11]  /*53570*/  LDL.LU.64 R10, [R1+0xb58] ;  /* 0x000b5800010a7983 */ /* 0x000eb60000300a00 */
[----:B------:R-:W-:Y:S10]  /*53580*/  @!UPT UIADD3 URZ, URZ, URZ, URZ ;  /* 0x0000003f3f3ff290 */ /* 0x000ff4000fffe03f */
[----:B------:R-:W-:Y:S01]  /*53590*/  STL.64 [R1+0x220], R16 ;  /* 0x0002201001007387 */ /* 0x000fe20000100a00 */
[----:B------:R-:W-:Y:S02]  /*535a0*/  STL.64 [R1+0x228], R18 ;  /* 0x0002281201007387 */ /* 0x000fe40000100a00 */
[----:B------:R-:W-:Y:S02]  /*535b0*/  STL.64 [R1+0x5fb0], R6 ;  /* 0x005fb00601007387 */ /* 0x000fe40000100a00 */
[----:B------:R0:W-:Y:S02]  /*535c0*/  STL.64 [R1+0x5fa8], R4 ;  /* 0x005fa80401007387 */ /* 0x0001e40000100a00 */
[----:B0-----:R-:W3:Y:S01]  /*535d0*/  LDL.LU.64 R4, [R1+0x9f0] ;  /* 0x0009f00001047983 */ /* 0x001ee20000300a00 */
[----:B------:R-:W4:Y:S03]  /*535e0*/  LDL.LU.64 R6, [R1+0x9f8] ;  /* 0x0009f80001067983 */ /* 0x000f260000300a00 */
[----:B----4-:R-:W-:Y:S01]  /*535f0*/  STL.64 [R1+0x5fd0], R6 ;  /* 0x005fd00601007387 */ /* 0x010fe20000100a00 */
[----:B---3--:R0:W-:Y:S03]  /*53600*/  STL.64 [R1+0x5fc8], R4 ;  /* 0x005fc80401007387 */ /* 0x0081e60000100a00 */
[----:B0-----:R-:W3:Y:S01]  /*53610*/  LDL.LU.64 R4, [R1+0xaf0] ;  /* 0x000af00001047983 */ /* 0x001ee20000300a00 */
[----:B------:R-:W4:Y:S03]  /*53620*/  LDL.LU.64 R6, [R1+0xaf8] ;  /* 0x000af80001067983 */ /* 0x000f260000300a00 */
[----:B----4-:R-:W-:Y:S01]  /*53630*/  STL.64 [R1+0x5fe8], R6 ;  /* 0x005fe80601007387 */ /* 0x010fe20000100a00 */
[----:B---3--:R0:W-:Y:S03]  /*53640*/  STL.64 [R1+0x5fe0], R4 ;  /* 0x005fe00401007387 */ /* 0x0081e60000100a00 */
[----:B0-----:R-:W3:Y:S01]  /*53650*/  LDL.LU.64 R4, [R1+0xb20] ;  /* 0x000b200001047983 */ /* 0x001ee20000300a00 */
[----:B------:R-:W4:Y:S02]  /*53660*/  LDL.LU.64 R6, [R1+0xb28] ;  /* 0x000b280001067983 */ /* 0x000f240000300a00 */
[----:B------:R-:W-:Y:S01]  /*53670*/  IMAD.MOV.U32 R13, RZ, RZ, R3 ;  /* 0x000000ffff0d7224 */ /* 0x000fe200078e0003 */
[C---:B--2---:R-:W-:Y:S01]  /*53680*/  HMMA.16816.F32 R8, R20.reuse, R24, R8 ;  /* 0x000000181408723c */ /* 0x044fe20000001808 */
[----:B----4-:R-:W-:Y:S01]  /*53690*/  STL.64 [R1+0x6000], R6 ;  /* 0x0060000601007387 */ /* 0x010fe20000100a00 */
[----:B---3--:R0:W-:Y:S03]  /*536a0*/  STL.64 [R1+0x5ff8], R4 ;  /* 0x005ff80401007387 */ /* 0x0081e60000100a00 */
[----:B0-----:R-:W2:Y:S01]  /*536b0*/  LDL.LU.64 R4, [R1+0xb40] ;  /* 0x000b400001047983 */ /* 0x001ea20000300a00 */
[----:B------:R-:W2:Y:S02]  /*536c0*/  LDL.LU.64 R6, [R1+0xb48] ;  /* 0x000b480001067983 */ /* 0x000ea40000300a00 */
[----:B------:R-:W3:Y:S11]  /*536d0*/  LDL.64 R16, [R1] ;  /* 0x0000000001107983 */ /* 0x000ef60000100a00 */
[----:B------:R-:W-:Y:S04]  /*536e0*/  @!UPT UIADD3 URZ, URZ, URZ, URZ ;  /* 0x0000003f3f3ff290 */ /* 0x000fe8000fffe03f */
[----:B------:R-:W-:Y:S01]  /*536f0*/  STL.64 [R1+0x210], R8 ;  /* 0x0002100801007387 */ /* 0x000fe20000100a00 */
[----:B------:R0:W-:Y:S02]  /*53700*/  STL.64 [R1+0x218], R10 ;  /* 0x0002180a01007387 */ /* 0x0001e40000100a00 */
[----:B0-----:R-:W-:Y:S02]  /*53710*/  IMAD.MOV.U32 R11, RZ, RZ, R24 ;  /* 0x000000ffff0b7224 */ /* 0x001fe400078e0018 */
[----:B------:R-:W-:Y:S02]  /*53720*/  IMAD.MOV.U32 R10, RZ, RZ, R25 ;  /* 0x000000ffff0a7224 */ /* 0x000fe400078e0019 */
[----:B------:R-:W3:Y:S01]  /*53730*/  LDL.LU.64 R24, [R1+0x600] ;  /* 0x0006000001187983 */ /* 0x000ee20000300a00 */
[----:B------:R-:W3:Y:S01]  /*53740*/  LDL.LU.64 R26, [R1+0x608] ;  /* 0x00060800011a7983 */ /* 0x000ee20000300a00 */
[C---:B--2---:R-:W-:Y:S02]  /*53750*/  HMMA.16816.F32 R12, R20.reuse, R12, R4 ;  /* 0x0000000c140c723c */ /* 0x044fe40000001804 */
[----:B------:R-:W2:Y:S01]  /*53760*/  LDL.LU.64 R6, [R1+0x6000] ;  /* 0x0060000001067983 */ /* 0x000ea20000300a00 */
[----:B------:R-:W2:Y:S11]  /*53770*/  LDL.LU.64 R4, [R1+0x5ff8] ;  /* 0x005ff80001047983 */ /* 0x000eb60000300a00 */
[----:B------:R-:W-:Y:S09]  /*53780*/  @!UPT UIADD3 URZ, URZ, URZ, URZ ;  /* 0x0000003f3f3ff290 */ /* 0x000ff2000fffe03f */
        /* <DEDUP_REMOVED lines=10> */
[C---:B--2---:R-:W-:Y:S01]  /*53830*/  HMMA.16816.F32 R4, R20.reuse, R12, R4 ;  /* 0x0000000c1404723c */ /* 0x044fe20000001804 */
[----:B------:R-:W-:Y:S02]  /*53840*/  IMAD.MOV.U32 R28, RZ, RZ, R12 ;  /* 0x000000ffff1c7224 */ /* 0x000fe400078e000c */
[----:B------:R-:W-:Y:S11]  /*53850*/  IMAD.MOV.U32 R3, RZ, RZ, R13 ;  /* 0x000000ffff037224 */ /* 0x000ff600078e000d */
[----:B------:R-:W-:Y:S09]  /*53860*/  @!UPT UIADD3 URZ, URZ, URZ, URZ ;  /* 0x0000003f3f3ff290 */ /* 0x000ff2000fffe03f */
[----:B------:R-:W-:Y:S01]  /*53870*/  STL.64 [R1+0x1e0], R4 ;  /* 0x0001e00401007387 */ /* 0x000fe20000100a00 */
[----:B------:R0:W-:Y:S03]  /*53880*/  STL.64 [R1+0x1e8], R6 ;  /* 0x0001e80601007387 */ /* 0x0001e60000100a00 */
[----:B0-----:R-:W2:Y:S01]  /*53890*/  LDL.LU.64 R6, [R1+0x5fd0] ;  /* 0x005fd00001067983 */ /* 0x001ea20000300a00 */
[----:B------:R-:W2:Y:S02]  /*538a0*/  LDL.LU.64 R4, [R1+0x5fc8] ;  /* 0x005fc80001047983 */ /* 0x000ea40000300a00 */
[----:B------:R-:W4:Y:S02]  /*538b0*/  LDL.LU.64 R14, [R1+0x5fc0] ;  /* 0x005fc000010e7983 */ /* 0x000f240000300a00 */
[----:B------:R-:W2:Y:S01]  /*538c0*/  LDL.LU.64 R12, [R1+0x5fb8] ;  /* 0x005fb800010c7983 */ /* 0x000ea20000300a00 */
[----:B---3--:R-:W-:Y:S01]  /*538d0*/  HMMA.16816.F32 R24, R20, R16, R24 ;  /* 0x000000101418723c */ /* 0x008fe20000001818 */
[----:B----4-:R-:W-:-:S02]  /*538e0*/  IMAD.MOV.U32 R8, RZ, RZ, R15 ;  /* 0x000000ffff087224 */ /* 0x010fc400078e000f */
[----:B------:R-:W-:-:S05]  /*538f0*/  IMAD.MOV.U32 R9, RZ, RZ, R14 ;  /* 0x000000ffff097224 */ /* 0x000fca00078e000e */
[----:B--2---:R-:W-:Y:S01]  /*53900*/  HMMA.16816.F32 R12, R20, R12, R4 ;  /* 0x0000000c140c723c */ /* 0x004fe20000001804 */
[----:B------:R-:W-:Y:S01]  /*53910*/  STL.64 [R1+0x5f30], R8 ;  /* 0x005f300801007387 */ /* 0x000fe20000100a00 */
[----:B------:R-:W2:Y:S02]  /*53920*/  LDL.LU.64 R6, [R1+0x5fb0] ;  /* 0x005fb00001067983 */ /* 0x000ea40000300a00 */
[----:B------:R-:W3:Y:S11]  /*53930*/  LDL.LU.64 R4, [R1+0x5fa8] ;  /* 0x005fa80001047983 */ /* 0x000ef60000300a00 */
[----:B------:R-:W-:Y:S08]  /*53940*/  @!UPT UIADD3 URZ, URZ, URZ, URZ ;  /* 0x0000003f3f3ff290 */ /* 0x000ff0000fffe03f */
[----:B------:R0:W-:Y:S01]  /*53950*/  STL.64 [R1+0x1d0], R12 ;  /* 0x0001d00c01007387 */ /* 0x0001e20000100a00 */
[----:B------:R1:W-:Y:S02]  /*53960*/  STL.64 [R1+0x1d8], R14 ;  /* 0x0001d80e01007387 */ /* 0x0003e40000100a00 */
[----:B0-----:R-:W-:Y:S01]  /*53970*/  IMAD.MOV.U32 R12, RZ, RZ, R2 ;  /* 0x000000ffff0c7224 */ /* 0x001fe200078e0002 */
[----:B-1----:R-:W4:Y:S01]  /*53980*/  LDL.LU.64 R14, [R1+0x5fa0] ;  /* 0x005fa000010e7983 */ /* 0x002f220000300a00 */
[----:B------:R-:W3:Y:S02]  /*53990*/  LDL.LU R2, [R1+0x5f9c] ;  /* 0x005f9c0001027983 */ /* 0x000ee40000300800 */
[----:B--2---:R-:W-:Y:S02]  /*539a0*/  IMAD.MOV.U32 R8, RZ, RZ, R7 ;  /* 0x000000ffff087224 */ /* 0x004fe400078e0007 */
[----:B------:R-:W-:-:S05]  /*539b0*/  IMAD.MOV.U32 R9, RZ, RZ, R6 ;  /* 0x000000ffff097224 */ /* 0x000fca00078e0006 */
[----:B------:R-:W-:Y:S01]  /*539c0*/  STL.64 [R1+0x5f48], R8 ;  /* 0x005f480801007387 */ /* 0x000fe20000100a00 */
[----:B------:R-:W-:Y:S02]  /*539d0*/  STL.64 [R1+0x1c0], R24 ;  /* 0x0001c01801007387 */ /* 0x000fe40000100a00 */
[----:B------:R0:W-:Y:S02]  /*539e0*/  STL.64 [R1+0x1c8], R26 ;  /* 0x0001c81a01007387 */ /* 0x0001e40000100a00 */
[----:B0-----:R-:W2:Y:S01]  /*539f0*/  LDL.LU R26, [R1+0x5f98] ;  /* 0x005f9800011a7983 */ /* 0x001ea20000300800 */
[----:B------:R-:W-:Y:S02]  /*53a00*/  IMAD.MOV.U32 R7, RZ, RZ, R16 ;  /* 0x000000ffff077224 */ /* 0x000fe400078e0010 */
[----:B------:R-:W-:Y:S02]  /*53a10*/  IMAD.MOV.U32 R6, RZ, RZ, R17 ;  /* 0x000000ffff067224 */ /* 0x000fe400078e0011 */
[----:B------:R-:W2:Y:S01]  /*53a20*/  LDL.LU.64 R24, [R1+0x5f90] ;  /* 0x005f900001187983 */ /* 0x000ea20000300a00 */
[----:B---3--:R-:W0:Y:S01]  /*53a30*/  LDSM.16.MT88.4 R16, [R2+0x380] ;  /* 0x000380000210783b */ /* 0x008e220000004200 */
[----:B----4-:R-:W-:-:S03]  /*53a40*/  IMAD.MOV.U32 R9, RZ, RZ, R15 ;  /* 0x000000ffff097224 */ /* 0x010fc600078e000f */
[----:B------:R-:W-:Y:S01]  /*53a50*/  STL.64 [R1+0x5f68], R10 ;  /* 0x005f680a01007387 */ /* 0x000fe20000100a00 */
[----:B--2---:R-:W-:-:S05]  /*53a60*/  IMAD.MOV.U32 R8, RZ, RZ, R26 ;  /* 0x000000ffff087224 */ /* 0x004fca00078e001a */
[----:B------:R1:W-:Y:S02]  /*53a70*/  STL.64 [R1+0x5f60], R8 ;  /* 0x005f600801007387 */ /* 0x0003e40000100a00 */
[----:B-1----:R-:W-:Y:S02]  /*53a80*/  IMAD.MOV.U32 R8, RZ, RZ, R14 ;  /* 0x000000ffff087224 */ /* 0x002fe400078e000e */
[----:B------:R-:W-:-:S05]  /*53a90*/  IMAD.MOV.U32 R9, RZ, RZ, R0 ;  /* 0x000000ffff097224 */ /* 0x000fca00078e0000 */
[----:B------:R1:W-:Y:S04]  /*53aa0*/  STL.64 [R1+0x5f88], R8 ;  /* 0x005f880801007387 */ /* 0x0003e80000100a00 */
[----:B-1----:R-:W2:Y:S01]  /*53ab0*/  LDL.LU.64 R8, [R1+0x9d0] ;  /* 0x0009d00001087983 */ /* 0x002ea20000300a00 */
[----:B------:R-:W2:Y:S02]  /*53ac0*/  LDL.LU.64 R10, [R1+0x9d8] ;  /* 0x0009d800010a7983 */ /* 0x000ea40000300a00 */
[----:B------:R-:W-:Y:S02]  /*53ad0*/  STL.64 [R1+0x5f28], R6 ;  /* 0x005f280601007387 */ /* 0x000fe40000100a00 */
[----:B------:R1:W-:Y:S02]  /*53ae0*/  STL.64 [R1+0x5f20], R4 ;  /* 0x005f200401007387 */ /* 0x0003e40000100a00 */
[----:B-1----:R-:W3:Y:S01]  /*53af0*/  LDL.LU.64 R4, [R1+0x9c0] ;  /* 0x0009c00001047983 */ /* 0x002ee20000300a00 */
[----:B------:R-:W3:Y:S02]  /*53b00*/  LDL.LU.64 R6, [R1+0x9c8] ;  /* 0x0009c80001067983 */ /* 0x000ee40000300a00 */
[----:B0-----:R-:W-:Y:S02]  /*53b10*/  STL.64 [R1+0x5e58], R18 ;  /* 0x005e581201007387 */ /* 0x001fe40000100a00 */
[----:B------:R0:W-:Y:S02]  /*53b20*/  STL.64 [R1+0x5e50], R16 ;  /* 0x005e501001007387 */ /* 0x0001e40000100a00 */
[----:B0-----:R-:W4:Y:S01]  /*53b30*/  LDL.LU.64 R16, [R1+0x9e0] ;  /* 0x0009e00001107983 */ /* 0x001f220000300a00 */
[----:B------:R-:W4:Y:S02]  /*53b40*/  LDL.LU.64 R18, [R1+0x9e8] ;  /* 0x0009e80001127983 */ /* 0x000f240000300a00 */
[----:B------:R-:W-:Y:S01]  /*53b50*/  STL [R1+0x59a8], R2 ;  /* 0x0059a80201007387 */ /* 0x000fe20000100800 */
[----:B----4-:R-:W-:Y:S11]  /*53b60*/  HMMA.16816.F32 R16, R20, R24, R16 ;  /* 0x000000181410723c */ /* 0x010ff60000001810 */
[----:B------:R-:W-:Y:S11]  /*53b70*/  @!UPT UIADD3 URZ, URZ, URZ, URZ ;  /* 0x0000003f3f3ff290 */ /* 0x000ff6000fffe03f */
[----:B------:R-:W-:Y:S01]  /*53b80*/  @!UPT UIADD3 URZ, URZ, URZ, URZ ;  /* 0x0000003f3f3ff290 */ /* 0x000fe2000fffe03f */
[----:B------:R0:W-:Y:S01]  /*53b90*/  STL.64 [R1+0x600], R16 ;  /* 0x0006001001007387 */ /* 0x0001e20000100a00 */
[----:B------:R1:W-:Y:S03]  /*53ba0*/  STL.64 [R1+0x608], R18 ;  /* 0x0006081201007387 */ /* 0x0003e60000100a00 */
[----:B0-----:R-:W4:Y:S01]  /*53bb0*/  LDL.LU.64 R16, [R1+0x9a0] ;  /* 0x0009a00001107983 */ /* 0x001f220000300a00 */
[----:B-1----:R-:W3:Y:S02]  /*53bc0*/  LDL.LU.64 R18, [R1+0x9a8] ;  /* 0x0009a80001127983 */ /* 0x002ee40000300a00 */
[----:B------:R-:W-:-:S07]  /*53bd0*/  IMAD.MOV.U32 R13, RZ, RZ, R29 ;  /* 0x000000ffff0d7224 */ /* 0x000fce00078e001d */
[C---:B--2---:R-:W-:Y:S01]  /*53be0*/  HMMA.16816.F32 R12, R20.reuse, R12, R8 ;  /* 0x0000000c140c723c */ /* 0x044fe20000001808 */
[----:B---3--:R-:W-:Y:S01]  /*53bf0*/  STL.64 [R1+0x5f78], R18 ;  /* 0x005f781201007387 */ /* 0x008fe20000100a00 */
[----:B----4-:R0:W-:Y:S03]  /*53c00*/  STL.64 [R1+0x5f70], R16 ;  /* 0x005f701001007387 */ /* 0x0101e60000100a00 */
[----:B0-----:R-:W2:Y:S01]  /*53c10*/  LDL.LU.64 R16, [R1+0x9b0] ;  /* 0x0009b00001107983 */ /* 0x001ea20000300a00 */
[----:B------:R-:W2:Y:S02]  /*53c20*/  LDL.LU.64 R18, [R1+0x9b8] ;  /* 0x0009b80001127983 */ /* 0x000ea40000300a00 */
[----:B------:R0:W-:Y:S02]  /*53c30*/  STL.64 [R1+0x5ec8], R24 ;  /* 0x005ec81801007387 */ /* 0x0001e40000100a00 */
[----:B------:R-:W3:Y:S01]  /*53c40*/  LDL R0, [R1+0xd34] ;  /* 0x000d340001007983 */ /* 0x000ee20000100800 */
[----:B0-----:R-:W4:Y:S01]  /*53c50*/  LDL.64 R24, [R1+0x90] ;  /* 0x0000900001187983 */ /* 0x001f220000100a00 */
[----:B------:R-:W2:Y:S11]  /*53c60*/  LDL.LU.64 R8, [R1+0x5f88] ;  /* 0x005f880001087983 */ /* 0x000eb60000300a00 */
[----:B------:R0:W-:Y:S02]  /*53c70*/  STL.64 [R1+0x5f0], R12 ;  /* 0x0005f00c01007387 */ /* 0x0001e40000100a00 */
[----:B------:R1:W-:Y:S01]  /*53c80*/  STL.64 [R1+0x5f8], R14 ;  /* 0x0005f80e01007387 */ /* 0x0003e20000100a00 */
[----:B0-----:R-:W1:Y:S02]  /*53c90*/  LDL.LU.64 R12, [R1+0x5f80] ;  /* 0x005f8000010c7983 */ /* 0x001e640000300a00 */
[C---:B-1----:R-:W-:Y:S02]  /*53ca0*/  HMMA.16816.F32 R12, R20.reuse, R12, R4 ;  /* 0x0000000c140c723c */ /* 0x042fe40000001804 */
[----:B------:R-:W2:Y:S01]  /*53cb0*/  LDL.LU.64 R4, [R1+0x980] ;  /* 0x0009800001047983 */ /* 0x000ea20000300a00 */
[----:B------:R-:W2:Y:S11]  /*53cc0*/  LDL.LU.64 R6, [R1+0x988] ;  /* 0x0009880001067983 */ /* 0x000eb60000300a00 */
[----:B------:R-:W-:Y:S09]  /*53cd0*/  @!UPT UIADD3 URZ, URZ, URZ, URZ ;  /* 0x0000003f3f3ff290 */ /* 0x000ff2000fffe03f */
[----:B------:R-:W-:Y:S01]  /*53ce0*/  STL.64 [R1+0x5e0], R12 ;  /* 0x0005e00c01007387 */ /* 0x000fe20000100a00 */
[----:B------:R-:W-:Y:S03]  /*53cf0*/  STL.64 [R1+0x5e8], R14 ;  /* 0x0005e80e01007387 */ /* 0x000fe60000100a00 */
[----:B--2---:R-:W-:Y:S01]  /*53d00*/  STL.64 [R1+0x5f40], R6 ;  /* 0x005f400601007387 */ /* 0x004fe20000100a00 */
[----:B------:R0:W-:Y:S03]  /*53d10*/  STL.64 [R1+0x5f38], R4 ;  /* 0x005f380401007387 */ /* 0x0001e60000100a00 */
[----:B0-----:R-:W2:Y:S01]  /*53d20*/  LDL.LU.64 R4, [R1+0x990] ;  /* 0x0009900001047983 */ /* 0x001ea20000300a00 */
[----:B------:R-:W2:Y:S01]  /*53d30*/  LDL.LU.64 R6, [R1+0x998] ;  /* 0x0009980001067983 */ /* 0x000ea20000300a00 */
[C---:B------:R-:W-:Y:S02]  /*53d40*/  HMMA.16816.F32 R8, R20.reuse, R8, R16 ;  /* 0x000000081408723c */ /* 0x040fe40000001810 */
[----:B--2---:R-:W-:Y:S01]  /*53d50*/  STL.64 [R1+0x5f58], R6 ;  /* 0x005f580601007387 */ /* 0x004fe20000100a00 */
[----:B------:R0:W-:Y:S03]  /*53d60*/  STL.64 [R1+0x5f50], R4 ;  /* 0x005f500401007387 */ /* 0x0001e60000100a00 */
[----:B0-----:R-:W2:Y:S01]  /*53d70*/  LDL.LU.64 R4, [R1+0x5b0] ;  /* 0x0005b00001047983 */ /* 0x001ea20000300a00 */
[----:B------:R-:W2:Y:S02]  /*53d80*/  LDL.LU.64 R6, [R1+0x5b8] ;  /* 0x0005b80001067983 */ /* 0x000ea40000300a00 */
[----:B------:R-:W2:Y:S02]  /*53d90*/  LDL.LU.64 R12, [R1+0x970] ;  /* 0x00097000010c7983 */ /* 0x000ea40000300a00 */
[----:B------:R-:W2:Y:S01]  /*53da0*/  LDL.LU.64 R14, [R1+0x978] ;  /* 0x00097800010e7983 */ /* 0x000ea20000300a00 */
[----:B------:R-:W4:Y:S01]  /*53db0*/  LDL.LU.64 R18, [R1+0x5f78] ;  /* 0x005f780001127983 */ /* 0x000f220000300a00 */
[----:B------:R-:W4:Y:S10]  /*53dc0*/  LDL.LU.64 R16, [R1+0x5f70] ;  /* 0x005f700001107983 */ /* 0x000f340000300a00 */
[----:B------:R-:W-:Y:S02]  /*53dd0*/  STL.64 [R1+0x5d0], R8 ;  /* 0x0005d00801007387 */ /* 0x000fe40000100a00 */
[----:B------:R0:W-:Y:S02]  /*53de0*/  STL.64 [R1+0x5d8], R10 ;  /* 0x0005d80a01007387 */ /* 0x0001e40000100a00 */
[----:B0-----:R-:W2:Y:S01]  /*53df0*/  LDL.LU.64 R10, [R1+0x5f68] ;  /* 0x005f6800010a7983 */ /* 0x001ea20000300a00 */
[----:B------:R-:W2:Y:S01]  /*53e00*/  LDL.LU.64 R8, [R1+0x5f60] ;  /* 0x005f600001087983 */ /* 0x000ea20000300a00 */
[----:B----4-:R-:W-:Y:S11]  /*53e10*/  HMMA.16816.F32 R16, R20, R24, R16 ;  /* 0x000000181410723c */ /* 0x010ff60000001810 */
[----:B------:R-:W-:Y:S11]  /*53e20*/  @!UPT UIADD3 URZ, URZ, URZ, URZ ;  /* 0x0000003f3f3ff290 */ /* 0x000ff6000fffe03f */
[----:B------:R-:W-:Y:S01]  /*53e30*/  @!UPT UIADD3 URZ, URZ, URZ, URZ ;  /* 0x0000003f3f3ff290 */ /* 0x000fe2000fffe03f */
[----:B------:R0:W-:Y:S01]  /*53e40*/  STL.64 [R1+0x5c0], R16 ;  /* 0x0005c01001007387 */ /* 0x0001e20000100a00 */
[----:B------:R-:W-:Y:S02]  /*53e50*/  STL.64 [R1+0x5c8], R18 ;  /* 0x0005c81201007387 */ /* 0x000fe40000100a00 */
[----:B0-----:R-:W-:Y:S02]  /*53e60*/  IMAD.MOV.U32 R17, RZ, RZ, R24 ;  /* 0x000000ffff117224 */ /* 0x001fe400078e0018 */
[----:B------:R-:W-:-:S05]  /*53e70*/  IMAD.MOV.U32 R16, RZ, RZ, R25 ;  /* 0x000000ffff107224 */ /* 0x000fca00078e0019 */
[----:B------:R0:W-:Y:S04]  /*53e80*/  STL.64 [R1+0x5ed0], R16 ;  /* 0x005ed01001007387 */ /* 0x0001e80000100a00 */
[----:B0-----:R-:W4:Y:S04]  /*53e90*/  LDL.64 R16, [R1+0x40] ;  /* 0x0000400001107983 */ /* 0x001f280000100a00 */
[----:B----4-:R2:W-:Y:S01]  /*53ea0*/  STL.64 [R1+0x5ef0], R16 ;  /* 0x005ef01001007387 */ /* 0x0105e20000100a00 */
[----:B------:R-:W4:Y:S02]  /*53eb0*/  LDL.64 R24, [R1+0x10] ;  /* 0x0000100001187983 */ /* 0x000f240000100a00 */
[----:B--2---:R-:W-:-:S02]  /*53ec0*/  IMAD.MOV.U32 R16, RZ, RZ, R11 ;  /* 0x000000ffff107224 */ /* 0x004fc400078e000b */
[----:B------:R-:W-:Y:S02]  /*53ed0*/  IMAD.MOV.U32 R17, RZ, RZ, R10 ;  /* 0x000000ffff117224 */ /* 0x000fe400078e000a */
[C---:B------:R-:W-:Y:S01]  /*53ee0*/  HMMA.16816.F32 R8, R20.reuse, R8, R4 ;  /* 0x000000081408723c */ /* 0x040fe20000001804 */
[----:B----4-:R0:W-:Y:S04]  /*53ef0*/  STL.64 [R1+0x5ed8], R24 ;  /* 0x005ed81801007387 */ /* 0x0101e80000100a00 */
[----:B0-----:R-:W2:Y:S01]  /*53f00*/  LDL.LU.64 R24, [R1+0x1b0] ;  /* 0x0001b00001187983 */ /* 0x001ea20000300a00 */
[----:B------:R-:W2:Y:S02]  /*53f10*/  LDL.LU.64 R26, [R1+0x1b8] ;  /* 0x0001b800011a7983 */ /* 0x000ea40000300a00 */
[----:B------:R-:W4:Y:S02]  /*53f20*/  LDL.LU.64 R6, [R1+0x5f58] ;  /* 0x005f580001067983 */ /* 0x000f240000300a00 */
[----:B------:R-:W4:Y:S11]  /*53f30*/  LDL.LU.64 R4, [R1+0x5f50] ;  /* 0x005f500001047983 */ /* 0x000f360000300a00 */
[----:B------:R-:W-:Y:S02]  /*53f40*/  @!UPT UIADD3 URZ, URZ, URZ, URZ ;  /* 0x0000003f3f3ff290 */ /* 0x000fe4000fffe03f */
[----:B------:R0:W-:Y:S01]  /*53f50*/  STL.64 [R1+0x5b0], R8 ;  /* 0x0005b00801007387 */ /* 0x0001e20000100a00 */
[----:B------:R4:W-:Y:S03]  /*53f60*/  STL.64 [R1+0x5b8], R10 ;  /* 0x0005b80a01007387 */ /* 0x0009e60000100a00 */
[----:B0-----:R-:W4:Y:S02]  /*53f70*/  LDL.LU.64 R8, [R1+0x5f48] ;  /* 0x005f480001087983 */ /* 0x001f240000300a00 */
[C---:B----4-:R-:W-:Y:S02]  /*53f80*/  HMMA.16816.F32 R8, R20.reuse, R8, R4 ;  /* 0x000000081408723c */ /* 0x050fe40000001804 */
[----:B------:R-:W4:Y:S01]  /*53f90*/  LDL.LU.64 R6, [R1+0x5f40] ;  /* 0x005f400001067983 */ /* 0x000f220000300a00 */
[----:B------:R-:W4:Y:S11]  /*53fa0*/  LDL.LU.64 R4, [R1+0x5f38] ;  /* 0x005f380001047983 */ /* 0x000f360000300a00 */
[----:B------:R-:W-:Y:S09]  /*53fb0*/  @!UPT UIADD3 URZ, URZ, URZ, URZ ;  /* 0x0000003f3f3ff290 */ /* 0x000ff2000fffe03f */
[----:B------:R0:W-:Y:S01]  /*53fc0*/  STL.64 [R1+0x5a0], R8 ;  /* 0x0005a00801007387 */ /* 0x0001e20000100a00 */
[----:B------:R4:W-:Y:S03]  /*53fd0*/  STL.64 [R1+0x5a8], R10 ;  /* 0x0005a80a01007387 */ /* 0x0009e60000100a00 */
[----:B0-----:R-:W4:Y:S02]  /*53fe0*/  LDL.LU.64 R8, [R1+0x5f30] ;  /* 0x005f300001087983 */ /* 0x001f240000300a00 */
[C---:B----4-:R-:W-:Y:S02]  /*53ff0*/  HMMA.16816.F32 R8, R20.reuse, R8, R4 ;  /* 0x000000081408723c */ /* 0x050fe40000001804 */
[----:B------:R-:W4:Y:S01]  /*54000*/  LDL.LU.64 R6, [R1+0x5f28] ;  /* 0x005f280001067983 */ /* 0x000f220000300a00 */
[----:B------:R-:W2:Y:S11]  /*54010*/  LDL.LU.64 R4, [R1+0x5f20] ;  /* 0x005f200001047983 */ /* 0x000eb60000300a00 */
[----:B------:R-:W-:Y:S09]  /*54020*/  @!UPT UIADD3 URZ, URZ, URZ, URZ ;  /* 0x0000003f3f3ff290 */ /* 0x000ff2000fffe03f */
[----:B------:R0:W-:Y:S01]  /*54030*/  STL.64 [R1+0x590], R8 ;  /* 0x0005900801007387 */ /* 0x0001e20000100a00 */
[----:B------:R-:W-:Y:S03]  /*54040*/  STL.64 [R1+0x598], R10 ;  /* 0x0005980a01007387 */ /* 0x000fe60000100a00 */
[----:B0-----:R-:W2:Y:S02]  /*54050*/  LDL.LU.64 R8, [R1+0x5f18] ;  /* 0x005f180001087983 */ /* 0x001ea40000300a00 */
[C---:B--2---:R-:W-:Y:S11]  /*54060*/  HMMA.16816.F32 R12, R20.reuse, R8, R12 ;  /* 0x00000008140c723c */ /* 0x044ff6000000180c */
[----:B------:R-:W-:Y:S11]  /*54070*/  @!UPT UIADD3 URZ, URZ, URZ, URZ ;  /* 0x0000003f3f3ff290 */ /* 0x000ff6000fffe03f */
[----:B------:R-:W-:Y:S01]  /*54080*/  @!UPT UIADD3 URZ, URZ, URZ, URZ ;  /* 0x0000003f3f3ff290 */ /* 0x000fe2000fffe03f */
[----:B------:R-:W-:Y:S01]  /*54090*/  STL.64 [R1+0x580], R12 ;  /* 0x0005800c01007387 */ /* 0x000fe20000100a00 */
[----:B------:R0:W-:Y:S03]  /*540a0*/  STL.64 [R1+0x588], R14 ;  /* 0x0005880e01007387 */ /* 0x0001e60000100a00 */
[----:B0-----:R-:W2:Y:S01]  /*540b0*/  LDL.LU.64 R14, [R1+0x5f10] ;  /* 0x005f1000010e7983 */ /* 0x001ea20000300a00 */
[----:B------:R-:W2:Y:S02]  /*540c0*/  LDL.LU.64 R12, [R1+0x5f08] ;  /* 0x005f0800010c7983 */ /* 0x000ea40000300a00 */
[----:B------:R0:W-:Y:S02]  /*540d0*/  STL.64 [R1+0x5ee8], R8 ;  /* 0x005ee80801007387 */ /* 0x0001e40000100a00 */
[----:B0-----:R-:W2:Y:S01]  /*540e0*/  LDL.LU.64 R8, [R1+0xa90] ;  /* 0x000a900001087983 */ /* 0x001ea20000300a00 */
[----:B------:R-:W2:Y:S01]  /*540f0*/  LDL.LU.64 R10, [R1+0xa98] ;  /* 0x000a9800010a7983 */ /* 0x000ea20000300a00 */
[----:B------:R-:W-:Y:S02]  /*54100*/  HMMA.16816.F32 R24, R20, R4, R24 ;  /* 0x000000041418723c */ /* 0x000fe40000001818 */
[----:B--2---:R-:W-:Y:S01]  /*54110*/  STL.64 [R1+0x5f00], R10 ;  /* 0x005f000a01007387 */ /* 0x004fe20000100a00 */
[----:B------:R0:W-:Y:S03]  /*54120*/  STL.64 [R1+0x5ef8], R8 ;  /* 0x005ef80801007387 */ /* 0x0001e60000100a00 */
[----:B0-----:R-:W2:Y:S01]  /*54130*/  LDL.LU.64 R8, [R1+0xaa0] ;  /* 0x000aa00001087983 */ /* 0x001ea20000300a00 */
[----:B------:R-:W2:Y:S02]  /*54140*/  LDL.LU.64 R10, [R1+0xaa8] ;  /* 0x000aa800010a7983 */ /* 0x000ea40000300a00 */
[----:B----4-:R-:W-:-:S02]  /*54150*/  IMAD.MOV.U32 R20, RZ, RZ, R7 ;  /* 0x000000ffff147224 */ /* 0x010fc400078e0007 */
[----:B------:R-:W-:Y:S11]  /*54160*/  IMAD.MOV.U32 R21, RZ, RZ, R6 ;  /* 0x000000ffff157224 */ /* 0x000ff600078e0006 */
[----:B------:R-:W-:Y:S01]  /*54170*/  @!UPT UIADD3 URZ, URZ, URZ, URZ ;  /* 0x0000003f3f3ff290 */ /* 0x000fe2000fffe03f */
[----:B------:R-:W-:Y:S01]  /*54180*/  STL.64 [R1+0x1b0], R24 ;  /* 0x0001b01801007387 */ /* 0x000fe20000100a00 */
[----:B------:R-:W-:Y:S03]  /*54190*/  STL.64 [R1+0x1b8], R26 ;  /* 0x0001b81a01007387 */ /* 0x000fe60000100a00 */
[----:B------:R0:W-:Y:S04]  /*541a0*/  STL.64 [R1+0x5ee0], R20 ;  /* 0x005ee01401007387 */ /* 0x0001e80000100a00 */
[----:B0-----:R-:W4:Y:S01]  /*541b0*/  LDL.64 R20, [R1+0x30] ;  /* 0x0000300001147983 */ /* 0x001f220000100a00 */
[----:B------:R-:W3:Y:S02]  /*541c0*/  LDL.LU.64 R24, [R1+0xa70] ;  /* 0x000a700001187983 */ /* 0x000ee40000300a00 */
[----:B------:R-:W3:Y:S02]  /*541d0*/  LDL.LU.64 R26, [R1+0xa78] ;  /* 0x000a7800011a7983 */ /* 0x000ee40000300a00 */
[----:B------:R-:W-:Y:S01]  /*541e0*/  STL [R1+0x5e64], R4 ;  /* 0x005e640401007387 */ /* 0x000fe20000100800 */
[----:B------:R0:W-:Y:S04]  /*541f0*/  STL [R1+0x5e60], R5 ;  /* 0x005e600501007387 */ /* 0x0001e80000100800 */
[----:B0-----:R-:W4:Y:S01]  /*54200*/  LDL.LU.64 R4, [R1+0xa80] ;  /* 0x000a800001047983 */ /* 0x001f220000300a00 */
[----:B------:R-:W4:Y:S01]  /*54210*/  LDL.LU.64 R6, [R1+0xa88] ;  /* 0x000a880001067983 */ /* 0x000f220000300a00 */
[C---:B--2---:R-:W-:Y:S02]  /*54220*/  HMMA.16816.F32 R16, R12.reuse, R16, R8 ;  /* 0x000000100c10723c */ /* 0x044fe40000001808 */
[----:B------:R-:W2:Y:S01]  /*54230*/  LDL.LU.64 R10, [R1+0x5f00] ;  /* 0x005f0000010a7983 */ /* 0x000ea20000300a00 */
        /* <DEDUP_REMOVED lines=8> */
[----:B------:R0:W-:Y:S01]  /*542c0*/  STL.64 [R1+0x190], R8 ;  /* 0x0001900801007387 */ /* 0x0001e20000100a00 */
[----:B------:R1:W-:Y:S03]  /*542d0*/  STL.64 [R1+0x198], R10 ;  /* 0x0001980a01007387 */ /* 0x0003e60000100a00 */
[----:B0-----:R-:W2:Y:S01]  /*542e0*/  LDL.LU.64 R8, [R1+0x5ee8] ;  /* 0x005ee80001087983 */ /* 0x001ea20000300a00 */
[----:B-1----:R-:W-:Y:S02]  /*542f0*/  IMAD.MOV.U32 R11, RZ, RZ, R16 ;  /* 0x000000ffff0b7224 */ /* 0x002fe400078e0010 */
[----:B------:R-:W-:Y:S01]  /*54300*/  IMAD.MOV.U32 R10, RZ, RZ, R17 ;  /* 0x000000ffff0a7224 */ /* 0x000fe200078e0011 */
[----:B----4-:R-:W-:Y:S01]  /*54310*/  HMMA.16816.F32 R4, R12, R20, R4 ;  /* 0x000000140c04723c */ /* 0x010fe20000001804 */
[----:B------:R-:W4:Y:S01]  /*54320*/  LDL.LU.64 R16, [R1+0x920] ;  /* 0x0009200001107983 */ /* 0x000f220000300a00 */
[----:B------:R-:W4:Y:S02]  /*54330*/  LDL.LU.64 R18, [R1+0x928] ;  /* 0x0009280001127983 */ /* 0x000f240000300a00 */
[----:B------:R-:W-:Y:S01]  /*54340*/  STL.64 [R1+0x5e70], R10 ;  /* 0x005e700a01007387 */ /* 0x000fe20000100a00 */
[----:B--2---:R0:W-:Y:S02]  /*54350*/  STL.64 [R1+0x5e68], R8 ;  /* 0x005e680801007387 */ /* 0x0041e40000100a00 */
[----:B0-----:R-:W-:-:S02]  /*54360*/  IMAD.MOV.U32 R8, RZ, RZ, R28 ;  /* 0x000000ffff087224 */ /* 0x001fc400078e001c */
[----:B------:R-:W-:-:S07]  /*54370*/  IMAD.MOV.U32 R9, RZ, RZ, R3 ;  /* 0x000000ffff097224 */ /* 0x000fce00078e0003 */
[----:B---3--:R-:W-:Y:S07]  /*54380*/  HMMA.16816.F32 R8, R12, R8, R24 ;  /* 0x000000080c08723c */ /* 0x008fee0000001818 */
[----:B------:R0:W-:Y:S01]  /*54390*/  STL.64 [R1+0x180], R4 ;  /* 0x0001800401007387 */ /* 0x0001e20000100a00 */
[----:B------:R-:W-:Y:S02]  /*543a0*/  STL.64 [R1+0x188], R6 ;  /* 0x0001880601007387 */ /* 0x000fe40000100a00 */
[----:B0-----:R-:W-:-:S02]  /*543b0*/  IMAD.MOV.U32 R4, RZ, RZ, R20 ;  /* 0x000000ffff047224 */ /* 0x001fc400078e0014 */
[----:B------:R-:W-:Y:S02]  /*543c0*/  IMAD.MOV.U32 R5, RZ, RZ, R21 ;  /* 0x000000ffff057224 */ /* 0x000fe400078e0015 */
[----:B------:R-:W2:Y:S03]  /*543d0*/  LDL.LU.64 R20, [R1+0x5ee0] ;  /* 0x005ee00001147983 */ /* 0x000ea60000300a00 */
[----:B------:R0:W-:Y:S02]  /*543e0*/  STL.64 [R1+0x5ec0], R4 ;  /* 0x005ec00401007387 */ /* 0x0001e40000100a00 */
[----:B0-----:R-:W2:Y:S01]  /*543f0*/  LDL.LU.64 R4, [R1+0x560] ;  /* 0x0005600001047983 */ /* 0x001ea20000300a00 */
[----:B------:R-:W2:Y:S02]  /*54400*/  LDL.LU.64 R6, [R1+0x568] ;  /* 0x0005680001067983 */ /* 0x000ea40000300a00 */
[----:B------:R-:W4:Y:S02]  /*54410*/  LDL.LU.64 R24, [R1+0x5ed8] ;  /* 0x005ed80001187983 */ /* 0x000f240000300a00 */
[----:B------:R0:W-:Y:S01]  /*54420*/  STL.64 [R1+0x170], R8 ;  /* 0x0001700801007387 */ /* 0x0001e20000100a00 */
[----:B------:R-:W-:Y:S04]  /*54430*/  STL.64 [R1+0x178], R10 ;  /* 0x0001780a01007387 */ /* 0x000fe80000100a00 */
[----:B0-----:R-:W3:Y:S04]  /*54440*/  LDL.64 R8, [R1+0x60] ;  /* 0x0000600001087983 */ /* 0x001ee80000100a00 */
[----:B---3--:R0:W-:Y:S04]  /*54450*/  STL.64 [R1+0x5e88], R8 ;  /* 0x005e880801007387 */ /* 0x0081e80000100a00 */
[----:B0-----:R-:W3:Y:S01]  /*54460*/  LDL.64 R8, [R1+0x70] ;  /* 0x0000700001087983 */ /* 0x001ee20000100a00 */
[----:B----4-:R-:W-:Y:S03]  /*54470*/  HMMA.16816.F32 R16, R12, R24, R16 ;  /* 0x000000180c10723c */ /* 0x010fe60000001810 */
[----:B---3--:R0:W-:Y:S04]  /*54480*/  STL.64 [R1+0x5e98], R8 ;  /* 0x005e980801007387 */ /* 0x0081e80000100a00 */
[----:B0-----:R-:W3:Y:S01]  /*54490*/  LDL.64 R8, [R1+0x80] ;  /* 0x0000800001087983 */ /* 0x001ee20000100a00 */
[----:B------:R-:W-:-:S02]  /*544a0*/  IMAD.MOV.U32 R3, RZ, RZ, R24 ;  /* 0x000000ffff037224 */ /* 0x000fc400078e0018 */
[----:B------:R-:W-:Y:S01]  /*544b0*/  IMAD.MOV.U32 R2, RZ, RZ, R25 ;  /* 0x000000ffff027224 */ /* 0x000fe200078e0019 */
[C---:B--2---:R-:W-:Y:S01]  /*544c0*/  HMMA.16816.F32 R20, R12.reuse, R20, R4 ;  /* 0x000000140c14723c */ /* 0x044fe20000001804 */
[----:B---3--:R0:W-:Y:S04]  /*544d0*/  STL.64 [R1+0x5ea0], R8 ;  /* 0x005ea00801007387 */ /* 0x0081e80000100a00 */
[----:B0-----:R-:W2:Y:S01]  /*544e0*/  LDL.LU.64 R8, [R1+0x570] ;  /* 0x0005700001087983 */ /* 0x001ea20000300a00 */
[----:B------:R-:W2:Y:S06]  /*544f0*/  LDL.LU.64 R10, [R1+0x578] ;  /* 0x00057800010a7983 */ /* 0x000eac0000300a00 */
[----:B------:R0:W-:Y:S02]  /*54500*/  STL.64 [R1+0x160], R16 ;  /* 0x0001601001007387 */ /* 0x0001e40000100a00 */
[----:B------:R-:W-:Y:S01]  /*54510*/  STL.64 [R1+0x168], R18 ;  /* 0x0001681201007387 */ /* 0x000fe20000100a00 */
[----:B0-----:R-:W3:Y:S01]  /*54520*/  LDL.LU.64 R16, [R1+0x5ed0] ;  /* 0x005ed00001107983 */ /* 0x001ee20000300a00 */
[----:B------:R-:W2:Y:S02]  /*54530*/  LDL.LU.64 R24, [R1+0x5ec8] ;  /* 0x005ec80001187983 */ /* 0x000ea40000300a00 */
[----:B------:R-:W4:Y:S02]  /*54540*/  LDL.LU.64 R4, [R1+0x910] ;  /* 0x0009100001047983 */ /* 0x000f240000300a00 */
[----:B------:R-:W4:Y:S03]  /*54550*/  LDL.LU.64 R6, [R1+0x918] ;  /* 0x0009180001067983 */ /* 0x000f260000300a00 */
[----:B------:R-:W-:Y:S01]  /*54560*/  STL.64 [R1+0x150], R20 ;  /* 0x0001501401007387 */ /* 0x000fe20000100a00 */
[----:B------:R-:W-:Y:S02]  /*54570*/  STL.64 [R1+0x158], R22 ;  /* 0x0001581601007387 */ /* 0x000fe40000100a00 */
[----:B------:R-:W0:Y:S02]  /*54580*/  LDSM.16.MT88.4 R20, [R0] ;  /* 0x000000000014783b */ /* 0x000e240000004200 */
[----:B0-----:R-:W-:Y:S02]  /*54590*/  STL.64 [R1+0x5d68], R22 ;  /* 0x005d681601007387 */ /* 0x001fe40000100a00 */
[----:B------:R3:W-:Y:S01]  /*545a0*/  STL.64 [R1+0x5d60], R20 ;  /* 0x005d601401007387 */ /* 0x0007e20000100a00 */
[----:B--2---:R-:W-:Y:S01]  /*545b0*/  HMMA.16816.F32 R8, R12, R24, R8 ;  /* 0x000000180c08723c */ /* 0x004fe20000001808 */
[----:B---3--:R-:W-:-:S02]  /*545c0*/  IMAD.MOV.U32 R20, RZ, RZ, R17 ;  /* 0x000000ffff147224 */ /* 0x008fc400078e0011 */
[----:B------:R-:W-:Y:S02]  /*545d0*/  IMAD.MOV.U32 R21, RZ, RZ, R16 ;  /* 0x000000ffff157224 */ /* 0x000fe400078e0010 */
[----:B------:R-:W2:Y:S01]  /*545e0*/  LDL.LU.64 R16, [R1+0x550] ;  /* 0x0005500001107983 */ /* 0x000ea20000300a00 */
[----:B------:R-:W2:Y:S02]  /*545f0*/  LDL.LU.64 R18, [R1+0x558] ;  /* 0x0005580001127983 */ /* 0x000ea40000300a00 */
[----:B------:R0:W-:Y:S02]  /*54600*/  STL.64 [R1+0x5ea8], R20 ;  /* 0x005ea81401007387 */ /* 0x0001e40000100a00 */
[----:B0-----:R-:W3:Y:S11]  /*54610*/  LDL.64 R20, [R1+0xa0] ;  /* 0x0000a00001147983 */ /* 0x001ef60000100a00 */
[----:B------:R-:W-:Y:S02]  /*54620*/  @!UPT UIADD3 URZ, URZ, URZ, URZ ;  /* 0x0000003f3f3ff290 */ /* 0x000fe4000fffe03f */
[----:B------:R0:W-:Y:S01]  /*54630*/  STL.64 [R1+0x570], R8 ;  /* 0x0005700801007387 */ /* 0x0001e20000100a00 */
[----:B------:R1:W-:Y:S03]  /*54640*/  STL.64 [R1+0x578], R10 ;  /* 0x0005780a01007387 */ /* 0x0003e60000100a00 */
[----:B0-----:R-:W2:Y:S01]  /*54650*/  LDL.LU.64 R8, [R1+0x530] ;  /* 0x0005300001087983 */ /* 0x001ea20000300a00 */
[----:B-1----:R-:W2:Y:S03]  /*54660*/  LDL.LU.64 R10, [R1+0x538] ;  /* 0x00053800010a7983 */ /* 0x002ea60000300a00 */
[----:B--2---:R-:W-:Y:S01]  /*54670*/  STL.64 [R1+0x5eb8], R10 ;  /* 0x005eb80a01007387 */ /* 0x004fe20000100a00 */
[----:B------:R0:W-:Y:S03]  /*54680*/  STL.64 [R1+0x5eb0], R8 ;  /* 0x005eb00801007387 */ /* 0x0001e60000100a00 */
[----:B0-----:R-:W3:Y:S01]  /*54690*/  LDL.LU.64 R8, [R1+0x540] ;  /* 0x0005400001087983 */ /* 0x001ee20000300a00 */
[----:B------:R-:W3:Y:S02]  /*546a0*/  LDL.LU.64 R10, [R1+0x548] ;  /* 0x00054800010a7983 */ /* 0x000ee40000300a00 */
[----:B------:R0:W-:Y:S02]  /*546b0*/  STL.64 [R1+0x5e90], R24 ;  /* 0x005e901801007387 */ /* 0x0001e40000100a00 */
[----:B0-----:R-:W4:Y:S02]  /*546c0*/  LDL.64 R24, [R1+0xc0] ;  /* 0x0000c00001187983 */ /* 0x001f240000100a00 */
[C---:B----4-:R-:W-:Y:S11]  /*546d0*/  HMMA.16816.F32 R4, R12.reuse, R24, R4 ;  /* 0x000000180c04723c */ /* 0x050ff60000001804 */
[----:B------:R-:W-:Y:S11]  /*546e0*/  @!UPT UIADD3 URZ, URZ, URZ, URZ ;  /* 0x0000003f3f3ff290 */ /* 0x000ff6000fffe03f */
[----:B------:R-:W-:Y:S01]  /*546f0*/  @!UPT UIADD3 URZ, URZ, URZ, URZ ;  /* 0x0000003f3f3ff290 */ /* 0x000fe2000fffe03f */
[----:B------:R0:W-:Y:S01]  /*54700*/  STL.64 [R1+0x560], R4 ;  /* 0x0005600401007387 */ /* 0x0001e20000100a00 */
[----:B------:R1:W-:Y:S03]  /*54710*/  STL.64 [R1+0x568], R6 ;  /* 0x0005680601007387 */ /* 0x0003e60000100a00 */
[----:B0-----:R-:W2:Y:S01]  /*54720*/  LDL.LU.64 R4, [R1+0x5ec0] ;  /* 0x005ec00001047983 */ /* 0x001ea20000300a00 */
[----:B-1----:R-:W-:Y:S02]  /*54730*/  IMAD.MOV.U32 R7, RZ, RZ, R24 ;  /* 0x000000ffff077224 */ /* 0x002fe400078e0018 */
[----:B------:R-:W-:Y:S02]  /*54740*/  IMAD.MOV.U32 R6, RZ, RZ, R25 ;  /* 0x000000ffff067224 */ /* 0x000fe400078e0019 */
[----:B------:R-:W4:Y:S01]  /*54750*/  LDL.LU.64 R24, [R1+0x510] ;  /* 0x0005100001187983 */ /* 0x000f220000300a00 */
[----:B------:R-:W4:Y:S02]  /*54760*/  LDL.LU.64 R26, [R1+0x518] ;  /* 0x00051800011a7983 */ /* 0x000f240000300a00 */
[----:B------:R-:W-:Y:S01]  /*54770*/  STL.64 [R1+0x5e80], R6 ;  /* 0x005e800601007387 */ /* 0x000fe20000100a00 */
[----:B--2---:R0:W-:Y:S04]  /*54780*/  STL.64 [R1+0x5e78], R4 ;  /* 0x005e780401007387 */ /* 0x0041e80000100a00 */
[----:B0-----:R-:W2:Y:S01]  /*54790*/  LDL.64 R4, [R1+0xb0] ;  /* 0x0000b00001047983 */ /* 0x001ea20000100a00 */
[C---:B---3--:R-:W-:Y:S08]  /*547a0*/  HMMA.16816.F32 R8, R12.reuse, R20, R8 ;  /* 0x000000140c08723c */ /* 0x048ff00000001808 */
[----:B--2---:R-:W-:Y:S11]  /*547b0*/  HMMA.16816.F32 R16, R12, R4, R16 ;  /* 0x000000040c10723c */ /* 0x004ff60000001810 */
[----:B------:R-:W-:Y:S11]  /*547c0*/  @!UPT UIADD3 URZ, URZ, URZ, URZ ;  /* 0x0000003f3f3ff290 */ /* 0x000ff6000fffe03f */
[----:B------:R-:W-:Y:S01]  /*547d0*/  @!UPT UIADD3 URZ, URZ, URZ, URZ ;  /* 0x0000003f3f3ff290 */ /* 0x000fe2000fffe03f */
[----:B------:R-:W-:Y:S01]  /*547e0*/  STL.64 [R1+0x550], R16 ;  /* 0x0005501001007387 */ /* 0x000fe20000100a00 */
[----:B------:R0:W-:Y:S02]  /*547f0*/  STL.64 [R1+0x558], R18 ;  /* 0x0005581201007387 */ /* 0x0001e40000100a00 */
[----:B0-----:R-:W-:Y:S02]  /*54800*/  IMAD.MOV.U32 R19, RZ, RZ, R4 ;  /* 0x000000ffff137224 */ /* 0x001fe400078e0004 */
[----:B------:R-:W-:Y:S02]  /*54810*/  IMAD.MOV.U32 R18, RZ, RZ, R5 ;  /* 0x000000ffff127224 */ /* 0x000fe400078e0005 */
[----:B------:R-:W2:Y:S01]  /*54820*/  LDL.LU.64 R4, [R1+0x500] ;  /* 0x0005000001047983 */ /* 0x000ea20000300a00 */
[----:B------:R-:W2:Y:S02]  /*54830*/  LDL.LU.64 R6, [R1+0x508] ;  /* 0x0005080001067983 */ /* 0x000ea40000300a00 */
[----:B------:R-:W-:Y:S02]  /*54840*/  STL.64 [R1+0x540], R8 ;  /* 0x0005400801007387 */ /* 0x000fe40000100a00 */
[----:B------:R0:W-:Y:S02]  /*54850*/  STL.64 [R1+0x548], R10 ;  /* 0x0005480a01007387 */ /* 0x0001e40000100a00 */
[----:B------:R-:W-:-:S02]  /*54860*/  IMAD.MOV.U32 R17, RZ, RZ, R20 ;  /* 0x000000ffff117224 */ /* 0x000fc400078e0014 */
[----:B------:R-:W-:Y:S01]  /*54870*/  IMAD.MOV.U32 R16, RZ, RZ, R21 ;  /* 0x000000ffff107224 */ /* 0x000fe200078e0015 */
[----:B0-----:R-:W3:Y:S01]  /*54880*/  LDL.LU.64 R10, [R1+0x5eb8] ;  /* 0x005eb800010a7983 */ /* 0x001ee20000300a00 */
[----:B------:R-:W3:Y:S02]  /*54890*/  LDL.LU.64 R8, [R1+0x5eb0] ;  /* 0x005eb00001087983 */ /* 0x000ee40000300a00 */
[----:B------:R-:W3:Y:S02]  /*548a0*/  LDL.LU.64 R20, [R1+0x5ea8] ;  /* 0x005ea80001147983 */ /* 0x000ee40000300a00 */
[C---:B---3--:R-:W-:Y:S11]  /*548b0*/  HMMA.16816.F32 R8, R12.reuse, R20, R8 ;  /* 0x000000140c08723c */ /* 0x048ff60000001808 */
[----:B------:R-:W-:Y:S11]  /*548c0*/  @!UPT UIADD3 URZ, URZ, URZ, URZ ;  /* 0x0000003f3f3ff290 */ /* 0x000ff6000fffe03f */
[----:B------:R-:W-:Y:S01]  /*548d0*/  @!UPT UIADD3 URZ, URZ, URZ, URZ ;  /* 0x0000003f3f3ff290 */ /* 0x000fe2000fffe03f */
[----:B------:R0:W-:Y:S01]  /*548e0*/  STL.64 [R1+0x530], R8 ;  /* 0x0005300801007387 */ /* 0x0001e20000100a00 */
[----:B------:R-:W-:Y:S03]  /*548f0*/  STL.64 [R1+0x538], R10 ;  /* 0x0005380a01007387 */ /* 0x000fe60000100a00 */
[----:B0-----:R-:W3:Y:S01]  /*54900*/  LDL.LU.64 R8, [R1+0x5ea0] ;  /* 0x005ea00001087983 */ /* 0x001ee20000300a00 */
[----:B------:R0:W-:Y:S03]  /*54910*/  STL.64 [R1+0x5db0], R20 ;  /* 0x005db01401007387 */ /* 0x0001e60000100a00 */
[----:B0-----:R-:W3:Y:S01]  /*54920*/  LDL.LU.64 R20, [R1+0x520] ;  /* 0x0005200001147983 */ /* 0x001ee20000300a00 */
[----:B------:R-:W3:Y:S02]  /*54930*/  LDL.LU.64 R22, [R1+0x528] ;  /* 0x0005280001167983 */ /* 0x000ee40000300a00 */
[C---:B---3--:R-:W-:Y:S11]  /*54940*/  HMMA.16816.F32 R20, R12.reuse, R8, R20 ;  /* 0x000000080c14723c */ /* 0x048ff60000001814 */
[----:B------:R-:W-:Y:S11]  /*54950*/  @!UPT UIADD3 URZ, URZ, URZ, URZ ;  /* 0x0000003f3f3ff290 */ /* 0x000ff6000fffe03f */
[----:B------:R-:W-:Y:S01]  /*54960*/  @!UPT UIADD3 URZ, URZ, URZ, URZ ;  /* 0x0000003f3f3ff290 */ /* 0x000fe2000fffe03f */
[----:B------:R-:W-:Y:S01]  /*54970*/  STL.64 [R1+0x520], R20 ;  /* 0x0005201401007387 */ /* 0x000fe20000100a00 */
[----:B------:R0:W-:Y:S02]  /*54980*/  STL.64 [R1+0x528], R22 ;  /* 0x0005281601007387 */ /* 0x0001e40000100a00 */
[----:B0-----:R-:W-:Y:S02]  /*54990*/  IMAD.MOV.U32 R23, RZ, RZ, R8 ;  /* 0x000000ffff177224 */ /* 0x001fe400078e0008 */
[----:B------:R-:W-:Y:S02]  /*549a0*/  IMAD.MOV.U32 R22, RZ, RZ, R9 ;  /* 0x000000ffff167224 */ /* 0x000fe400078e0009 */
[----:B------:R-:W4:Y:S02]  /*549b0*/  LDL.LU.64 R8, [R1+0x5e98] ;  /* 0x005e980001087983 */ /* 0x000f240000300a00 */
[C---:B----4-:R-:W-:Y:S11]  /*549c0*/  HMMA.16816.F32 R24, R12.reuse, R8, R24 ;  /* 0x000000080c18723c */ /* 0x050ff60000001818 */
[----:B------:R-:W-:Y:S11]  /*549d0*/  @!UPT UIADD3 URZ, URZ, URZ, URZ ;  /* 0x0000003f3f3ff290 */ /* 0x000ff6000fffe03f */
[----:B------:R-:W-:Y:S01]  /*549e0*/  @!UPT UIADD3 URZ, URZ, URZ, URZ ;  /* 0x0000003f3f3ff290 */ /* 0x000fe2000fffe03f */
[----:B------:R0:W-:Y:S01]  /*549f0*/  STL.64 [R1+0x510], R24 ;  /* 0x0005101801007387 */ /* 0x0001e20000100a00 */
[----:B------:R1:W-:Y:S03]  /*54a00*/  STL.64 [R1+0x518], R26 ;  /* 0x0005181a01007387 */ /* 0x0003e60000100a00 */
[----:B0-----:R-:W3:Y:S01]  /*54a10*/  LDL.LU.64 R24, [R1+0x5e90] ;  /* 0x005e900001187983 */ /* 0x001ee20000300a00 */
[----:B-1----:R-:W-:Y:S02]  /*54a20*/  IMAD.MOV.U32 R27, RZ, RZ, R8 ;  /* 0x000000ffff1b7224 */ /* 0x002fe400078e0008 */
[----:B------:R-:W-:Y:S02]  /*54a30*/  IMAD.MOV.U32 R26, RZ, RZ, R9 ;  /* 0x000000ffff1a7224 */ /* 0x000fe400078e0009 */
[----:B------:R-:W2:Y:S03]  /*54a40*/  LDL.LU.64 R8, [R1+0x5e88] ;  /* 0x005e880001087983 */ /* 0x000ea60000300a00 */
[----:B------:R-:W-:Y:S01]  /*54a50*/  STL.64 [R1+0x5de0], R26 ;  /* 0x005de01a01007387 */ /* 0x000fe20000100a00 */
[----:B--2---:R-:W-:Y:S01]  /*54a60*/  HMMA.16816.F32 R4, R12, R8, R4 ;  /* 0x000000080c04723c */ /* 0x004fe20000001804 */
[----:B---3--:R0:W-:Y:S01]  /*54a70*/  STL.64 [R1+0x5dd8], R24 ;  /* 0x005dd81801007387 */ /* 0x0081e20000100a00 */
[----:B------:R-:W-:-:S02]  /*54a80*/  IMAD.MOV.U32 R29, RZ, RZ, R8 ;  /* 0x000000ffff1d7224 */ /* 0x000fc400078e0008 */
[----:B------:R-:W-:Y:S01]  /*54a90*/  IMAD.MOV.U32 R28, RZ, RZ, R9 ;  /* 0x000000ffff1c7224 */ /* 0x000fe200078e0009 */
[----:B0-----:R-:W2:Y:S01]  /*54aa0*/  LDL.LU.64 R24, [R1+0x4f0] ;  /* 0x0004f00001187983 */ /* 0x001ea20000300a00 */
[----:B------:R-:W2:Y:S11]  /*54ab0*/  LDL.LU.64 R26, [R1+0x4f8] ;  /* 0x0004f800011a7983 */ /* 0x000eb60000300a00 */
[----:B------:R-:W-:Y:S06]  /*54ac0*/  @!UPT UIADD3 URZ, URZ, URZ, URZ ;  /* 0x0000003f3f3ff290 */ /* 0x000fec000fffe03f */
[----:B------:R-:W-:Y:S01]  /*54ad0*/  STL.64 [R1+0x500], R4 ;  /* 0x0005000401007387 */ /* 0x000fe20000100a00 */
[----:B------:R0:W-:Y:S03]  /*54ae0*/  STL.64 [R1+0x508], R6 ;  /* 0x0005080601007387 */ /* 0x0001e60000100a00 */
[----:B0-----:R-:W3:Y:S01]  /*54af0*/  LDL.LU.64 R6, [R1+0x5e80] ;  /* 0x005e800001067983 */ /* 0x001ee20000300a00 */
[----:B------:R-:W4:Y:S02]  /*54b00*/  LDL.LU.64 R4, [R1+0x5e78] ;  /* 0x005e780001047983 */ /* 0x000f240000300a00 */
[----:B------:R-:W2:Y:S02]  /*54b10*/  LDL.LU.64 R10, [R1+0x5e70] ;  /* 0x005e7000010a7983 */ /* 0x000ea40000300a00 */
[----:B------:R-:W2:Y:S02]  /*54b20*/  LDL.LU.64 R8, [R1+0x5e68] ;  /* 0x005e680001087983 */ /* 0x000ea40000300a00 */
[----:B------:R-:W-:-:S02]  /*54b30*/  IMAD.MOV.U32 R20, RZ, RZ, R19 ;  /* 0x000000ffff147224 */ /* 0x000fc400078e0013 */
[----:B------:R-:W-:Y:S01]  /*54b40*/  IMAD.MOV.U32 R21, RZ, RZ, R18 ;  /* 0x000000ffff157224 */ /* 0x000fe200078e0012 */
[----:B------:R-:W-:Y:S01]  /*54b50*/  STL [R1+0x5dac], R28 ;  /* 0x005dac1c01007387 */ /* 0x000fe20000100800 */
[----:B------:R-:W-:Y:S01]  /*54b60*/  STL [R1+0x5da8], R29 ;  /* 0x005da81d01007387 */ /* 0x000fe20000100800 */
[----:B--2---:R-:W-:Y:S11]  /*54b70*/  HMMA.16816.F32 R24, R12, R8, R24 ;  /* 0x000000080c18723c */ /* 0x004ff60000001818 */
[----:B------:R-:W-:Y:S11]  /*54b80*/  @!UPT UIADD3 URZ, URZ, URZ, URZ ;  /* 0x0000003f3f3ff290 */ /* 0x000ff6000fffe03f */
[----:B------:R-:W-:Y:S01]  /*54b90*/  @!UPT UIADD3 URZ, URZ, URZ, URZ ;  /* 0x0000003f3f3ff290 */ /* 0x000fe2000fffe03f */
[----:B------:R-:W-:Y:S01]  /*54ba0*/  STL.64 [R1+0x4f0], R24 ;  /* 0x0004f01801007387 */ /* 0x000fe20000100a00 */
[----:B------:R-:W-:Y:S02]  /*54bb0*/  STL.64 [R1+0x4f8], R26 ;  /* 0x0004f81a01007387 */ /* 0x000fe40000100a00 */
[----:B------:R-:W-:Y:S02]  /*54bc0*/  STL.64 [R1+0x5dc0], R20 ;  /* 0x005dc01401007387 */ /* 0x000fe40000100a00 */
[----:B------:R0:W-:Y:S02]  /*54bd0*/  STL.64 [R1+0x5d78], R8 ;  /* 0x005d780801007387 */ /* 0x0001e40000100a00 */
[----:B0-----:R-:W-:Y:S02]  /*54be0*/  IMAD.MOV.U32 R8, RZ, RZ, R17 ;  /* 0x000000ffff087224 */ /* 0x001fe400078e0011 */
[----:B------:R-:W-:Y:S02]  /*54bf0*/  IMAD.MOV.U32 R9, RZ, RZ, R16 ;  /* 0x000000ffff097224 */ /* 0x000fe400078e0010 */
[----:B------:R-:W2:Y:S01]  /*54c00*/  LDL.LU.64 R16, [R1+0x900] ;  /* 0x0009000001107983 */ /* 0x000ea20000300a00 */
[----:B------:R-:W2:Y:S02]  /*54c10*/  LDL.LU.64 R18, [R1+0x908] ;  /* 0x0009080001127983 */ /* 0x000ea40000300a00 */
[----:B------:R-:W2:Y:S02]  /*54c20*/  LDL.LU.64 R24, [R1+0x8f0] ;  /* 0x0008f00001187983 */ /* 0x000ea40000300a00 */
[----:B------:R-:W2:Y:S02]  /*54c30*/  LDL.LU.64 R26, [R1+0x8f8] ;  /* 0x0008f800011a7983 */ /* 0x000ea40000300a00 */
[----:B--2---:R-:W-:Y:S01]  /*54c40*/  STL.64 [R1+0x5df0], R26 ;  /* 0x005df01a01007387 */ /* 0x004fe20000100a00 */
[----:B------:R0:W-:Y:S03]  /*54c50*/  STL.64 [R1+0x5de8], R24 ;  /* 0x005de81801007387 */ /* 0x0001e60000100a00 */
[----:B0-----:R-:W2:Y:S04]  /*54c60*/  LDL R24, [R1+0x20] ;  /* 0x0000200001187983 */ /* 0x001ea80000100800 */
[----:B------:R-:W2:Y:S01]  /*54c70*/  LDL R25, [R1+0x24] ;  /* 0x0000240001197983 */ /* 0x000ea20000100800 */
[----:B---3--:R-:W-:-:S02]  /*54c80*/  IMAD.MOV.U32 R20, RZ, RZ, R7 ;  /* 0x000000ffff147224 */ /* 0x008fc400078e0007 */
[----:B------:R-:W-:Y:S01]  /*54c90*/  IMAD.MOV.U32 R21, RZ, RZ, R6 ;  /* 0x000000ffff157224 */ /* 0x000fe200078e0006 */
[----:B--2---:R4:W-:Y:S02]  /*54ca0*/  STL.64 [R1+0x5e08], R24 ;  /* 0x005e081801007387 */ /* 0x0049e40000100a00 */
[----:B----4-:R-:W-:Y:S02]  /*54cb0*/  IMAD.MOV.U32 R24, RZ, RZ, R4 ;  /* 0x000000ffff187224 */ /* 0x010fe400078e0004 */
[----:B------:R-:W-:Y:S01]  /*54cc0*/  IMAD.MOV.U32 R25, RZ, RZ, R5 ;  /* 0x000000ffff197224 */ /* 0x000fe200078e0005 */
[----:B------:R-:W2:Y:S01]  /*54cd0*/  LDL.LU R4, [R1+0x5e64] ;  /* 0x005e640001047983 */ /* 0x000ea20000300800 */
[----:B------:R-:W2:Y:S03]  /*54ce0*/  LDL.LU R5, [R1+0x5e60] ;  /* 0x005e600001057983 */ /* 0x000ea60000300800 */
[----:B------:R0:W-:Y:S02]  /*54cf0*/  STL.64 [R1+0x5e20], R24 ;  /* 0x005e201801007387 */ /* 0x0001e40000100a00 */
[----:B0-----:R-:W-:-:S02]  /*54d00*/  IMAD.MOV.U32 R24, RZ, RZ, R11 ;  /* 0x000000ffff187224 */ /* 0x001fc400078e000b */
[----:B------:R-:W-:-:S05]  /*54d10*/  IMAD.MOV.U32 R25, RZ, RZ, R10 ;  /* 0x000000ffff197224 */ /* 0x000fca00078e000a */
[----:B------:R0:W-:Y:S04]  /*54d20*/  STL.64 [R1+0x5e38], R24 ;  /* 0x005e381801007387 */ /* 0x0001e80000100a00 */
[----:B0-----:R-:W3:Y:S01]  /*54d30*/  LDL.64 R24, [R1+0x50] ;  /* 0x0000500001187983 */ /* 0x001ee20000100a00 */
[----:B------:R-:W-:Y:S02]  /*54d40*/  STL.64 [R1+0x5e00], R22 ;  /* 0x005e001601007387 */ /* 0x000fe40000100a00 */
[----:B------:R0:W-:Y:S02]  /*54d50*/  STL.64 [R1+0x5df8], R20 ;  /* 0x005df81401007387 */ /* 0x0001e40000100a00 */
[----:B0-----:R-:W4:Y:S01]  /*54d60*/  LDL.LU.64 R20, [R1+0x930] ;  /* 0x0009300001147983 */ /* 0x001f220000300a00 */
[----:B------:R-:W2:Y:S03]  /*54d70*/  LDL.LU.64 R22, [R1+0x938] ;  /* 0x0009380001167983 */ /* 0x000ea60000300a00 */
[----:B--2---:R-:W-:Y:S01]  /*54d80*/  STL.64 [R1+0x5e18], R22 ;  /* 0x005e181601007387 */ /* 0x004fe20000100a00 */
[----:B----4-:R0:W-:Y:S03]  /*54d90*/  STL.64 [R1+0x5e10], R20 ;  /* 0x005e101401007387 */ /* 0x0101e60000100a00 */
[----:B0-----:R-:W2:Y:S01]  /*54da0*/  LDL.LU.64 R20, [R1+0x940] ;  /* 0x0009400001147983 */ /* 0x001ea20000300a00 */
[----:B------:R-:W4:Y:S03]  /*54db0*/  LDL.LU.64 R22, [R1+0x948] ;  /* 0x0009480001167983 */ /* 0x000f260000300a00 */
[----:B----4-:R-:W-:Y:S01]  /*54dc0*/  STL.64 [R1+0x5e30], R22 ;  /* 0x005e301601007387 */ /* 0x010fe20000100a00 */
[----:B--2---:R0:W-:Y:S03]  /*54dd0*/  STL.64 [R1+0x5e28], R20 ;  /* 0x005e281401007387 */ /* 0x0041e60000100a00 */
[----:B0-----:R-:W2:Y:S01]  /*54de0*/  LDL.LU.64 R20, [R1+0x950] ;  /* 0x0009500001147983 */ /* 0x001ea20000300a00 */
[----:B------:R-:W4:Y:S01]  /*54df0*/  LDL.LU.64 R22, [R1+0x958] ;  /* 0x0009580001167983 */ /* 0x000f220000300a00 */
[----:B------:R-:W-:Y:S02]  /*54e00*/  HMMA.16816.F32 R12, R12, R4, R16 ;  /* 0x000000040c0c723c */ /* 0x000fe40000001810 */
[----:B----4-:R-:W-:Y:S01]  /*54e10*/  STL.64 [R1+0x5e48], R22 ;  /* 0x005e481601007387 */ /* 0x010fe20000100a00 */
[----:B--2---:R0:W-:Y:S03]  /*54e20*/  STL.64 [R1+0x5e40], R20 ;  /* 0x005e401401007387 */ /* 0x0041e60000100a00 */
[----:B0-----:R-:W2:Y:S01]  /*54e30*/  LDL.LU.64 R20, [R1+0x960] ;  /* 0x0009600001147983 */ /* 0x001ea20000300a00 */
[----:B------:R-:W2:Y:S02]  /*54e40*/  LDL.LU.64 R22, [R1+0x968] ;  /* 0x0009680001167983 */ /* 0x000ea40000300a00 */
[----:B------:R0:W-:Y:S02]  /*54e50*/  STL.64 [R1+0x5db8], R8 ;  /* 0x005db80801007387 */ /* 0x0001e40000100a00 */
[----:B0-----:R-:W4:Y:S01]  /*54e60*/  LDL.64 R8, [R1] ;  /* 0x0000000001087983 */ /* 0x001f220000100a00 */
[----:B------:R-:W2:Y:S02]  /*54e70*/  LDL.LU.64 R18, [R1+0x5e58] ;  /* 0x005e580001127983 */ /* 0x000ea40000300a00 */
[----:B------:R-:W2:Y:S09]  /*54e80*/  LDL.LU.64 R16, [R1+0x5e50] ;  /* 0x005e500001107983 */ /* 0x000eb20000300a00 */
[----:B------:R0:W-:Y:S01]  /*54e90*/  STL.64 [R1+0x140], R12 ;  /* 0x0001400c01007387 */ /* 0x0001e20000100a00 */
[----:B------:R1:W-:Y:S01]  /*54ea0*/  STL.64 [R1+0x148], R14 ;  /* 0x0001480e01007387 */ /* 0x0003e20000100a00 */
[----:B---3--:R-:W-:-:S02]  /*54eb0*/  IMAD.MOV.U32 R28, RZ, RZ, R24 ;  /* 0x000000ffff1c7224 */ /* 0x008fc400078e0018 */
[----:B------:R-:W-:Y:S01]  /*54ec0*/  IMAD.MOV.U32 R29, RZ, RZ, R25 ;  /* 0x000000ffff1d7224 */ /* 0x000fe200078e0019 */
        /* <DEDUP_REMOVED lines=23> */
[----:B------:R2:W-:Y:S03]  /*55040*/  STL.64 [R1+0x118], R26 ;  /* 0x0001181a01007387 */ /* 0x0005e60000100a00 */
[----:B0-----:R-:W2:Y:S02]  /*55050*/  LDL.LU.64 R24, [R1+0x5e08] ;  /* 0x005e080001187983 */ /* 0x001ea40000300a00 */
[----:B--2---:R-:W-:Y:S02]  /*55060*/  HMMA.16816.F32 R24, R16, R24, R20 ;  /* 0x000000181018723c */ /* 0x004fe40000001814 */
[----:B------:R-:W2:Y:S01]  /*55070*/  LDL.LU.64 R22, [R1+0x5e00] ;  /* 0x005e000001167983 */ /* 0x000ea20000300a00 */
[----:B------:R-:W2:Y:S11]  /*55080*/  LDL.LU.64 R20, [R1+0x5df8] ;  /* 0x005df80001147983 */ /* 0x000eb60000300a00 */
[----:B------:R-:W-:Y:S09]  /*55090*/  @!UPT UIADD3 URZ, URZ, URZ, URZ ;  /* 0x0000003f3f3ff290 */ /* 0x000ff2000fffe03f */
[----:B------:R-:W-:Y:S01]  /*550a0*/  STL.64 [R1+0x100], R24 ;  /* 0x0001001801007387 */ /* 0x000fe20000100a00 */
[----:B------:R0:W-:Y:S03]  /*550b0*/  STL.64 [R1+0x108], R26 ;  /* 0x0001081a01007387 */ /* 0x0001e60000100a00 */
[----:B0-----:R-:W2:Y:S01]  /*550c0*/  LDL.LU.64 R26, [R1+0x5df0] ;  /* 0x005df000011a7983 */ /* 0x001ea20000300a00 */
[----:B------:R-:W2:Y:S02]  /*550d0*/  LDL.LU.64 R24, [R1+0x5de8] ;  /* 0x005de80001187983 */ /* 0x000ea40000300a00 */
[----:B------:R-:W-:Y:S02]  /*550e0*/  IMAD.MOV.U32 R4, RZ, RZ, R3 ;  /* 0x000000ffff047224 */ /* 0x000fe400078e0003 */
[----:B------:R-:W-:Y:S02]  /*550f0*/  IMAD.MOV.U32 R5, RZ, RZ, R2 ;  /* 0x000000ffff057224 */ /* 0x000fe400078e0002 */
[----:B----4-:R-:W-:-:S02]  /*55100*/  IMAD.MOV.U32 R3, RZ, RZ, R8 ;  /* 0x000000ffff037224 */ /* 0x010fc400078e0008 */
[----:B------:R-:W-:-:S03]  /*55110*/  IMAD.MOV.U32 R2, RZ, RZ, R9 ;  /* 0x000000ffff027224 */ /* 0x000fc600078e0009 */
[C---:B--2---:R-:W-:Y:S01]  /*55120*/  HMMA.16816.F32 R4, R16.reuse, R4, R24 ;  /* 0x000000041004723c */ /* 0x044fe20000001818 */
[----:B------:R-:W2:Y:S01]  /*55130*/  LDL.LU.64 R26, [R1+0x5de0] ;  /* 0x005de000011a7983 */ /* 0x000ea20000300a00 */
[----:B------:R-:W4:Y:S11]  /*55140*/  LDL.LU.64 R24, [R1+0x5dd8] ;  /* 0x005dd80001187983 */ /* 0x000f360000300a00 */
[----:B------:R-:W-:Y:S10]  /*55150*/  @!UPT UIADD3 URZ, URZ, URZ, URZ ;  /* 0x0000003f3f3ff290 */ /* 0x000ff4000fffe03f */
[----:B------:R-:W-:Y:S01]  /*55160*/  STL.64 [R1+0xf0], R4 ;  /* 0x0000f00401007387 */ /* 0x000fe20000100a00 */
[----:B------:R3:W-:Y:S02]  /*55170*/  STL.64 [R1+0xf8], R6 ;  /* 0x0000f80601007387 */ /* 0x0007e40000100a00 */
[C---:B---3--:R-:W-:Y:S01]  /*55180*/  HMMA.16816.F32 R4, R16.reuse, R8, R12 ;  /* 0x000000081004723c */ /* 0x048fe2000000180c */
[----:B------:R-:W0:Y:S11]  /*55190*/  LDSM.16.MT88.4 R12, [R0+0x80] ;  /* 0x00008000000c783b */ /* 0x000e360000004200 */
[----:B------:R-:W-:Y:S11]  /*551a0*/  @!UPT UIADD3 URZ, URZ, URZ, URZ ;  /* 0x0000003f3f3ff290 */ /* 0x000ff6000fffe03f */
[----:B------:R1:W-:Y:S01]  /*551b0*/  STL.64 [R1+0xe0], R4 ;  /* 0x0000e00401007387 */ /* 0x0003e20000100a00 */
[----:B------:R3:W-:Y:S03]  /*551c0*/  STL.64 [R1+0xe8], R6 ;  /* 0x0000e80601007387 */ /* 0x0007e60000100a00 */
[----:B-1----:R-:W4:Y:S01]  /*551d0*/  LDL.LU.64 R4, [R1+0x4e0] ;  /* 0x0004e00001047983 */ /* 0x002f220000300a00 */
[----:B---3--:R-:W4:Y:S02]  /*551e0*/  LDL.LU.64 R6, [R1+0x4e8] ;  /* 0x0004e80001067983 */ /* 0x008f240000300a00 */
[----:B------:R-:W3:Y:S02]  /*551f0*/  LDL.LU.64 R8, [R1+0x4c0] ;  /* 0x0004c00001087983 */ /* 0x000ee40000300a00 */
[----:B------:R-:W2:Y:S01]  /*55200*/  LDL.LU.64 R10, [R1+0x4c8] ;  /* 0x0004c800010a7983 */ /* 0x000ea20000300a00 */
[----:B----4-:R-:W-:Y:S01]  /*55210*/  HMMA.16816.F32 R4, R16, R24, R4 ;  /* 0x000000181004723c */ /* 0x010fe20000001804 */
[----:B--2---:R-:W-:Y:S01]  /*55220*/  STL.64 [R1+0x5dd0], R10 ;  /* 0x005dd00a01007387 */ /* 0x004fe20000100a00 */
[----:B---3--:R1:W-:Y:S03]  /*55230*/  STL.64 [R1+0x5dc8], R8 ;  /* 0x005dc80801007387 */ /* 0x0083e60000100a00 */
[----:B-1----:R-:W2:Y:S01]  /*55240*/  LDL.LU.64 R8, [R1+0x4d0] ;  /* 0x0004d00001087983 */ /* 0x002ea20000300a00 */
[----:B------:R-:W2:Y:S02]  /*55250*/  LDL.LU.64 R10, [R1+0x4d8] ;  /* 0x0004d800010a7983 */ /* 0x000ea40000300a00 */
[----:B0-----:R-:W-:Y:S02]  /*55260*/  STL.64 [R1+0x5ca0], R14 ;  /* 0x005ca00e01007387 */ /* 0x001fe40000100a00 */
[----:B------:R0:W-:Y:S02]  /*55270*/  STL.64 [R1+0x5c98], R12 ;  /* 0x005c980c01007387 */ /* 0x0001e40000100a00 */
[----:B0-----:R-:W-:-:S02]  /*55280*/  IMAD.MOV.U32 R12, RZ, RZ, R27 ;  /* 0x000000ffff0c7224 */ /* 0x001fc400078e001b */
[----:B------:R-:W-:-:S05]  /*55290*/  IMAD.MOV.U32 R13, RZ, RZ, R26 ;  /* 0x000000ffff0d7224 */ /* 0x000fca00078e001a */
[----:B------:R-:W-:Y:S04]  /*552a0*/  STL.64 [R1+0x5d90], R12 ;  /* 0x005d900c01007387 */ /* 0x000fe80000100a00 */
[----:B------:R0:W-:Y:S02]  /*552b0*/  STL.64 [R1+0x4e0], R4 ;  /* 0x0004e00401007387 */ /* 0x0001e40000100a00 */
[----:B------:R1:W-:Y:S01]  /*552c0*/  STL.64 [R1+0x4e8], R6 ;  /* 0x0004e80601007387 */ /* 0x0003e20000100a00 */
[----:B0-----:R-:W3:Y:S01]  /*552d0*/  LDL.LU.64 R4, [R1+0x4a0] ;  /* 0x0004a00001047983 */ /* 0x001ee20000300a00 */
[----:B-1----:R-:W3:Y:S02]  /*552e0*/  LDL.LU.64 R6, [R1+0x4a8] ;  /* 0x0004a80001067983 */ /* 0x002ee40000300a00 */
[----:B------:R0:W-:Y:S02]  /*552f0*/  STL.64 [R1+0x5d20], R24 ;  /* 0x005d201801007387 */ /* 0x0001e40000100a00 */
[----:B0-----:R-:W4:Y:S01]  /*55300*/  LDL.64 R24, [R1+0x30] ;  /* 0x0000300001187983 */ /* 0x001f220000100a00 */
[----:B------:R-:W-:-:S02]  /*55310*/  IMAD.MOV.U32 R12, RZ, RZ, R23 ;  /* 0x000000ffff0c7224 */ /* 0x000fc400078e0017 */
[----:B------:R-:W-:Y:S02]  /*55320*/  IMAD.MOV.U32 R13, RZ, RZ, R22 ;  /* 0x000000ffff0d7224 */ /* 0x000fe400078e0016 */
[C---:B--2---:R-:W-:Y:S01]  /*55330*/  HMMA.16816.F32 R20, R16.reuse, R20, R8 ;  /* 0x000000141014723c */ /* 0x044fe20000001808 */
        /* <DEDUP_REMOVED lines=10> */
[----:B------:R-:W2:Y:S11]  /*553e0*/  LDL.LU.64 R8, [R1+0x5db8] ;  /* 0x005db80001087983 */ /* 0x000eb60000300a00 */
[----:B------:R-:W-:Y:S10]  /*553f0*/  @!UPT UIADD3 URZ, URZ, URZ, URZ ;  /* 0x0000003f3f3ff290 */ /* 0x000ff4000fffe03f */
[----:B------:R0:W-:Y:S01]  /*55400*/  STL.64 [R1+0x4c0], R20 ;  /* 0x0004c01401007387 */ /* 0x0001e20000100a00 */
[----:B------:R-:W-:Y:S03]  /*55410*/  STL.64 [R1+0x4c8], R22 ;  /* 0x0004c81601007387 */ /* 0x000fe60000100a00 */
[----:B0-----:R-:W3:Y:S01]  /*55420*/  LDL.LU.64 R20, [R1+0x5db0] ;  /* 0x005db00001147983 */ /* 0x001ee20000300a00 */
[C---:B--2---:R-:W-:Y:S03]  /*55430*/  HMMA.16816.F32 R24, R16.reuse, R8, R24 ;  /* 0x000000081018723c */ /* 0x044fe60000001818 */
[----:B------:R-:W2:Y:S01]  /*55440*/  LDL.LU.64 R8, [R1+0x470] ;  /* 0x0004700001087983 */ /* 0x000ea20000300a00 */
[----:B------:R-:W4:Y:S11]  /*55450*/  LDL.LU.64 R10, [R1+0x478] ;  /* 0x00047800010a7983 */ /* 0x000f360000300a00 */
[----:B------:R-:W-:Y:S08]  /*55460*/  @!UPT UIADD3 URZ, URZ, URZ, URZ ;  /* 0x0000003f3f3ff290 */ /* 0x000ff0000fffe03f */
[----:B------:R-:W-:Y:S01]  /*55470*/  STL.64 [R1+0x4b0], R24 ;  /* 0x0004b01801007387 */ /* 0x000fe20000100a00 */
[----:B------:R-:W-:Y:S03]  /*55480*/  STL.64 [R1+0x4b8], R26 ;  /* 0x0004b81a01007387 */ /* 0x000fe60000100a00 */
[----:B----4-:R-:W-:Y:S01]  /*55490*/  STL.64 [R1+0x5d88], R10 ;  /* 0x005d880a01007387 */ /* 0x010fe20000100a00 */
[----:B--2---:R0:W-:Y:S03]  /*554a0*/  STL.64 [R1+0x5d80], R8 ;  /* 0x005d800801007387 */ /* 0x0041e60000100a00 */
[----:B0-----:R-:W2:Y:S01]  /*554b0*/  LDL.LU.64 R8, [R1+0x480] ;  /* 0x0004800001087983 */ /* 0x001ea20000300a00 */
[----:B------:R-:W4:Y:S01]  /*554c0*/  LDL.LU.64 R10, [R1+0x488] ;  /* 0x00048800010a7983 */ /* 0x000f220000300a00 */
[C---:B---3--:R-:W-:Y:S02]  /*554d0*/  HMMA.16816.F32 R20, R16.reuse, R20, R4 ;  /* 0x000000141014723c */ /* 0x048fe40000001804 */
[----:B----4-:R-:W-:Y:S01]  /*554e0*/  STL.64 [R1+0x5da0], R10 ;  /* 0x005da00a01007387 */ /* 0x010fe20000100a00 */
[----:B--2---:R0:W-:Y:S03]  /*554f0*/  STL.64 [R1+0x5d98], R8 ;  /* 0x005d980801007387 */ /* 0x0041e60000100a00 */
[----:B0-----:R-:W2:Y:S01]  /*55500*/  LDL.LU.64 R8, [R1+0x490] ;  /* 0x0004900001087983 */ /* 0x001ea20000300a00 */
[----:B------:R-:W2:Y:S02]  /*55510*/  LDL.LU.64 R10, [R1+0x498] ;  /* 0x00049800010a7983 */ /* 0x000ea40000300a00 */
[----:B------:R-:W3:Y:S02]  /*55520*/  LDL.LU.64 R4, [R1+0x850] ;  /* 0x0008500001047983 */ /* 0x000ee40000300a00 */
[----:B------:R-:W3:Y:S11]  /*55530*/  LDL.LU.64 R6, [R1+0x858] ;  /* 0x0008580001067983 */ /* 0x000ef60000300a00 */
[----:B------:R-:W-:Y:S01]  /*55540*/  @!UPT UIADD3 URZ, URZ, URZ, URZ ;  /* 0x0000003f3f3ff290 */ /* 0x000fe2000fffe03f */
[----:B------:R0:W-:Y:S01]  /*55550*/  STL.64 [R1+0x4a0], R20 ;  /* 0x0004a01401007387 */ /* 0x0001e20000100a00 */
[----:B------:R1:W-:Y:S03]  /*55560*/  STL.64 [R1+0x4a8], R22 ;  /* 0x0004a81601007387 */ /* 0x0003e60000100a00 */
[----:B0-----:R-:W4:Y:S01]  /*55570*/  LDL.LU.64 R20, [R1+0x3e0] ;  /* 0x0003e00001147983 */ /* 0x001f220000300a00 */
[----:B-1----:R-:W4:Y:S02]  /*55580*/  LDL.LU.64 R22, [R1+0x3e8] ;  /* 0x0003e80001167983 */ /* 0x002f240000300a00 */
[----:B------:R-:W3:Y:S02]  /*55590*/  LDL.LU.64 R24, [R1+0x1760] ;  /* 0x0017600001187983 */ /* 0x000ee40000300a00 */
[----:B------:R-:W3:Y:S01]  /*555a0*/  LDL.LU.64 R26, [R1+0x1768] ;  /* 0x00176800011a7983 */ /* 0x000ee20000300a00 */
[----:B--2---:R-:W-:Y:S01]  /*555b0*/  HMMA.16816.F32 R12, R16, R12, R8 ;  /* 0x0000000c100c723c */ /* 0x004fe20000001808 */
[----:B---3--:R-:W-:Y:S01]  /*555c0*/  STL.64 [R1+0x5d48], R26 ;  /* 0x005d481a01007387 */ /* 0x008fe20000100a00 */
[----:B------:R0:W-:Y:S02]  /*555d0*/  STL.64 [R1+0x5d40], R24 ;  /* 0x005d401801007387 */ /* 0x0001e40000100a00 */
[----:B0-----:R-:W-:-:S02]  /*555e0*/  IMAD.MOV.U32 R24, RZ, RZ, R28 ;  /* 0x000000ffff187224 */ /* 0x001fc400078e001c */
[----:B------:R-:W-:Y:S01]  /*555f0*/  IMAD.MOV.U32 R25, RZ, RZ, R29 ;  /* 0x000000ffff197224 */ /* 0x000fe200078e001d */
[----:B------:R-:W2:Y:S01]  /*55600*/  LDL.LU R28, [R1+0x5dac] ;  /* 0x005dac00011c7983 */ /* 0x000ea20000300800 */
[----:B------:R-:W3:Y:S02]  /*55610*/  LDL.LU R29, [R1+0x5da8] ;  /* 0x005da800011d7983 */ /* 0x000ee40000300800 */
[----:B------:R-:W2:Y:S02]  /*55620*/  LDL.LU.64 R10, [R1+0x5da0] ;  /* 0x005da000010a7983 */ /* 0x000ea40000300a00 */
[----:B------:R-:W2:Y:S11]  /*55630*/  LDL.LU.64 R8, [R1+0x5d98] ;  /* 0x005d980001087983 */ /* 0x000eb60000300a00 */
        /* <DEDUP_REMOVED lines=10> */
[----:B------:R3:W-:Y:S02]  /*556e0*/  STL.64 [R1+0x5ce0], R12 ;  /* 0x005ce00c01007387 */ /* 0x0007e40000100a00 */
[----:B---3--:R-:W-:Y:S02]  /*556f0*/  IMAD.MOV.U32 R12, RZ, RZ, R29 ;  /* 0x000000ffff0c7224 */ /* 0x008fe400078e001d */
[----:B------:R-:W-:-:S07]  /*55700*/  IMAD.MOV.U32 R13, RZ, RZ, R28 ;  /* 0x000000ffff0d7224 */ /* 0x000fce00078e001c */
[C---:B--2---:R-:W-:Y:S01]  /*55710*/  HMMA.16816.F32 R12, R16.reuse, R12, R8 ;  /* 0x0000000c100c723c */ /* 0x044fe20000001808 */
[----:B------:R-:W2:Y:S11]  /*55720*/  LDL.LU.64 R8, [R1+0x5d78] ;  /* 0x005d780001087983 */ /* 0x000eb60000300a00 */
[----:B------:R-:W-:Y:S11]  /*55730*/  @!UPT UIADD3 URZ, URZ, URZ, URZ ;  /* 0x0000003f3f3ff290 */ /* 0x000ff6000fffe03f */
[----:B------:R0:W-:Y:S01]  /*55740*/  STL.64 [R1+0x470], R12 ;  /* 0x0004700c01007387 */ /* 0x0001e20000100a00 */
[----:B------:R1:W-:Y:S03]  /*55750*/  STL.64 [R1+0x478], R14 ;  /* 0x0004780e01007387 */ /* 0x0003e60000100a00 */
[----:B0-----:R-:W3:Y:S01]  /*55760*/  LDL.LU.64 R12, [R1+0x1750] ;  /* 0x00175000010c7983 */ /* 0x001ee20000300a00 */
[----:B-1----:R-:W3:Y:S01]  /*55770*/  LDL.LU.64 R14, [R1+0x1758] ;  /* 0x00175800010e7983 */ /* 0x002ee20000300a00 */
[C---:B--2---:R-:W-:Y:S02]  /*55780*/  HMMA.16816.F32 R4, R16.reuse, R8, R4 ;  /* 0x000000081004723c */ /* 0x044fe40000001804 */
[----:B---3--:R-:W-:Y:S01]  /*55790*/  STL.64 [R1+0x5d58], R14 ;  /* 0x005d580e01007387 */ /* 0x008fe20000100a00 */
[----:B------:R0:W-:Y:S03]  /*557a0*/  STL.64 [R1+0x5d50], R12 ;  /* 0x005d500c01007387 */ /* 0x0001e60000100a00 */
[----:B0-----:R-:W2:Y:S01]  /*557b0*/  LDL.LU.64 R12, [R1+0x1770] ;  /* 0x00177000010c7983 */ /* 0x001ea20000300a00 */
[----:B------:R-:W2:Y:S11]  /*557c0*/  LDL.LU.64 R14, [R1+0x1778] ;  /* 0x00177800010e7983 */ /* 0x000eb60000300a00 */
[----:B------:R-:W-:Y:S05]  /*557d0*/  @!UPT UIADD3 URZ, URZ, URZ, URZ ;  /* 0x0000003f3f3ff290 */ /* 0x000fea000fffe03f */
[----:B------:R0:W-:Y:S02]  /*557e0*/  STL.64 [R1+0x460], R4 ;  /* 0x0004600401007387 */ /* 0x0001e40000100a00 */
[----:B------:R-:W-:Y:S01]  /*557f0*/  STL.64 [R1+0x468], R6 ;  /* 0x0004680601007387 */ /* 0x000fe20000100a00 */
[----:B0-----:R-:W4:Y:S02]  /*55800*/  LDL.LU.64 R4, [R1+0x5d70] ;  /* 0x005d700001047983 */ /* 0x001f240000300a00 */
[----:B----4-:R-:W-:Y:S02]  /*55810*/  HMMA.16816.F32 R16, R16, R4, R20 ;  /* 0x000000041010723c */ /* 0x010fe40000001814 */
[----:B------:R-:W2:Y:S01]  /*55820*/  LDL.LU.64 R22, [R1+0x5d68] ;  /* 0x005d680001167983 */ /* 0x000ea20000300a00 */
[----:B------:R-:W2:Y:S11]  /*55830*/  LDL.LU.64 R20, [R1+0x5d60] ;  /* 0x005d600001147983 */ /* 0x000eb60000300a00 */
[----:B------:R-:W-:Y:S09]  /*55840*/  @!UPT UIADD3 URZ, URZ, URZ, URZ ;  /* 0x0000003f3f3ff290 */ /* 0x000ff2000fffe03f */
[----:B------:R0:W-:Y:S01]  /*55850*/  STL.64 [R1+0xd0], R16 ;  /* 0x0000d01001007387 */ /* 0x0001e20000100a00 */
[----:B------:R-:W-:Y:S02]  /*55860*/  STL.64 [R1+0xd8], R18 ;  /* 0x0000d81201007387 */ /* 0x000fe40000100a00 */
[----:B0-----:R-:W-:Y:S02]  /*55870*/  IMAD.MOV.U32 R16, RZ, RZ, R3 ;  /* 0x000000ffff107224 */ /* 0x001fe400078e0003 */
[----:B------:R-:W-:-:S05]  /*55880*/  IMAD.MOV.U32 R17, RZ, RZ, R2 ;  /* 0x000000ffff117224 */ /* 0x000fca00078e0002 */
[----:B------:R0:W-:Y:S04]  /*55890*/  STL.64 [R1+0x5d28], R16 ;  /* 0x005d281001007387 */ /* 0x0001e80000100a00 */
[----:B0-----:R-:W3:Y:S01]  /*558a0*/  LDL.64 R16, [R1+0x20] ;  /* 0x0000200001107983 */ /* 0x001ee20000100a00 */
[----:B------:R-:W-:Y:S02]  /*558b0*/  STL [R1+0x5cb0], R5 ;  /* 0x005cb00501007387 */ /* 0x000fe40000100800 */
[----:B------:R0:W-:Y:S02]  /*558c0*/  STL [R1+0x5d30], R4 ;  /* 0x005d300401007387 */ /* 0x0001e40000100800 */
[----:B0-----:R-:W4:Y:S01]  /*558d0*/  LDL.64 R4, [R1+0x40] ;  /* 0x0000400001047983 */ /* 0x001f220000100a00 */
[C---:B--2---:R-:W-:Y:S03]  /*558e0*/  HMMA.16816.F32 R24, R20.reuse, R24, R12 ;  /* 0x000000181418723c */ /* 0x044fe6000000180c */
[----:B------:R-:W2:Y:S01]  /*558f0*/  LDL.LU.64 R14, [R1+0x5d58] ;  /* 0x005d5800010e7983 */ /* 0x000ea20000300a00 */
[----:B------:R-:W2:Y:S11]  /*55900*/  LDL.LU.64 R12, [R1+0x5d50] ;  /* 0x005d5000010c7983 */ /* 0x000eb60000300a00 */
[----:B------:R-:W-:Y:S08]  /*55910*/  @!UPT UIADD3 URZ, URZ, URZ, URZ ;  /* 0x0000003f3f3ff290 */ /* 0x000ff0000fffe03f */
[----:B------:R-:W-:Y:S01]  /*55920*/  STL.64 [R1+0x3e0], R24 ;  /* 0x0003e01801007387 */ /* 0x000fe20000100a00 */
[----:B------:R0:W-:Y:S03]  /*55930*/  STL.64 [R1+0x3e8], R26 ;  /* 0x0003e81a01007387 */ /* 0x0001e60000100a00 */
[----:B0-----:R-:W4:Y:S01]  /*55940*/  LDL.LU.64 R26, [R1+0x5d48] ;  /* 0x005d4800011a7983 */ /* 0x001f220000300a00 */
[----:B------:R-:W4:Y:S02]  /*55950*/  LDL.LU.64 R24, [R1+0x5d40] ;  /* 0x005d400001187983 */ /* 0x000f240000300a00 */
[C---:B----4-:R-:W-:Y:S11]  /*55960*/  HMMA.16816.F32 R24, R20.reuse, R4, R24 ;  /* 0x000000041418723c */ /* 0x050ff60000001818 */
[----:B------:R-:W-:Y:S11]  /*55970*/  @!UPT UIADD3 URZ, URZ, URZ, URZ ;  /* 0x0000003f3f3ff290 */ /* 0x000ff6000fffe03f */
[----:B------:R-:W-:Y:S01]  /*55980*/  @!UPT UIADD3 URZ, URZ, URZ, URZ ;  /* 0x0000003f3f3ff290 */ /* 0x000fe2000fffe03f */
[----:B------:R0:W-:Y:S01]  /*55990*/  STL.64 [R1+0x850], R24 ;  /* 0x0008501801007387 */ /* 0x0001e20000100a00 */
[----:B------:R1:W-:Y:S03]  /*559a0*/  STL.64 [R1+0x858], R26 ;  /* 0x0008581a01007387 */ /* 0x0003e60000100a00 */
[----:B0-----:R-:W2:Y:S01]  /*559b0*/  LDL.LU.64 R24, [R1+0x5d38] ;  /* 0x005d380001187983 */ /* 0x001ea20000300a00 */
[----:B------:R-:W-:Y:S02]  /*559c0*/  IMAD.MOV.U32 R28, RZ, RZ, R5 ;  /* 0x000000ffff1c7224 */ /* 0x000fe400078e0005 */
[----:B------:R-:W-:Y:S02]  /*559d0*/  IMAD.MOV.U32 R29, RZ, RZ, R4 ;  /* 0x000000ffff1d7224 */ /* 0x000fe400078e0004 */
[----:B------:R-:W3:Y:S01]  /*559e0*/  LDL.LU.64 R4, [R1+0x1740] ;  /* 0x0017400001047983 */ /* 0x000ee20000300a00 */
[----:B------:R-:W3:Y:S02]  /*559f0*/  LDL.LU.64 R6, [R1+0x1748] ;  /* 0x0017480001067983 */ /* 0x000ee40000300a00 */
[----:B------:R-:W-:Y:S02]  /*55a00*/  STL [R1+0x5cac], R28 ;  /* 0x005cac1c01007387 */ /* 0x000fe40000100800 */
[----:B------:R-:W-:Y:S01]  /*55a10*/  STL [R1+0x5ca8], R29 ;  /* 0x005ca81d01007387 */ /* 0x000fe20000100800 */
[----:B--2---:R-:W-:Y:S01]  /*55a20*/  HMMA.16816.F32 R12, R20, R24, R12 ;  /* 0x00000018140c723c */ /* 0x004fe2000000180c */
[----:B------:R-:W-:-:S02]  /*55a30*/  IMAD.MOV.U32 R11, RZ, RZ, R24 ;  /* 0x000000ffff0b7224 */ /* 0x000fc400078e0018 */
[----:B------:R-:W-:Y:S11]  /*55a40*/  IMAD.MOV.U32 R10, RZ, RZ, R25 ;  /* 0x000000ffff0a7224 */ /* 0x000ff600078e0019 */
[----:B------:R-:W-:Y:S09]  /*55a50*/  @!UPT UIADD3 URZ, URZ, URZ, URZ ;  /* 0x0000003f3f3ff290 */ /* 0x000ff2000fffe03f */
[----:B------:R0:W-:Y:S01]  /*55a60*/  STL.64 [R1+0x8f0], R12 ;  /* 0x0008f00c01007387 */ /* 0x0001e20000100a00 */
[----:B------:R-:W-:Y:S02]  /*55a70*/  STL.64 [R1+0x8f8], R14 ;  /* 0x0008f80e01007387 */ /* 0x000fe40000100a00 */
[----:B------:R-:W2:Y:S02]  /*55a80*/  LDL.LU.64 R24, [R1+0x16f0] ;  /* 0x0016f00001187983 */ /* 0x000ea40000300a00 */
[----:B-1----:R-:W2:Y:S01]  /*55a90*/  LDL.LU.64 R26, [R1+0x16f8] ;  /* 0x0016f800011a7983 */ /* 0x002ea20000300a00 */
[----:B0-----:R-:W4:Y:S04]  /*55aa0*/  LDL.64 R12, [R1+0x80] ;  /* 0x00008000010c7983 */ /* 0x001f280000100a00 */
[----:B----4-:R0:W-:Y:S04]  /*55ab0*/  STL.64 [R1+0x5cf0], R12 ;  /* 0x005cf00c01007387 */ /* 0x0101e80000100a00 */
[----:B0-----:R-:W4:Y:S01]  /*55ac0*/  LDL.64 R12, [R1+0xa0] ;  /* 0x0000a000010c7983 */ /* 0x001f220000100a00 */
[----:B---3--:R-:W-:Y:S03]  /*55ad0*/  HMMA.16816.F32 R4, R20, R16, R4 ;  /* 0x000000101404723c */ /* 0x008fe60000001804 */
[----:B----4-:R0:W-:Y:S04]  /*55ae0*/  STL.64 [R1+0x5cf8], R12 ;  /* 0x005cf80c01007387 */ /* 0x0101e80000100a00 */
[----:B0-----:R-:W3:Y:S04]  /*55af0*/  LDL.64 R12, [R1+0xb0] ;  /* 0x0000b000010c7983 */ /* 0x001ee80000100a00 */
[----:B---3--:R0:W-:Y:S04]  /*55b00*/  STL.64 [R1+0x5d10], R12 ;  /* 0x005d100c01007387 */ /* 0x0081e80000100a00 */
[----:B0-----:R-:W2:Y:S01]  /*55b10*/  LDL.64 R12, [R1+0x10] ;  /* 0x00001000010c7983 */ /* 0x001ea20000100a00 */
[----:B------:R-:W-:Y:S02]  /*55b20*/  STL.64 [R1+0x5cd0], R10 ;  /* 0x005cd00a01007387 */ /* 0x000fe40000100a00 */
[----:B------:R0:W-:Y:S02]  /*55b30*/  STL.64 [R1+0x5cc8], R8 ;  /* 0x005cc80801007387 */ /* 0x0001e40000100a00 */
[----:B0-----:R-:W3:Y:S01]  /*55b40*/  LDL.LU.64 R8, [R1+0x16c0] ;  /* 0x0016c00001087983 */ /* 0x001ee20000300a00 */
[----:B------:R-:W3:Y:S02]  /*55b50*/  LDL.LU.64 R10, [R1+0x16c8] ;  /* 0x0016c800010a7983 */ /* 0x000ee40000300a00 */
[----:B------:R0:W-:Y:S02]  /*55b60*/  STL.64 [R1+0x900], R4 ;  /* 0x0009000401007387 */ /* 0x0001e40000100a00 */
[----:B------:R-:W-:Y:S01]  /*55b70*/  STL.64 [R1+0x908], R6 ;  /* 0x0009080601007387 */ /* 0x000fe20000100a00 */
[----:B0-----:R-:W4:Y:S01]  /*55b80*/  LDL.LU R4, [R1+0x5d30] ;  /* 0x005d300001047983 */ /* 0x001f220000300800 */
[----:B------:R-:W-:-:S02]  /*55b90*/  IMAD.MOV.U32 R5, RZ, RZ, R16 ;  /* 0x000000ffff057224 */ /* 0x000fc400078e0010 */
[----:B------:R-:W3:Y:S03]  /*55ba0*/  LDL.LU.64 R16, [R1+0x5d28] ;  /* 0x005d280001107983 */ /* 0x000ee60000300a00 */
[----:B----4-:R0:W-:Y:S04]  /*55bb0*/  STL.64 [R1+0x5ce8], R4 ;  /* 0x005ce80401007387 */ /* 0x0101e80000100a00 */
[----:B0-----:R-:W4:Y:S01]  /*55bc0*/  LDL.64 R4, [R1+0xc0] ;  /* 0x0000c00001047983 */ /* 0x001f220000100a00 */
[----:B--2---:R-:W-:Y:S01]  /*55bd0*/  HMMA.16816.F32 R24, R20, R12, R24 ;  /* 0x0000000c1418723c */ /* 0x004fe20000001818 */
[----:B------:R-:W-:Y:S02]  /*55be0*/  IMAD.MOV.U32 R29, RZ, RZ, R12 ;  /* 0x000000ffff1d7224 */ /* 0x000fe400078e000c */
[----:B------:R-:W-:-:S05]  /*55bf0*/  IMAD.MOV.U32 R28, RZ, RZ, R13 ;  /* 0x000000ffff1c7224 */ /* 0x000fca00078e000d */
[C---:B---3--:R-:W-:Y:S01]  /*55c00*/  HMMA.16816.F32 R16, R20.reuse, R16, R8 ;  /* 0x000000101410723c */ /* 0x048fe20000001808 */
[----:B----4-:R0:W-:Y:S04]  /*55c10*/  STL.64 [R1+0x5d18], R4 ;  /* 0x005d180401007387 */ /* 0x0101e80000100a00 */
[----:B0-----:R-:W2:Y:S01]  /*55c20*/  LDL.LU.64 R4, [R1+0x16e0] ;  /* 0x0016e00001047983 */ /* 0x001ea20000300a00 */
[----:B------:R-:W2:Y:S09]  /*55c30*/  LDL.LU.64 R6, [R1+0x16e8] ;  /* 0x0016e80001067983 */ /* 0x000eb20000300a00 */
[----:B------:R0:W-:Y:S02]  /*55c40*/  STL.64 [R1+0x910], R24 ;  /* 0x0009101801007387 */ /* 0x0001e40000100a00 */
[----:B------:R-:W-:Y:S01]  /*55c50*/  STL.64 [R1+0x918], R26 ;  /* 0x0009181a01007387 */ /* 0x000fe20000100a00 */
[----:B0-----:R-:W2:Y:S01]  /*55c60*/  LDL.LU.64 R24, [R1+0x5d20] ;  /* 0x005d200001187983 */ /* 0x001ea20000300a00 */
[----:B------:R-:W3:Y:S02]  /*55c70*/  LDL.LU.64 R12, [R1+0x16d0] ;  /* 0x0016d000010c7983 */ /* 0x000ee40000300a00 */
[----:B------:R-:W3:Y:S02]  /*55c80*/  LDL.LU.64 R14, [R1+0x16d8] ;  /* 0x0016d800010e7983 */ /* 0x000ee40000300a00 */
[----:B------:R-:W4:Y:S01]  /*55c90*/  LDL.LU.64 R8, [R1+0x1610] ;  /* 0x0016100001087983 */ /* 0x000f220000300a00 */
[----:B------:R-:W3:Y:S01]  /*55ca0*/  LDL.LU.64 R10, [R1+0x1618] ;  /* 0x00161800010a7983 */ /* 0x000ee20000300a00 */
[----:B------:R-:W-:Y:S02]  /*55cb0*/  STL.64 [R1+0x920], R16 ;  /* 0x0009201001007387 */ /* 0x000fe40000100a00 */
[----:B------:R-:W-:Y:S02]  /*55cc0*/  STL.64 [R1+0x928], R18 ;  /* 0x0009281201007387 */ /* 0x000fe40000100a00 */
[----:B------:R-:W0:Y:S01]  /*55cd0*/  LDSM.16.MT88.4 R16, [R0+0x100] ;  /* 0x000100000010783b */ /* 0x000e220000004200 */
[C---:B--2---:R-:W-:Y:S03]  /*55ce0*/  HMMA.16816.F32 R4, R20.reuse, R24, R4 ;  /* 0x000000181404723c */ /* 0x044fe60000001804 */
[----:B---3--:R-:W-:Y:S01]  /*55cf0*/  STL.64 [R1+0x5d08], R10 ;  /* 0x005d080a01007387 */ /* 0x008fe20000100a00 */
[----:B----4-:R1:W-:Y:S03]  /*55d00*/  STL.64 [R1+0x5d00], R8 ;  /* 0x005d000801007387 */ /* 0x0103e60000100a00 */
[----:B-1----:R-:W2:Y:S01]  /*55d10*/  LDL.LU.64 R8, [R1+0x1630] ;  /* 0x0016300001087983 */ /* 0x002ea20000300a00 */
[----:B------:R-:W2:Y:S02]  /*55d20*/  LDL.LU.64 R10, [R1+0x1638] ;  /* 0x00163800010a7983 */ /* 0x000ea40000300a00 */
[----:B0-----:R-:W-:Y:S02]  /*55d30*/  STL.64 [R1+0x5bb8], R18 ;  /* 0x005bb81201007387 */ /* 0x001fe40000100a00 */
[----:B------:R0:W-:Y:S02]  /*55d40*/  STL.64 [R1+0x5bb0], R16 ;  /* 0x005bb01001007387 */ /* 0x0001e40000100a00 */
[----:B0-----:R-:W3:Y:S09]  /*55d50*/  LDL.64 R16, [R1+0x90] ;  /* 0x0000900001107983 */ /* 0x001ef20000100a00 */
[----:B------:R0:W-:Y:S02]  /*55d60*/  STL.64 [R1+0x930], R4 ;  /* 0x0009300401007387 */ /* 0x0001e40000100a00 */
[----:B------:R-:W-:Y:S01]  /*55d70*/  STL.64 [R1+0x938], R6 ;  /* 0x0009380601007387 */ /* 0x000fe20000100a00 */
[----:B0-----:R-:W4:Y:S01]  /*55d80*/  LDL.LU.64 R4, [R1+0x5d18] ;  /* 0x005d180001047983 */ /* 0x001f220000300a00 */
[----:B------:R0:W-:Y:S03]  /*55d90*/  STL.64 [R1+0x5c40], R24 ;  /* 0x005c401801007387 */ /* 0x0001e60000100a00 */
[----:B0-----:R-:W2:Y:S01]  /*55da0*/  LDL.LU.64 R24, [R1+0x1620] ;  /* 0x0016200001187983 */ /* 0x001ea20000300a00 */
[----:B------:R-:W2:Y:S01]  /*55db0*/  LDL.LU.64 R26, [R1+0x1628] ;  /* 0x00162800011a7983 */ /* 0x000ea20000300a00 */
[C---:B----4-:R-:W-:Y:S11]  /*55dc0*/  HMMA.16816.F32 R12, R20.reuse, R4, R12 ;  /* 0x00000004140c723c */ /* 0x050ff6000000180c */
[----:B------:R-:W-:Y:S11]  /*55dd0*/  @!UPT UIADD3 URZ, URZ, URZ, URZ ;  /* 0x0000003f3f3ff290 */ /* 0x000ff6000fffe03f */
[----:B------:R-:W-:Y:S01]  /*55de0*/  @!UPT UIADD3 URZ, URZ, URZ, URZ ;  /* 0x0000003f3f3ff290 */ /* 0x000fe2000fffe03f */
[----:B------:R0:W-:Y:S01]  /*55df0*/  STL.64 [R1+0x940], R12 ;  /* 0x0009400c01007387 */ /* 0x0001e20000100a00 */
[----:B------:R-:W-:Y:S03]  /*55e00*/  STL.64 [R1+0x948], R14 ;  /* 0x0009480e01007387 */ /* 0x000fe60000100a00 */
[----:B0-----:R-:W2:Y:S01]  /*55e10*/  LDL.LU.64 R12, [R1+0x5d10] ;  /* 0x005d1000010c7983 */ /* 0x001ea20000300a00 */
[----:B------:R-:W-:Y:S02]  /*55e20*/  IMAD.MOV.U32 R3, RZ, RZ, R4 ;  /* 0x000000ffff037224 */ /* 0x000fe400078e0004 */
[----:B------:R-:W-:Y:S02]  /*55e30*/  IMAD.MOV.U32 R2, RZ, RZ, R5 ;  /* 0x000000ffff027224 */ /* 0x000fe400078e0005 */
[----:B------:R-:W4:Y:S01]  /*55e40*/  LDL.LU.64 R4, [R1+0x1600] ;  /* 0x0016000001047983 */ /* 0x000f220000300a00 */
[----:B------:R-:W4:Y:S01]  /*55e50*/  LDL.LU.64 R6, [R1+0x1608] ;  /* 0x0016080001067983 */ /* 0x000f220000300a00 */
[----:B--2---:R-:W-:Y:S01]  /*55e60*/  HMMA.16816.F32 R8, R20, R12, R8 ;  /* 0x0000000c1408723c */ /* 0x004fe20000001808 */
[----:B------:R-:W-:-:S02]  /*55e70*/  IMAD.MOV.U32 R19, RZ, RZ, R12 ;  /* 0x000000ffff137224 */ /* 0x000fc400078e000c */
[----:B------:R-:W-:Y:S11]  /*55e80*/  IMAD.MOV.U32 R18, RZ, RZ, R13 ;  /* 0x000000ffff127224 */ /* 0x000ff600078e000d */
[----:B------:R-:W-:Y:S09]  /*55e90*/  @!UPT UIADD3 URZ, URZ, URZ, URZ ;  /* 0x0000003f3f3ff290 */ /* 0x000ff2000fffe03f */
[----:B------:R-:W-:Y:S01]  /*55ea0*/  STL.64 [R1+0x950], R8 ;  /* 0x0009500801007387 */ /* 0x000fe20000100a00 */
[----:B------:R0:W-:Y:S03]  /*55eb0*/  STL.64 [R1+0x958], R10 ;  /* 0x0009580a01007387 */ /* 0x0001e60000100a00 */
[----:B0-----:R-:W3:Y:S01]  /*55ec0*/  LDL.LU.64 R10, [R1+0x5d08] ;  /* 0x005d0800010a7983 */ /* 0x001ee20000300a00 */
[----:B------:R-:W3:Y:S02]  /*55ed0*/  LDL.LU.64 R8, [R1+0x5d00] ;  /* 0x005d000001087983 */ /* 0x000ee40000300a00 */
[----:B------:R-:W2:Y:S02]  /*55ee0*/  LDL.LU.64 R12, [R1+0x5cf8] ;  /* 0x005cf800010c7983 */ /* 0x000ea40000300a00 */
[C---:B--2---:R-:W-:Y:S11]  /*55ef0*/  HMMA.16816.F32 R24, R20.reuse, R12, R24 ;  /* 0x0000000c1418723c */ /* 0x044ff60000001818 */
[----:B------:R-:W-:Y:S11]  /*55f00*/  @!UPT UIADD3 URZ, URZ, URZ, URZ ;  /* 0x0000003f3f3ff290 */ /* 0x000ff6000fffe03f */
[----:B------:R-:W-:Y:S01]  /*55f10*/  @!UPT UIADD3 URZ, URZ, URZ, URZ ;  /* 0x0000003f3f3ff290 */ /* 0x000fe2000fffe03f */
[----:B------:R-:W-:Y:S01]  /*55f20*/  STL.64 [R1+0x960], R24 ;  /* 0x0009601801007387 */ /* 0x000fe20000100a00 */
[----:B------:R0:W-:Y:S02]  /*55f30*/  STL.64 [R1+0x968], R26 ;  /* 0x0009681a01007387 */ /* 0x0001e40000100a00 */
[----:B0-----:R-:W-:Y:S02]  /*55f40*/  IMAD.MOV.U32 R27, RZ, RZ, R12 ;  /* 0x000000ffff1b7224 */ /* 0x001fe400078e000c */
[----:B------:R-:W-:Y:S02]  /*55f50*/  IMAD.MOV.U32 R26, RZ, RZ, R13 ;  /* 0x000000ffff1a7224 */ /* 0x000fe400078e000d */
[----:B------:R-:W4:Y:S01]  /*55f60*/  LDL.LU.64 R12, [R1+0x5cf0] ;  /* 0x005cf000010c7983 */ /* 0x000f220000300a00 */
[C---:B---3--:R-:W-:Y:S02]  /*55f70*/  HMMA.16816.F32 R8, R20.reuse, R16, R8 ;  /* 0x000000101408723c */ /* 0x048fe40000001808 */
[----:B------:R0:W-:Y:S02]  /*55f80*/  STL.64 [R1+0x5cd8], R26 ;  /* 0x005cd81a01007387 */ /* 0x0001e40000100a00 */
[----:B------:R-:W2:Y:S01]  /*55f90*/  LDL.LU.64 R24, [R1+0x15f0] ;  /* 0x0015f00001187983 */ /* 0x000ea20000300a00 */
[----:B0-----:R-:W2:Y:S11]  /*55fa0*/  LDL.LU.64 R26, [R1+0x15f8] ;  /* 0x0015f800011a7983 */ /* 0x001eb60000300a00 */
[----:B------:R-:W-:Y:S07]  /*55fb0*/  @!UPT UIADD3 URZ, URZ, URZ, URZ ;  /* 0x0000003f3f3ff290 */ /* 0x000fee000fffe03f */
[----:B------:R0:W-:Y:S01]  /*55fc0*/  STL.64 [R1+0x970], R8 ;  /* 0x0009700801007387 */ /* 0x0001e20000100a00 */
[----:B------:R1:W-:Y:S03]  /*55fd0*/  STL.64 [R1+0x978], R10 ;  /* 0x0009780a01007387 */ /* 0x0003e60000100a00 */
[----:B0-----:R-:W3:Y:S01]  /*55fe0*/  LDL.LU.64 R8, [R1+0x15e0] ;  /* 0x0015e00001087983 */ /* 0x001ee20000300a00 */
[----:B-1----:R-:W3:Y:S02]  /*55ff0*/  LDL.LU.64 R10, [R1+0x15e8] ;  /* 0x0015e800010a7983 */ /* 0x002ee40000300a00 */
[----:B------:R0:W-:Y:S02]  /*56000*/  STL.64 [R1+0x5c00], R16 ;  /* 0x005c001001007387 */ /* 0x0001e40000100a00 */
[----:B------:R-:W-:Y:S01]  /*56010*/  STL.64 [R1+0x5c90], R18 ;  /* 0x005c901201007387 */ /* 0x000fe20000100a00 */
[----:B0-----:R-:W3:Y:S01]  /*56020*/  LDL.64 R16, [R1+0x60] ;  /* 0x0000600001107983 */ /* 0x001ee20000100a00 */
[C---:B----4-:R-:W-:Y:S11]  /*56030*/  HMMA.16816.F32 R4, R20.reuse, R12, R4 ;  /* 0x0000000c1404723c */ /* 0x050ff60000001804 */
[----:B------:R-:W-:Y:S11]  /*56040*/  @!UPT UIADD3 URZ, URZ, URZ, URZ ;  /* 0x0000003f3f3ff290 */ /* 0x000ff6000fffe03f */
[----:B------:R-:W-:Y:S01]  /*56050*/  @!UPT UIADD3 URZ, URZ, URZ, URZ ;  /* 0x0000003f3f3ff290 */ /* 0x000fe2000fffe03f */
[----:B------:R0:W-:Y:S01]  /*56060*/  STL.64 [R1+0x980], R4 ;  /* 0x0009800401007387 */ /* 0x0001e20000100a00 */
[----:B------:R1:W-:Y:S03]  /*56070*/  STL.64 [R1+0x988], R6 ;  /* 0x0009880601007387 */ /* 0x0003e60000100a00 */
[----:B0-----:R-:W4:Y:S01]  /*56080*/  LDL.LU.64 R4, [R1+0x5ce8] ;  /* 0x005ce80001047983 */ /* 0x001f220000300a00 */
[----:B-1----:R-:W-:Y:S02]  /*56090*/  IMAD.MOV.U32 R7, RZ, RZ, R12 ;  /* 0x000000ffff077224 */ /* 0x002fe400078e000c */
[----:B------:R-:W-:Y:S02]  /*560a0*/  IMAD.MOV.U32 R6, RZ, RZ, R13 ;  /* 0x000000ffff067224 */ /* 0x000fe400078e000d */
[----:B------:R-:W2:Y:S01]  /*560b0*/  LDL.LU.64 R12, [R1+0x5ce0] ;  /* 0x005ce000010c7983 */ /* 0x000ea20000300a00 */
[C---:B---3--:R-:W-:Y:S03]  /*560c0*/  HMMA.16816.F32 R8, R20.reuse, R16, R8 ;  /* 0x000000101408723c */ /* 0x048fe60000001808 */
[----:B------:R-:W-:Y:S05]  /*560d0*/  STL.64 [R1+0x5cc0], R6 ;  /* 0x005cc00601007387 */ /* 0x000fea0000100a00 */
[----:B--2---:R-:W-:Y:S01]  /*560e0*/  HMMA.16816.F32 R12, R20, R12, R24 ;  /* 0x0000000c140c723c */ /* 0x004fe20000001818 */
[----:B----4-:R0:W-:Y:S06]  /*560f0*/  STL.64 [R1+0x5cb8], R4 ;  /* 0x005cb80401007387 */ /* 0x0101ec0000100a00 */
[----:B------:R-:W-:-:S02]  /*56100*/  IMAD.MOV.U32 R24, RZ, RZ, R29 ;  /* 0x000000ffff187224 */ /* 0x000fc400078e001d */
[----:B------:R-:W-:Y:S01]  /*56110*/  IMAD.MOV.U32 R25, RZ, RZ, R28 ;  /* 0x000000ffff197224 */ /* 0x000fe200078e001c */
[----:B0-----:R-:W2:Y:S01]  /*56120*/  LDL.LU.64 R4, [R1+0x15d0] ;  /* 0x0015d00001047983 */ /* 0x001ea20000300a00 */
[----:B------:R-:W2:Y:S02]  /*56130*/  LDL.LU.64 R6, [R1+0x15d8] ;  /* 0x0015d80001067983 */ /* 0x000ea40000300a00 */
[----:B------:R-:W3:Y:S10]  /*56140*/  LDL.LU.64 R26, [R1+0x5cd8] ;  /* 0x005cd800011a7983 */ /* 0x000ef40000300a00 */
[----:B------:R0:W-:Y:S01]  /*56150*/  STL.64 [R1+0x990], R12 ;  /* 0x0009900c01007387 */ /* 0x0001e20000100a00 */
[----:B------:R1:W-:Y:S03]  /*56160*/  STL.64 [R1+0x998], R14 ;  /* 0x0009980e01007387 */ /* 0x0003e60000100a00 */
[----:B0-----:R-:W4:Y:S01]  /*56170*/  LDL.LU.64 R12, [R1+0x15c0] ;  /* 0x0015c000010c7983 */ /* 0x001f220000300a00 */
[----:B-1----:R-:W4:Y:S02]  /*56180*/  LDL.LU.64 R14, [R1+0x15c8] ;  /* 0x0015c800010e7983 */ /* 0x002f240000300a00 */
[----:B------:R-:W-:Y:S02]  /*56190*/  STL.64 [R1+0x5c50], R24 ;  /* 0x005c501801007387 */ /* 0x000fe40000100a00 */
[----:B------:R-:W-:Y:S01]  /*561a0*/  STL.64 [R1+0x9a0], R8 ;  /* 0x0009a00801007387 */ /* 0x000fe20000100a00 */
[----:B------:R0:W-:Y:S04]  /*561b0*/  STL.64 [R1+0x9a8], R10 ;  /* 0x0009a80a01007387 */ /* 0x0001e80000100a00 */
[----:B0-----:R-:W2:Y:S01]  /*561c0*/  LDL.LU.64 R10, [R1+0x5cd0] ;  /* 0x005cd000010a7983 */ /* 0x001ea20000300a00 */
[----:B------:R-:W2:Y:S02]  /*561d0*/  LDL.LU.64 R8, [R1+0x5cc8] ;  /* 0x005cc80001087983 */ /* 0x000ea40000300a00 */
[----:B------:R-:W-:-:S02]  /*561e0*/  IMAD.MOV.U32 R28, RZ, RZ, R16 ;  /* 0x000000ffff1c7224 */ /* 0x000fc400078e0010 */
[----:B------:R-:W-:Y:S02]  /*561f0*/  IMAD.MOV.U32 R29, RZ, RZ, R17 ;  /* 0x000000ffff1d7224 */ /* 0x000fe400078e0011 */
[----:B------:R-:W3:Y:S01]  /*56200*/  LDL.LU.64 R16, [R1+0x1730] ;  /* 0x0017300001107983 */ /* 0x000ee20000300a00 */
[----:B------:R-:W3:Y:S01]  /*56210*/  LDL.LU.64 R18, [R1+0x1738] ;  /* 0x0017380001127983 */ /* 0x000ee20000300a00 */
[----:B--2---:R-:W-:Y:S11]  /*56220*/  HMMA.16816.F32 R4, R20, R8, R4 ;  /* 0x000000081404723c */ /* 0x004ff60000001804 */
[----:B------:R-:W-:Y:S11]  /*56230*/  @!UPT UIADD3 URZ, URZ, URZ, URZ ;  /* 0x0000003f3f3ff290 */ /* 0x000ff6000fffe03f */
[----:B------:R-:W-:Y:S01]  /*56240*/  @!UPT UIADD3 URZ, URZ, URZ, URZ ;  /* 0x0000003f3f3ff290 */ /* 0x000fe2000fffe03f */
[----:B------:R-:W-:Y:S01]  /*56250*/  STL.64 [R1+0x9c0], R4 ;  /* 0x0009c00401007387 */ /* 0x000fe20000100a00 */
[----:B------:R0:W-:Y:S03]  /*56260*/  STL.64 [R1+0x9c8], R6 ;  /* 0x0009c80601007387 */ /* 0x0001e60000100a00 */
[----:B0-----:R-:W2:Y:S01]  /*56270*/  LDL.LU.64 R6, [R1+0x5cc0] ;  /* 0x005cc00001067983 */ /* 0x001ea20000300a00 */
[----:B------:R-:W2:Y:S02]  /*56280*/  LDL.LU.64 R4, [R1+0x5cb8] ;  /* 0x005cb80001047983 */ /* 0x000ea40000300a00 */
[----:B--2---:R-:W-:Y:S02]  /*56290*/  IMAD.MOV.U32 R24, RZ, RZ, R5 ;  /* 0x000000ffff187224 */ /* 0x004fe400078e0005 */
[----:B------:R-:W4:Y:S01]  /*562a0*/  LDL.LU R5, [R1+0x5cb0] ;  /* 0x005cb00001057983 */ /* 0x000f220000300800 */
[----:B------:R-:W2:Y:S03]  /*562b0*/  LDL R25, [R1+0x24] ;  /* 0x0000240001197983 */ /* 0x000ea60000100800 */
[----:B--2---:R-:W-:Y:S01]  /*562c0*/  STL.64 [R1+0x5c68], R24 ;  /* 0x005c681801007387 */ /* 0x004fe20000100a00 */
[----:B------:R0:W-:Y:S02]  /*562d0*/  STL.64 [R1+0x5bc0], R8 ;  /* 0x005bc00801007387 */ /* 0x0001e40000100a00 */
[----:B0-----:R-:W-:-:S02]  /*562e0*/  IMAD.MOV.U32 R8, RZ, RZ, R28 ;  /* 0x000000ffff087224 */ /* 0x001fc400078e001c */
[----:B------:R-:W-:Y:S01]  /*562f0*/  IMAD.MOV.U32 R9, RZ, RZ, R29 ;  /* 0x000000ffff097224 */ /* 0x000fe200078e001d */
[----:B------:R-:W2:Y:S01]  /*56300*/  LDL.LU R28, [R1+0x5cac] ;  /* 0x005cac00011c7983 */ /* 0x000ea20000300800 */
[----:B------:R-:W2:Y:S03]  /*56310*/  LDL.LU R29, [R1+0x5ca8] ;  /* 0x005ca800011d7983 */ /* 0x000ea60000300800 */
[----:B------:R0:W-:Y:S04]  /*56320*/  STL.64 [R1+0x5bd0], R8 ;  /* 0x005bd00801007387 */ /* 0x0001e80000100a00 */
[----:B0-----:R-:W2:Y:S01]  /*56330*/  LDL.64 R8, [R1+0x70] ;  /* 0x0000700001087983 */ /* 0x001ea20000100a00 */
[----:B----4-:R-:W-:Y:S03]  /*56340*/  HMMA.16816.F32 R20, R20, R4, R12 ;  /* 0x000000041414723c */ /* 0x010fe6000000180c */
[----:B--2---:R-:W-:Y:S01]  /*56350*/  STL.64 [R1+0x5be8], R8 ;  /* 0x005be80801007387 */ /* 0x004fe20000100a00 */
[----:B------:R-:W3:Y:S02]  /*56360*/  LDL.LU.64 R14, [R1+0x5ca0] ;  /* 0x005ca000010e7983 */ /* 0x000ee40000300a00 */
[----:B------:R-:W3:Y:S11]  /*56370*/  LDL.LU.64 R12, [R1+0x5c98] ;  /* 0x005c9800010c7983 */ /* 0x000ef60000300a00 */
[----:B------:R-:W-:Y:S06]  /*56380*/  @!UPT UIADD3 URZ, URZ, URZ, URZ ;  /* 0x0000003f3f3ff290 */ /* 0x000fec000fffe03f */
[----:B------:R0:W-:Y:S01]  /*56390*/  STL.64 [R1+0x9b0], R20 ;  /* 0x0009b01401007387 */ /* 0x0001e20000100a00 */
[----:B------:R-:W-:Y:S04]  /*563a0*/  STL.64 [R1+0x9b8], R22 ;  /* 0x0009b81601007387 */ /* 0x000fe80000100a00 */
[----:B0-----:R-:W2:Y:S04]  /*563b0*/  LDL.64 R20, [R1] ;  /* 0x0000000001147983 */ /* 0x001ea80000100a00 */
[----:B--2---:R0:W-:Y:S04]  /*563c0*/  STL.64 [R1+0x5c48], R20 ;  /* 0x005c481401007387 */ /* 0x0041e80000100a00 */
[----:B0-----:R-:W3:Y:S04]  /*563d0*/  LDL R20, [R1+0x50] ;  /* 0x0000500001147983 */ /* 0x001ee80000100800 */
[----:B------:R-:W3:Y:S01]  /*563e0*/  LDL R21, [R1+0x54] ;  /* 0x0000540001157983 */ /* 0x000ee20000100800 */
[----:B------:R-:W-:Y:S01]  /*563f0*/  STL.64 [R1+0x5bc8], R4 ;  /* 0x005bc80401007387 */ /* 0x000fe20000100a00 */
[----:B---3--:R-:W-:Y:S02]  /*56400*/  HMMA.16816.F32 R20, R12, R20, R16 ;  /* 0x000000140c14723c */ /* 0x008fe40000001810 */
[----:B------:R-:W2:Y:S05]  /*56410*/  LDL.LU.64 R18, [R1+0x5c90] ;  /* 0x005c900001127983 */ /* 0x000eaa0000300a00 */
[----:B------:R-:W-:-:S02]  /*56420*/  IMAD.MOV.U32 R16, RZ, RZ, R27 ;  /* 0x000000ffff107224 */ /* 0x000fc400078e001b */
[----:B------:R-:W-:Y:S11]  /*56430*/  IMAD.MOV.U32 R17, RZ, RZ, R26 ;  /* 0x000000ffff117224 */ /* 0x000ff600078e001a */
[----:B------:R-:W-:Y:S03]  /*56440*/  @!UPT UIADD3 URZ, URZ, URZ, URZ ;  /* 0x0000003f3f3ff290 */ /* 0x000fe6000fffe03f */
[----:B------:R0:W-:Y:S01]  /*56450*/  STL.64 [R1+0x9d0], R20 ;  /* 0x0009d01401007387 */ /* 0x0001e20000100a00 */
[----:B------:R1:W-:Y:S02]  /*56460*/  STL.64 [R1+0x9d8], R22 ;  /* 0x0009d81601007387 */ /* 0x0003e40000100a00 */
[----:B------:R-:W3:Y:S02]  /*56470*/  LDL.LU.64 R24, [R1+0x1710] ;  /* 0x0017100001187983 */ /* 0x000ee40000300a00 */
[----:B------:R-:W4:Y:S02]  /*56480*/  LDL.LU.64 R26, [R1+0x1718] ;  /* 0x00171800011a7983 */ /* 0x000f240000300a00 */
[----:B----4-:R-:W-:Y:S01]  /*56490*/  STL.64 [R1+0x5c78], R26 ;  /* 0x005c781a01007387 */ /* 0x010fe20000100a00 */
[----:B---3--:R-:W-:Y:S02]  /*564a0*/  STL.64 [R1+0x5c70], R24 ;  /* 0x005c701801007387 */ /* 0x008fe40000100a00 */
[----:B0-----:R-:W3:Y:S02]  /*564b0*/  LDL.LU.64 R20, [R1+0x1670] ;  /* 0x0016700001147983 */ /* 0x001ee40000300a00 */
[----:B-1----:R-:W4:Y:S02]  /*564c0*/  LDL.LU.64 R22, [R1+0x1678] ;  /* 0x0016780001167983 */ /* 0x002f240000300a00 */
[----:B----4-:R-:W-:Y:S01]  /*564d0*/  STL.64 [R1+0x5c60], R22 ;  /* 0x005c601601007387 */ /* 0x010fe20000100a00 */
[----:B---3--:R0:W-:Y:S03]  /*564e0*/  STL.64 [R1+0x5c58], R20 ;  /* 0x005c581401007387 */ /* 0x0081e60000100a00 */
[----:B0-----:R-:W3:Y:S01]  /*564f0*/  LDL.LU.64 R20, [R1+0x1700] ;  /* 0x0017000001147983 */ /* 0x001ee20000300a00 */
[----:B------:R-:W4:Y:S02]  /*56500*/  LDL.LU.64 R22, [R1+0x1708] ;  /* 0x0017080001167983 */ /* 0x000f240000300a00 */
[----:B------:R-:W-:-:S02]  /*56510*/  IMAD.MOV.U32 R24, RZ, RZ, R29 ;  /* 0x000000ffff187224 */ /* 0x000fc400078e001d */
[----:B------:R-:W-:Y:S01]  /*56520*/  IMAD.MOV.U32 R25, RZ, RZ, R28 ;  /* 0x000000ffff197224 */ /* 0x000fe200078e001c */
[----:B----4-:R-:W-:Y:S01]  /*56530*/  STL.64 [R1+0x5c88], R22 ;  /* 0x005c881601007387 */ /* 0x010fe20000100a00 */
[----:B---3--:R0:W-:Y:S03]  /*56540*/  STL.64 [R1+0x5c80], R20 ;  /* 0x005c801401007387 */ /* 0x0081e60000100a00 */
[----:B0-----:R-:W3:Y:S01]  /*56550*/  LDL.LU.64 R20, [R1+0x1720] ;  /* 0x0017200001147983 */ /* 0x001ee20000300a00 */
[----:B------:R-:W3:Y:S02]  /*56560*/  LDL.LU.64 R22, [R1+0x1728] ;  /* 0x0017280001167983 */ /* 0x000ee40000300a00 */
[----:B------:R2:W-:Y:S02]  /*56570*/  STL.64 [R1+0x5c10], R16 ;  /* 0x005c101001007387 */ /* 0x0005e40000100a00 */
[----:B------:R-:W-:-:S02]  /*56580*/  IMAD.MOV.U32 R8, RZ, RZ, R7 ;  /* 0x000000ffff087224 */ /* 0x000fc400078e0007 */
[----:B------:R-:W-:Y:S01]  /*56590*/  IMAD.MOV.U32 R9, RZ, RZ, R6 ;  /* 0x000000ffff097224 */ /* 0x000fe200078e0006 */
[----:B------:R-:W4:Y:S01]  /*565a0*/  LDL.LU.64 R4, [R1+0x1660] ;  /* 0x0016600001047983 */ /* 0x000f220000300a00 */
[----:B------:R-:W4:Y:S02]  /*565b0*/  LDL.LU.64 R6, [R1+0x1668] ;  /* 0x0016680001067983 */ /* 0x000f240000300a00 */
[----:B--2---:R-:W-:Y:S02]  /*565c0*/  IMAD.MOV.U32 R16, RZ, RZ, R19 ;  /* 0x000000ffff107224 */ /* 0x004fe400078e0013 */
[----:B------:R-:W-:-:S05]  /*565d0*/  IMAD.MOV.U32 R17, RZ, RZ, R18 ;  /* 0x000000ffff117224 */ /* 0x000fca00078e0012 */
[----:B------:R0:W-:Y:S01]  /*565e0*/  STL.64 [R1+0x5c28], R16 ;  /* 0x005c281001007387 */ /* 0x0001e20000100a00 */
[----:B------:R1:W-:Y:S02]  /*565f0*/  STL.64 [R1+0x5c08], R8 ;  /* 0x005c080801007387 */ /* 0x0003e40000100a00 */
[----:B0-----:R-:W-:Y:S02]  /*56600*/  IMAD.MOV.U32 R16, RZ, RZ, R11 ;  /* 0x000000ffff107224 */ /* 0x001fe400078e000b */
[----:B------:R-:W-:Y:S01]  /*56610*/  IMAD.MOV.U32 R17, RZ, RZ, R10 ;  /* 0x000000ffff117224 */ /* 0x000fe200078e000a */
[----:B-1----:R-:W2:Y:S01]  /*56620*/  LDL.LU.64 R8, [R1+0x1640] ;  /* 0x0016400001087983 */ /* 0x002ea20000300a00 */
[----:B------:R-:W2:Y:S01]  /*56630*/  LDL.LU.64 R10, [R1+0x1648] ;  /* 0x00164800010a7983 */ /* 0x000ea20000300a00 */
[C---:B---3--:R-:W-:Y:S02]  /*56640*/  HMMA.16816.F32 R24, R12.reuse, R24, R20 ;  /* 0x000000180c18723c */ /* 0x048fe40000001814 */
[----:B------:R-:W3:Y:S01]  /*56650*/  LDL.LU.64 R22, [R1+0x5c88] ;  /* 0x005c880001167983 */ /* 0x000ee20000300a00 */
[----:B------:R-:W3:Y:S11]  /*56660*/  LDL.LU.64 R20, [R1+0x5c80] ;  /* 0x005c800001147983 */ /* 0x000ef60000300a00 */
[----:B------:R-:W-:Y:S09]  /*56670*/  @!UPT UIADD3 URZ, URZ, URZ, URZ ;  /* 0x0000003f3f3ff290 */ /* 0x000ff2000fffe03f */
[----:B------:R-:W-:Y:S01]  /*56680*/  STL.64 [R1+0x9e0], R24 ;  /* 0x0009e01801007387 */ /* 0x000fe20000100a00 */
[----:B------:R0:W-:Y:S03]  /*56690*/  STL.64 [R1+0x9e8], R26 ;  /* 0x0009e81a01007387 */ /* 0x0001e60000100a00 */
[----:B0-----:R-:W2:Y:S01]  /*566a0*/  LDL.LU.64 R26, [R1+0x5c78] ;  /* 0x005c7800011a7983 */ /* 0x001ea20000300a00 */
[----:B------:R-:W2:Y:S02]  /*566b0*/  LDL.LU.64 R24, [R1+0x5c70] ;  /* 0x005c700001187983 */ /* 0x000ea40000300a00 */
[C---:B--2---:R-:W-:Y:S01]  /*566c0*/  HMMA.16816.F32 R16, R12.reuse, R16, R24 ;  /* 0x000000100c10723c */ /* 0x044fe20000001818 */
[----:B------:R-:W3:Y:S11]  /*566d0*/  LDL.LU.64 R24, [R1+0x5c68] ;  /* 0x005c680001187983 */ /* 0x000ef60000300a00 */
[----:B------:R-:W-:Y:S11]  /*566e0*/  @!UPT UIADD3 URZ, URZ, URZ, URZ ;  /* 0x0000003f3f3ff290 */ /* 0x000ff6000fffe03f */
[----:B------:R-:W-:Y:S01]  /*566f0*/  STL.64 [R1+0x9f0], R16 ;  /* 0x0009f01001007387 */ /* 0x000fe20000100a00 */
[----:B------:R-:W-:Y:S01]  /*56700*/  STL.64 [R1+0x9f8], R18 ;  /* 0x0009f81201007387 */ /* 0x000fe20000100a00 */
[C---:B---3--:R-:W-:Y:S02]  /*56710*/  HMMA.16816.F32 R24, R12.reuse, R24, R20 ;  /* 0x000000180c18723c */ /* 0x048fe40000001814 */
        /* <DEDUP_REMOVED lines=8> */
[----:B------:R-:W-:Y:S02]  /*567a0*/  IMAD.MOV.U32 R16, RZ, RZ, R3 ;  /* 0x000000ffff107224 */ /* 0x000fe400078e0003 */
[----:B------:R-:W-:Y:S11]  /*567b0*/  IMAD.MOV.U32 R17, RZ, RZ, R2 ;  /* 0x000000ffff117224 */ /* 0x000ff600078e0002 */
[----:B------:R-:W-:Y:S07]  /*567c0*/  @!UPT UIADD3 URZ, URZ, URZ, URZ ;  /* 0x0000003f3f3ff290 */ /* 0x000fee000fffe03f */
[----:B------:R0:W-:Y:S01]  /*567d0*/  STL.64 [R1+0xa10], R24 ;  /* 0x000a101801007387 */ /* 0x0001e20000100a00 */
[----:B------:R-:W-:Y:S03]  /*567e0*/  STL.64 [R1+0xa18], R26 ;  /* 0x000a181a01007387 */ /* 0x000fe60000100a00 */
[----:B0-----:R-:W4:Y:S01]  /*567f0*/  LDL.LU.64 R24, [R1+0x5c40] ;  /* 0x005c400001187983 */ /* 0x001f220000300a00 */
[C---:B--2---:R-:W-:Y:S01]  /*56800*/  HMMA.16816.F32 R8, R12.reuse, R20, R8 ;  /* 0x000000140c08723c */ /* 0x044fe20000001808 */
[----:B------:R-:W-:Y:S02]  /*56810*/  IMAD.MOV.U32 R3, RZ, RZ, R20 ;  /* 0x000000ffff037224 */ /* 0x000fe400078e0014 */
[----:B------:R-:W-:Y:S02]  /*56820*/  IMAD.MOV.U32 R2, RZ, RZ, R21 ;  /* 0x000000ffff027224 */ /* 0x000fe400078e0015 */
[----:B------:R-:W0:Y:S11]  /*56830*/  LDSM.16.MT88.4 R20, [R0+0x180] ;  /* 0x000180000014783b */ /* 0x000e360000004200 */
[----:B------:R-:W-:Y:S07]  /*56840*/  @!UPT UIADD3 URZ, URZ, URZ, URZ ;  /* 0x0000003f3f3ff290 */ /* 0x000fee000fffe03f */
[----:B------:R1:W-:Y:S01]  /*56850*/  STL.64 [R1+0xa20], R8 ;  /* 0x000a200801007387 */ /* 0x0003e20000100a00 */
[----:B------:R2:W-:Y:S03]  /*56860*/  STL.64 [R1+0xa28], R10 ;  /* 0x000a280a01007387 */ /* 0x0005e60000100a00 */
[----:B0-----:R-:W-:Y:S01]  /*56870*/  STL.64 [R1+0x5ad0], R22 ;  /* 0x005ad01601007387 */ /* 0x001fe20000100a00 */
[----:B------:R-:W-:Y:S02]  /*56880*/  STL.64 [R1+0x5ac8], R20 ;  /* 0x005ac81401007387 */ /* 0x000fe40000100a00 */
[----:B-1----:R-:W3:Y:S02]  /*56890*/  LDL.LU.64 R8, [R1+0x1530] ;  /* 0x0015300001087983 */ /* 0x002ee40000300a00 */
[----:B--2---:R-:W2:Y:S01]  /*568a0*/  LDL.LU.64 R10, [R1+0x1538] ;  /* 0x00153800010a7983 */ /* 0x004ea20000300a00 */
[C---:B----4-:R-:W-:Y:S11]  /*568b0*/  HMMA.16816.F32 R4, R12.reuse, R24, R4 ;  /* 0x000000180c04723c */ /* 0x050ff60000001804 */
[----:B------:R-:W-:Y:S11]  /*568c0*/  @!UPT UIADD3 URZ, URZ, URZ, URZ ;  /* 0x0000003f3f3ff290 */ /* 0x000ff6000fffe03f */
[----:B------:R-:W-:Y:S01]  /*568d0*/  @!UPT UIADD3 URZ, URZ, URZ, URZ ;  /* 0x0000003f3f3ff290 */ /* 0x000fe2000fffe03f */
[----:B------:R-:W-:Y:S01]  /*568e0*/  STL.64 [R1+0xa30], R4 ;  /* 0x000a300401007387 */ /* 0x000fe20000100a00 */
[----:B------:R-:W-:Y:S03]  /*568f0*/  STL.64 [R1+0xa38], R6 ;  /* 0x000a380601007387 */ /* 0x000fe60000100a00 */
[----:B--2---:R-:W-:Y:S01]  /*56900*/  STL.64 [R1+0x5c20], R10 ;  /* 0x005c200a01007387 */ /* 0x004fe20000100a00 */
[----:B---3--:R0:W-:Y:S03]  /*56910*/  STL.64 [R1+0x5c18], R8 ;  /* 0x005c180801007387 */ /* 0x0081e60000100a00 */
[----:B0-----:R-:W2:Y:S01]  /*56920*/  LDL.LU.64 R8, [R1+0x1540] ;  /* 0x0015400001087983 */ /* 0x001ea20000300a00 */
[----:B------:R-:W3:Y:S03]  /*56930*/  LDL.LU.64 R10, [R1+0x1548] ;  /* 0x00154800010a7983 */ /* 0x000ee60000300a00 */
        /* <DEDUP_REMOVED lines=10> */
[----:B0-----:R-:W2:Y:S01]  /*569e0*/  LDL.LU.64 R4, [R1+0x1500] ;  /* 0x0015000001047983 */ /* 0x001ea20000300a00 */
[----:B------:R-:W4:Y:S01]  /*569f0*/  LDL.LU.64 R6, [R1+0x1508] ;  /* 0x0015080001067983 */ /* 0x000f220000300a00 */
[C---:B------:R-:W-:Y:S02]  /*56a00*/  HMMA.16816.F32 R16, R12.reuse, R16, R8 ;  /* 0x000000100c10723c */ /* 0x040fe40000001808 */
[----:B----4-:R-:W-:Y:S01]  /*56a10*/  STL.64 [R1+0x5bf8], R6 ;  /* 0x005bf80601007387 */ /* 0x010fe20000100a00 */
[----:B--2---:R0:W-:Y:S03]  /*56a20*/  STL.64 [R1+0x5bf0], R4 ;  /* 0x005bf00401007387 */ /* 0x0041e60000100a00 */
[----:B0-----:R-:W2:Y:S01]  /*56a30*/  LDL.LU.64 R4, [R1+0x1510] ;  /* 0x0015100001047983 */ /* 0x001ea20000300a00 */
[----:B------:R-:W2:Y:S02]  /*56a40*/  LDL.LU.64 R6, [R1+0x1518] ;  /* 0x0015180001067983 */ /* 0x000ea40000300a00 */
[----:B------:R0:W-:Y:S02]  /*56a50*/  STL.64 [R1+0x5ba8], R24 ;  /* 0x005ba81801007387 */ /* 0x0001e40000100a00 */
[----:B0-----:R-:W4:Y:S01]  /*56a60*/  LDL.LU.64 R24, [R1+0x14e0] ;  /* 0x0014e00001187983 */ /* 0x001f220000300a00 */
[----:B------:R-:W4:Y:S02]  /*56a70*/  LDL.LU.64 R26, [R1+0x14e8] ;  /* 0x0014e800011a7983 */ /* 0x000f240000300a00 */
[----:B------:R-:W2:Y:S02]  /*56a80*/  LDL.LU.64 R10, [R1+0x5c38] ;  /* 0x005c3800010a7983 */ /* 0x000ea40000300a00 */
[----:B------:R-:W2:Y:S07]  /*56a90*/  LDL.LU.64 R8, [R1+0x5c30] ;  /* 0x005c300001087983 */ /* 0x000eae0000300a00 */
        /* <DEDUP_REMOVED lines=11> */
[----:B------:R-:W2:Y:S11]  /*56b50*/  LDL.LU.64 R8, [R1+0x5c08] ;  /* 0x005c080001087983 */ /* 0x000eb60000300a00 */
[----:B------:R-:W-:Y:S10]  /*56b60*/  @!UPT UIADD3 URZ, URZ, URZ, URZ ;  /* 0x0000003f3f3ff290 */ /* 0x000ff4000fffe03f */
[----:B------:R0:W-:Y:S01]  /*56b70*/  STL.64 [R1+0xa60], R16 ;  /* 0x000a601001007387 */ /* 0x0001e20000100a00 */
[----:B------:R-:W-:Y:S03]  /*56b80*/  STL.64 [R1+0xa68], R18 ;  /* 0x000a681201007387 */ /* 0x000fe60000100a00 */
[----:B0-----:R-:W3:Y:S01]  /*56b90*/  LDL.LU.64 R16, [R1+0x5c00] ;  /* 0x005c000001107983 */ /* 0x001ee20000300a00 */
[C---:B--2---:R-:W-:Y:S08]  /*56ba0*/  HMMA.16816.F32 R8, R12.reuse, R8, R4 ;  /* 0x000000080c08723c */ /* 0x044ff00000001804 */
[C---:B---3--:R-:W-:Y:S11]  /*56bb0*/  HMMA.16816.F32 R20, R12.reuse, R16, R20 ;  /* 0x000000100c14723c */ /* 0x048ff60000001814 */
[----:B------:R-:W-:Y:S11]  /*56bc0*/  @!UPT UIADD3 URZ, URZ, URZ, URZ ;  /* 0x0000003f3f3ff290 */ /* 0x000ff6000fffe03f */
[----:B------:R-:W-:Y:S01]  /*56bd0*/  @!UPT UIADD3 URZ, URZ, URZ, URZ ;  /* 0x0000003f3f3ff290 */ /* 0x000fe2000fffe03f */
[----:B------:R0:W-:Y:S01]  /*56be0*/  STL.64 [R1+0xa70], R20 ;  /* 0x000a701401007387 */ /* 0x0001e20000100a00 */
[----:B------:R-:W-:Y:S02]  /*56bf0*/  STL.64 [R1+0xa78], R22 ;  /* 0x000a781601007387 */ /* 0x000fe40000100a00 */
[----:B0-----:R-:W-:Y:S02]  /*56c00*/  IMAD.MOV.U32 R21, RZ, RZ, R16 ;  /* 0x000000ffff157224 */ /* 0x001fe400078e0010 */
[----:B------:R-:W-:Y:S02]  /*56c10*/  IMAD.MOV.U32 R20, RZ, RZ, R17 ;  /* 0x000000ffff147224 */ /* 0x000fe400078e0011 */
[----:B------:R-:W2:Y:S01]  /*56c20*/  LDL.LU.64 R16, [R1+0x14c0] ;  /* 0x0014c00001107983 */ /* 0x000ea20000300a00 */
[----:B------:R-:W2:Y:S02]  /*56c30*/  LDL.LU.64 R18, [R1+0x14c8] ;  /* 0x0014c80001127983 */ /* 0x000ea40000300a00 */
[----:B------:R0:W-:Y:S02]  /*56c40*/  STL.64 [R1+0x5b70], R20 ;  /* 0x005b701401007387 */ /* 0x0001e40000100a00 */
[----:B0-----:R-:W3:Y:S01]  /*56c50*/  LDL.64 R20, [R1+0x50] ;  /* 0x0000500001147983 */ /* 0x001ee20000100a00 */
[----:B------:R-:W2:Y:S02]  /*56c60*/  LDL.LU.64 R6, [R1+0x5bf8] ;  /* 0x005bf80001067983 */ /* 0x000ea40000300a00 */
[----:B------:R-:W2:Y:S02]  /*56c70*/  LDL.LU.64 R4, [R1+0x5bf0] ;  /* 0x005bf00001047983 */ /* 0x000ea40000300a00 */
[----:B------:R0:W-:Y:S01]  /*56c80*/  STL.64 [R1+0xa80], R8 ;  /* 0x000a800801007387 */ /* 0x0001e20000100a00 */
[----:B------:R-:W-:Y:S04]  /*56c90*/  STL.64 [R1+0xa88], R10 ;  /* 0x000a880a01007387 */ /* 0x000fe80000100a00 */
[----:B0-----:R-:W2:Y:S02]  /*56ca0*/  LDL.LU.64 R8, [R1+0x5be8] ;  /* 0x005be80001087983 */ /* 0x001ea40000300a00 */
[----:B--2---:R-:W-:Y:S01]  /*56cb0*/  HMMA.16816.F32 R4, R12, R8, R4 ;  /* 0x000000080c04723c */ /* 0x004fe20000001804 */
[----:B------:R-:W-:-:S02]  /*56cc0*/  IMAD.MOV.U32 R29, RZ, RZ, R8 ;  /* 0x000000ffff1d7224 */ /* 0x000fc400078e0008 */
[----:B------:R-:W-:Y:S11]  /*56cd0*/  IMAD.MOV.U32 R28, RZ, RZ, R9 ;  /* 0x000000ffff1c7224 */ /* 0x000ff600078e0009 */
[----:B------:R-:W-:Y:S09]  /*56ce0*/  @!UPT UIADD3 URZ, URZ, URZ, URZ ;  /* 0x0000003f3f3ff290 */ /* 0x000ff2000fffe03f */
[----:B------:R-:W-:Y:S01]  /*56cf0*/  STL.64 [R1+0xa90], R4 ;  /* 0x000a900401007387 */ /* 0x000fe20000100a00 */
[----:B------:R0:W-:Y:S03]  /*56d00*/  STL.64 [R1+0xa98], R6 ;  /* 0x000a980601007387 */ /* 0x0001e60000100a00 */
[----:B0-----:R-:W2:Y:S01]  /*56d10*/  LDL.LU.64 R6, [R1+0x5be0] ;  /* 0x005be00001067983 */ /* 0x001ea20000300a00 */
[----:B------:R-:W2:Y:S02]  /*56d20*/  LDL.LU.64 R4, [R1+0x5bd8] ;  /* 0x005bd80001047983 */ /* 0x000ea40000300a00 */
[----:B------:R-:W2:Y:S02]  /*56d30*/  LDL.LU.64 R8, [R1+0x5bd0] ;  /* 0x005bd00001087983 */ /* 0x000ea40000300a00 */
[C---:B--2---:R-:W-:Y:S01]  /*56d40*/  HMMA.16816.F32 R8, R12.reuse, R8, R4 ;  /* 0x000000080c08723c */ /* 0x044fe20000001804 */
[----:B------:R-:W2:Y:S11]  /*56d50*/  LDL.LU.64 R4, [R1+0x5bc8] ;  /* 0x005bc80001047983 */ /* 0x000eb60000300a00 */
[----:B------:R-:W-:Y:S11]  /*56d60*/  @!UPT UIADD3 URZ, URZ, URZ, URZ ;  /* 0x0000003f3f3ff290 */ /* 0x000ff6000fffe03f */
[----:B------:R0:W-:Y:S01]  /*56d70*/  STL.64 [R1+0xaa0], R8 ;  /* 0x000aa00801007387 */ /* 0x0001e20000100a00 */
[----:B------:R-:W-:Y:S03]  /*56d80*/  STL.64 [R1+0xaa8], R10 ;  /* 0x000aa80a01007387 */ /* 0x000fe60000100a00 */
[----:B0-----:R-:W4:Y:S02]  /*56d90*/  LDL.LU.64 R8, [R1+0x5bc0] ;  /* 0x005bc00001087983 */ /* 0x001f240000300a00 */
[C---:B----4-:R-:W-:Y:S11]  /*56da0*/  HMMA.16816.F32 R24, R12.reuse, R8, R24 ;  /* 0x000000080c18723c */ /* 0x050ff60000001818 */
[----:B------:R-:W-:Y:S11]  /*56db0*/  @!UPT UIADD3 URZ, URZ, URZ, URZ ;  /* 0x0000003f3f3ff290 */ /* 0x000ff6000fffe03f */
[----:B------:R-:W-:Y:S01]  /*56dc0*/  @!UPT UIADD3 URZ, URZ, URZ, URZ ;  /* 0x0000003f3f3ff290 */ /* 0x000fe2000fffe03f */
[----:B------:R0:W-:Y:S01]  /*56dd0*/  STL.64 [R1+0xac0], R24 ;  /* 0x000ac01801007387 */ /* 0x0001e20000100a00 */
[----:B------:R1:W-:Y:S03]  /*56de0*/  STL.64 [R1+0xac8], R26 ;  /* 0x000ac81a01007387 */ /* 0x0003e60000100a00 */
[----:B0-----:R-:W3:Y:S01]  /*56df0*/  LDL.LU.64 R24, [R1+0x16b0] ;  /* 0x0016b00001187983 */ /* 0x001ee20000300a00 */
[----:B-1----:R-:W3:Y:S02]  /*56e00*/  LDL.LU.64 R26, [R1+0x16b8] ;  /* 0x0016b800011a7983 */ /* 0x002ee40000300a00 */
[----:B------:R0:W-:Y:S02]  /*56e10*/  STL.64 [R1+0x5b68], R8 ;  /* 0x005b680801007387 */ /* 0x0001e40000100a00 */
[----:B0-----:R-:W4:Y:S01]  /*56e20*/  LDL.64 R8, [R1+0x20] ;  /* 0x0000200001087983 */ /* 0x001f220000100a00 */
[----:B--2---:R-:W-:Y:S03]  /*56e30*/  HMMA.16816.F32 R12, R12, R4, R16 ;  /* 0x000000040c0c723c */ /* 0x004fe60000001810 */
[----:B----4-:R0:W-:Y:S04]  /*56e40*/  STL.64 [R1+0x5b90], R8 ;  /* 0x005b900801007387 */ /* 0x0101e80000100a00 */
[----:B0-----:R-:W2:Y:S04]  /*56e50*/  LDL.64 R8, [R1+0x30] ;  /* 0x0000300001087983 */ /* 0x001ea80000100a00 */
[----:B--2---:R0:W-:Y:S04]  /*56e60*/  STL.64 [R1+0x5ba0], R8 ;  /* 0x005ba00801007387 */ /* 0x0041e80000100a00 */
[----:B0-----:R-:W2:Y:S01]  /*56e70*/  LDL.64 R8, [R1+0x40] ;  /* 0x0000400001087983 */ /* 0x001ea20000100a00 */
[----:B------:R-:W3:Y:S02]  /*56e80*/  LDL.LU.64 R18, [R1+0x5bb8] ;  /* 0x005bb80001127983 */ /* 0x000ee40000300a00 */
[----:B------:R-:W3:Y:S05]  /*56e90*/  LDL.LU.64 R16, [R1+0x5bb0] ;  /* 0x005bb00001107983 */ /* 0x000eea0000300a00 */
[----:B------:R0:W-:Y:S01]  /*56ea0*/  STL.64 [R1+0xab0], R12 ;  /* 0x000ab00c01007387 */ /* 0x0001e20000100a00 */
[----:B------:R-:W-:Y:S01]  /*56eb0*/  STL.64 [R1+0xab8], R14 ;  /* 0x000ab80e01007387 */ /* 0x000fe20000100a00 */
[----:B0-----:R-:W-:-:S02]  /*56ec0*/  IMAD.MOV.U32 R12, RZ, RZ, R3 ;  /* 0x000000ffff0c7224 */ /* 0x001fc400078e0003 */
[----:B------:R-:W-:-:S05]  /*56ed0*/  IMAD.MOV.U32 R13, RZ, RZ, R2 ;  /* 0x000000ffff0d7224 */ /* 0x000fca00078e0002 */
[----:B------:R0:W-:Y:S04]  /*56ee0*/  STL.64 [R1+0x5b78], R12 ;  /* 0x005b780c01007387 */ /* 0x0001e80000100a00 */
[----:B0-----:R-:W4:Y:S01]  /*56ef0*/  LDL.64 R12, [R1+0x10] ;  /* 0x00001000010c7983 */ /* 0x001f220000100a00 */
[----:B---3--:R-:W-:Y:S03]  /*56f00*/  HMMA.16816.F32 R24, R16, R20, R24 ;  /* 0x000000141018723c */ /* 0x008fe60000001818 */
[----:B----4-:R0:W-:Y:S04]  /*56f10*/  STL.64 [R1+0x5b98], R12 ;  /* 0x005b980c01007387 */ /* 0x0101e80000100a00 */
[----:B0-----:R-:W3:Y:S01]  /*56f20*/  LDL.LU.64 R12, [R1+0x1690] ;  /* 0x00169000010c7983 */ /* 0x001ee20000300a00 */
[----:B------:R-:W3:Y:S02]  /*56f30*/  LDL.LU.64 R14, [R1+0x1698] ;  /* 0x00169800010e7983 */ /* 0x000ee40000300a00 */
[----:B------:R-:W-:Y:S02]  /*56f40*/  STL [R1+0x5adc], R4 ;  /* 0x005adc0401007387 */ /* 0x000fe40000100800 */
[----:B------:R0:W-:Y:S02]  /*56f50*/  STL [R1+0x5ad8], R5 ;  /* 0x005ad80501007387 */ /* 0x0001e40000100800 */
[----:B0-----:R-:W2:Y:S01]  /*56f60*/  LDL.LU.64 R4, [R1+0x16a0] ;  /* 0x0016a00001047983 */ /* 0x001ea20000300a00 */
[----:B------:R-:W2:Y:S08]  /*56f70*/  LDL.LU.64 R6, [R1+0x16a8] ;  /* 0x0016a80001067983 */ /* 0x000eb00000300a00 */
[----:B------:R0:W-:Y:S02]  /*56f80*/  STL.64 [R1+0xad0], R24 ;  /* 0x000ad01801007387 */ /* 0x0001e40000100a00 */
[----:B------:R1:W-:Y:S01]  /*56f90*/  STL.64 [R1+0xad8], R26 ;  /* 0x000ad81a01007387 */ /* 0x0003e20000100a00 */
[----:B0-----:R-:W4:Y:S01]  /*56fa0*/  LDL.LU.64 R24, [R1+0x5ba8] ;  /* 0x005ba80001187983 */ /* 0x001f220000300a00 */
[----:B-1----:R-:W-:-:S02]  /*56fb0*/  IMAD.MOV.U32 R27, RZ, RZ, R20 ;  /* 0x000000ffff1b7224 */ /* 0x002fc400078e0014 */
[----:B------:R-:W-:-:S05]  /*56fc0*/  IMAD.MOV.U32 R26, RZ, RZ, R21 ;  /* 0x000000ffff1a7224 */ /* 0x000fca00078e0015 */
[----:B------:R-:W-:Y:S01]  /*56fd0*/  STL.64 [R1+0x5b88], R26 ;  /* 0x005b881a01007387 */ /* 0x000fe20000100a00 */
[----:B--2---:R-:W-:Y:S03]  /*56fe0*/  HMMA.16816.F32 R4, R16, R8, R4 ;  /* 0x000000081004723c */ /* 0x004fe60000001804 */
[----:B----4-:R0:W-:Y:S04]  /*56ff0*/  STL.64 [R1+0x5b80], R24 ;  /* 0x005b801801007387 */ /* 0x0101e80000100a00 */
[----:B0-----:R-:W2:Y:S01]  /*57000*/  LDL.LU.64 R24, [R1+0x1570] ;  /* 0x0015700001187983 */ /* 0x001ea20000300a00 */
[----:B------:R-:W2:Y:S02]  /*57010*/  LDL.LU.64 R26, [R1+0x1578] ;  /* 0x00157800011a7983 */ /* 0x000ea40000300a00 */
[----:B------:R-:W4:Y:S02]  /*57020*/  LDL.LU.64 R20, [R1+0x14d0] ;  /* 0x0014d00001147983 */ /* 0x000f240000300a00 */
[----:B------:R-:W4:Y:S11]  /*57030*/  LDL.LU.64 R22, [R1+0x14d8] ;  /* 0x0014d80001167983 */ /* 0x000f360000300a00 */
[----:B------:R0:W-:Y:S01]  /*57040*/  STL.64 [R1+0xae0], R4 ;  /* 0x000ae00401007387 */ /* 0x0001e20000100a00 */
[----:B------:R1:W-:Y:S02]  /*57050*/  STL.64 [R1+0xae8], R6 ;  /* 0x000ae80601007387 */ /* 0x0003e40000100a00 */
[----:B0-----:R-:W-:-:S02]  /*57060*/  IMAD.MOV.U32 R4, RZ, RZ, R8 ;  /* 0x000000ffff047224 */ /* 0x001fc400078e0008 */
[----:B------:R-:W-:Y:S02]  /*57070*/  IMAD.MOV.U32 R5, RZ, RZ, R9 ;  /* 0x000000ffff057224 */ /* 0x000fe400078e0009 */
[----:B------:R-:W3:Y:S02]  /*57080*/  LDL.LU.64 R8, [R1+0x5ba0] ;  /* 0x005ba00001087983 */ /* 0x000ee40000300a00 */
[C---:B---3--:R-:W-:Y:S01]  /*57090*/  HMMA.16816.F32 R12, R16.reuse, R8, R12 ;  /* 0x00000008100c723c */ /* 0x048fe2000000180c */
[----:B-1----:R-:W-:Y:S02]  /*570a0*/  IMAD.MOV.U32 R7, RZ, RZ, R8 ;  /* 0x000000ffff077224 */ /* 0x002fe400078e0008 */
[----:B------:R-:W-:Y:S11]  /*570b0*/  IMAD.MOV.U32 R6, RZ, RZ, R9 ;  /* 0x000000ffff067224 */ /* 0x000ff600078e0009 */
[----:B------:R-:W-:Y:S09]  /*570c0*/  @!UPT UIADD3 URZ, URZ, URZ, URZ ;  /* 0x0000003f3f3ff290 */ /* 0x000ff2000fffe03f */
[----:B------:R0:W-:Y:S01]  /*570d0*/  STL.64 [R1+0xaf0], R12 ;  /* 0x000af00c01007387 */ /* 0x0001e20000100a00 */
[----:B------:R-:W-:Y:S03]  /*570e0*/  STL.64 [R1+0xaf8], R14 ;  /* 0x000af80e01007387 */ /* 0x000fe60000100a00 */
[----:B0-----:R-:W2:Y:S01]  /*570f0*/  LDL.LU.64 R12, [R1+0x5b98] ;  /* 0x005b9800010c7983 */ /* 0x001ea20000300a00 */
[----:B------:R-:W3:Y:S02]  /*57100*/  LDL.LU.64 R8, [R1+0x5b90] ;  /* 0x005b900001087983 */ /* 0x000ee40000300a00 */
[----:B------:R-:W-:Y:S02]  /*57110*/  STL.64 [R1+0x5ae8], R6 ;  /* 0x005ae80601007387 */ /* 0x000fe40000100a00 */
[----:B------:R0:W-:Y:S02]  /*57120*/  STL.64 [R1+0x5ae0], R4 ;  /* 0x005ae00401007387 */ /* 0x0001e40000100a00 */
[----:B0-----:R-:W3:Y:S01]  /*57130*/  LDL.LU.64 R4, [R1+0x1680] ;  /* 0x0016800001047983 */ /* 0x001ee20000300a00 */
[----:B------:R-:W3:Y:S01]  /*57140*/  LDL.LU.64 R6, [R1+0x1688] ;  /* 0x0016880001067983 */ /* 0x000ee20000300a00 */
[C---:B--2---:R-:W-:Y:S08]  /*57150*/  HMMA.16816.F32 R24, R16.reuse, R12, R24 ;  /* 0x0000000c1018723c */ /* 0x044ff00000001818 */
[----:B---3--:R-:W-:Y:S01]  /*57160*/  HMMA.16816.F32 R4, R16, R8, R4 ;  /* 0x000000081004723c */ /* 0x008fe20000001804 */
[----:B------:R-:W-:-:S02]  /*57170*/  IMAD.MOV.U32 R3, RZ, RZ, R12 ;  /* 0x000000ffff037224 */ /* 0x000fc400078e000c */
[----:B------:R-:W-:Y:S11]  /*57180*/  IMAD.MOV.U32 R2, RZ, RZ, R13 ;  /* 0x000000ffff027224 */ /* 0x000ff600078e000d */
[----:B------:R-:W-:Y:S09]  /*57190*/  @!UPT UIADD3 URZ, URZ, URZ, URZ ;  /* 0x0000003f3f3ff290 */ /* 0x000ff2000fffe03f */
[----:B------:R0:W-:Y:S01]  /*571a0*/  STL.64 [R1+0xb10], R4 ;  /* 0x000b100401007387 */ /* 0x0001e20000100a00 */
[----:B------:R-:W-:Y:S02]  /*571b0*/  STL.64 [R1+0xb18], R6 ;  /* 0x000b180601007387 */ /* 0x000fe40000100a00 */
[----:B0-----:R-:W-:Y:S02]  /*571c0*/  IMAD.MOV.U32 R5, RZ, RZ, R8 ;  /* 0x000000ffff057224 */ /* 0x001fe400078e0008 */
[----:B------:R-:W-:Y:S02]  /*571d0*/  IMAD.MOV.U32 R4, RZ, RZ, R9 ;  /* 0x000000ffff047224 */ /* 0x000fe400078e0009 */
[----:B------:R-:W2:Y:S01]  /*571e0*/  LDL.LU.64 R8, [R1+0x1560] ;  /* 0x0015600001087983 */ /* 0x000ea20000300a00 */
[----:B------:R-:W2:Y:S02]  /*571f0*/  LDL.LU.64 R10, [R1+0x1568] ;  /* 0x00156800010a7983 */ /* 0x000ea40000300a00 */
[----:B------:R-:W-:Y:S02]  /*57200*/  STL.64 [R1+0xb40], R24 ;  /* 0x000b401801007387 */ /* 0x000fe40000100a00 */
[----:B------:R0:W-:Y:S02]  /*57210*/  STL.64 [R1+0xb48], R26 ;  /* 0x000b481a01007387 */ /* 0x0001e40000100a00 */
[----:B0-----:R-:W3:Y:S01]  /*57220*/  LDL.LU.64 R26, [R1+0x5b88] ;  /* 0x005b8800011a7983 */ /* 0x001ee20000300a00 */
[----:B------:R-:W2:Y:S02]  /*57230*/  LDL.LU.64 R24, [R1+0x5b80] ;  /* 0x005b800001187983 */ /* 0x000ea40000300a00 */
[----:B------:R-:W4:Y:S02]  /*57240*/  LDL.LU.64 R12, [R1+0x5b78] ;  /* 0x005b7800010c7983 */ /* 0x000f240000300a00 */
[----:B----4-:R-:W-:Y:S01]  /*57250*/  HMMA.16816.F32 R12, R16, R12, R20 ;  /* 0x0000000c100c723c */ /* 0x010fe20000001814 */
[----:B------:R-:W4:Y:S11]  /*57260*/  LDL.LU.64 R20, [R1+0x5b70] ;  /* 0x005b700001147983 */ /* 0x000f360000300a00 */
[----:B------:R-:W-:Y:S11]  /*57270*/  @!UPT UIADD3 URZ, URZ, URZ, URZ ;  /* 0x0000003f3f3ff290 */ /* 0x000ff6000fffe03f */
[----:B------:R-:W-:Y:S01]  /*57280*/  STL.64 [R1+0xb60], R12 ;  /* 0x000b600c01007387 */ /* 0x000fe20000100a00 */
[----:B------:R-:W-:Y:S02]  /*57290*/  STL.64 [R1+0xb68], R14 ;  /* 0x000b680e01007387 */ /* 0x000fe40000100a00 */
[----:B------:R-:W0:Y:S02]  /*572a0*/  LDSM.16.MT88.4 R12, [R0+0x200] ;  /* 0x00020000000c783b */ /* 0x000e240000004200 */
[----:B0-----:R-:W-:Y:S02]  /*572b0*/  STL.64 [R1+0x5a08], R14 ;  /* 0x005a080e01007387 */ /* 0x001fe40000100a00 */
[----:B------:R0:W-:Y:S02]  /*572c0*/  STL.64 [R1+0x5a00], R12 ;  /* 0x005a000c01007387 */ /* 0x0001e40000100a00 */
[----:B0-----:R-:W2:Y:S04]  /*572d0*/  LDL.64 R12, [R1+0x80] ;  /* 0x00008000010c7983 */ /* 0x001ea80000100a00 */
[----:B--2---:R4:W-:Y:S02]  /*572e0*/  STL.64 [R1+0x5b18], R12 ;  /* 0x005b180c01007387 */ /* 0x0049e40000100a00 */
[----:B----4-:R-:W-:-:S02]  /*572f0*/  IMAD.MOV.U32 R12, RZ, RZ, R21 ;  /* 0x000000ffff0c7224 */ /* 0x010fc400078e0015 */
[----:B------:R-:W-:-:S05]  /*57300*/  IMAD.MOV.U32 R13, RZ, RZ, R20 ;  /* 0x000000ffff0d7224 */ /* 0x000fca00078e0014 */
[----:B------:R0:W-:Y:S04]  /*57310*/  STL.64 [R1+0x5b30], R12 ;  /* 0x005b300c01007387 */ /* 0x0001e80000100a00 */
[----:B0-----:R-:W2:Y:S04]  /*57320*/  LDL.64 R12, [R1+0xa0] ;  /* 0x0000a000010c7983 */ /* 0x001ea80000100a00 */
[----:B--2---:R0:W-:Y:S02]  /*57330*/  STL.64 [R1+0x5b48], R12 ;  /* 0x005b480c01007387 */ /* 0x0041e40000100a00 */
[----:B0-----:R-:W-:Y:S02]  /*57340*/  HMMA.16816.F32 R12, R16, R24, R8 ;  /* 0x00000018100c723c */ /* 0x001fe40000001808 */
[----:B------:R-:W2:Y:S01]  /*57350*/  LDL.LU.64 R8, [R1+0x1550] ;  /* 0x0015500001087983 */ /* 0x000ea20000300a00 */
[----:B------:R-:W2:Y:S11]  /*57360*/  LDL.LU.64 R10, [R1+0x1558] ;  /* 0x00155800010a7983 */ /* 0x000eb60000300a00 */
[----:B------:R-:W-:Y:S09]  /*57370*/  @!UPT UIADD3 URZ, URZ, URZ, URZ ;  /* 0x0000003f3f3ff290 */ /* 0x000ff2000fffe03f */
[----:B------:R0:W-:Y:S01]  /*57380*/  STL.64 [R1+0xb90], R12 ;  /* 0x000b900c01007387 */ /* 0x0001e20000100a00 */
[----:B------:R-:W-:Y:S03]  /*57390*/  STL.64 [R1+0xb98], R14 ;  /* 0x000b980e01007387 */ /* 0x000fe60000100a00 */
[----:B0-----:R-:W4:Y:S04]  /*573a0*/  LDL.64 R12, [R1+0xb0] ;  /* 0x0000b000010c7983 */ /* 0x001f280000100a00 */
[----:B----4-:R0:W-:Y:S04]  /*573b0*/  STL.64 [R1+0x5b60], R12 ;  /* 0x005b600c01007387 */ /* 0x0101e80000100a00 */
[----:B0-----:R-:W2:Y:S01]  /*573c0*/  LDL.64 R12, [R1+0xc0] ;  /* 0x0000c000010c7983 */ /* 0x001ea20000100a00 */
[----:B------:R-:W4:Y:S02]  /*573d0*/  LDL.LU.64 R20, [R1+0xd10] ;  /* 0x000d100001147983 */ /* 0x000f240000300a00 */
[----:B------:R-:W2:Y:S02]  /*573e0*/  LDL.LU.64 R22, [R1+0xd18] ;  /* 0x000d180001167983 */ /* 0x000ea40000300a00 */
[----:B--2---:R-:W-:Y:S01]  /*573f0*/  STL.64 [R1+0x5af8], R22 ;  /* 0x005af81601007387 */ /* 0x004fe20000100a00 */
[----:B----4-:R0:W-:Y:S02]  /*57400*/  STL.64 [R1+0x5af0], R20 ;  /* 0x005af01401007387 */ /* 0x0101e40000100a00 */
[----:B0-----:R-:W-:-:S02]  /*57410*/  IMAD.MOV.U32 R20, RZ, RZ, R29 ;  /* 0x000000ffff147224 */ /* 0x001fc400078e001d */
[----:B------:R-:W-:-:S05]  /*57420*/  IMAD.MOV.U32 R21, RZ, RZ, R28 ;  /* 0x000000ffff157224 */ /* 0x000fca00078e001c */
[----:B------:R0:W-:Y:S01]  /*57430*/  STL.64 [R1+0x5b10], R20 ;  /* 0x005b101401007387 */ /* 0x0001e20000100a00 */
[----:B------:R-:W-:Y:S03]  /*57440*/  STL.64 [R1+0x5a80], R24 ;  /* 0x005a801801007387 */ /* 0x000fe60000100a00 */
[----:B0-----:R-:W2:Y:S01]  /*57450*/  LDL.LU.64 R20, [R1+0x1440] ;  /* 0x0014400001147983 */ /* 0x001ea20000300a00 */
[----:B------:R-:W4:Y:S03]  /*57460*/  LDL.LU.64 R22, [R1+0x1448] ;  /* 0x0014480001167983 */ /* 0x000f260000300a00 */
[----:B----4-:R-:W-:Y:S01]  /*57470*/  STL.64 [R1+0x5b28], R22 ;  /* 0x005b281601007387 */ /* 0x010fe20000100a00 */
[----:B--2---:R0:W-:Y:S03]  /*57480*/  STL.64 [R1+0x5b20], R20 ;  /* 0x005b201401007387 */ /* 0x0041e60000100a00 */
[----:B0-----:R-:W2:Y:S01]  /*57490*/  LDL.LU.64 R20, [R1+0x1450] ;  /* 0x0014500001147983 */ /* 0x001ea20000300a00 */
[----:B------:R-:W4:Y:S03]  /*574a0*/  LDL.LU.64 R22, [R1+0x1458] ;  /* 0x0014580001167983 */ /* 0x000f260000300a00 */
[----:B----4-:R-:W-:Y:S01]  /*574b0*/  STL.64 [R1+0x5b40], R22 ;  /* 0x005b401601007387 */ /* 0x010fe20000100a00 */
[----:B--2---:R0:W-:Y:S03]  /*574c0*/  STL.64 [R1+0x5b38], R20 ;  /* 0x005b381401007387 */ /* 0x0041e60000100a00 */
[----:B0-----:R-:W2:Y:S01]  /*574d0*/  LDL.LU.64 R20, [R1+0x1460] ;  /* 0x0014600001147983 */ /* 0x001ea20000300a00 */
[----:B------:R-:W4:Y:S02]  /*574e0*/  LDL.LU.64 R22, [R1+0x1468] ;  /* 0x0014680001167983 */ /* 0x000f240000300a00 */
[----:B------:R-:W-:-:S02]  /*574f0*/  IMAD.MOV.U32 R24, RZ, RZ, R5 ;  /* 0x000000ffff187224 */ /* 0x000fc400078e0005 */
[----:B------:R-:W-:Y:S01]  /*57500*/  IMAD.MOV.U32 R25, RZ, RZ, R4 ;  /* 0x000000ffff197224 */ /* 0x000fe200078e0004 */
[----:B------:R-:W-:Y:S01]  /*57510*/  HMMA.16816.F32 R8, R16, R12, R8 ;  /* 0x0000000c1008723c */ /* 0x000fe20000001808 */
[----:B----4-:R-:W-:Y:S01]  /*57520*/  STL.64 [R1+0x5b58], R22 ;  /* 0x005b581601007387 */ /* 0x010fe20000100a00 */
[----:B--2---:R0:W-:Y:S03]  /*57530*/  STL.64 [R1+0x5b50], R20 ;  /* 0x005b501401007387 */ /* 0x0041e60000100a00 */
[----:B0-----:R-:W2:Y:S01]  /*57540*/  LDL.LU.64 R20, [R1+0x1470] ;  /* 0x0014700001147983 */ /* 0x001ea20000300a00 */
[----:B------:R-:W2:Y:S02]  /*57550*/  LDL.LU.64 R22, [R1+0x1478] ;  /* 0x0014780001167983 */ /* 0x000ea40000300a00 */
[----:B------:R-:W4:Y:S02]  /*57560*/  LDL.LU.64 R4, [R1+0x1420] ;  /* 0x0014200001047983 */ /* 0x000f240000300a00 */
[----:B------:R-:W2:Y:S02]  /*57570*/  LDL.LU.64 R6, [R1+0x1428] ;  /* 0x0014280001067983 */ /* 0x000ea40000300a00 */
[----:B--2---:R-:W-:Y:S01]  /*57580*/  STL.64 [R1+0x5b08], R6 ;  /* 0x005b080601007387 */ /* 0x004fe20000100a00 */
[----:B----4-:R0:W-:Y:S03]  /*57590*/  STL.64 [R1+0x5b00], R4 ;  /* 0x005b000401007387 */ /* 0x0101e60000100a00 */
[----:B0-----:R-:W2:Y:S01]  /*575a0*/  LDL.LU.64 R4, [R1+0x1430] ;  /* 0x0014300001047983 */ /* 0x001ea20000300a00 */
[----:B------:R-:W2:Y:S02]  /*575b0*/  LDL.LU.64 R6, [R1+0x1438] ;  /* 0x0014380001067983 */ /* 0x000ea40000300a00 */
[----:B------:R-:W-:Y:S04]  /*575c0*/  STL.64 [R1+0x5a88], R24 ;  /* 0x005a881801007387 */ /* 0x000fe80000100a00 */
[----:B------:R0:W-:Y:S01]  /*575d0*/  STL.64 [R1+0xbb0], R8 ;  /* 0x000bb00801007387 */ /* 0x0001e20000100a00 */
[----:B------:R1:W-:Y:S04]  /*575e0*/  STL.64 [R1+0xbb8], R10 ;  /* 0x000bb80a01007387 */ /* 0x0003e80000100a00 */
[----:B0-----:R-:W4:Y:S01]  /*575f0*/  LDL.LU.64 R8, [R1+0x5b68] ;  /* 0x005b680001087983 */ /* 0x001f220000300a00 */
[----:B-1----:R-:W-:-:S02]  /*57600*/  IMAD.MOV.U32 R11, RZ, RZ, R12 ;  /* 0x000000ffff0b7224 */ /* 0x002fc400078e000c */
[----:B------:R-:W-:Y:S02]  /*57610*/  IMAD.MOV.U32 R10, RZ, RZ, R13 ;  /* 0x000000ffff0a7224 */ /* 0x000fe400078e000d */
[----:B------:R-:W2:Y:S02]  /*57620*/  LDL.LU.64 R12, [R1+0x5b60] ;  /* 0x005b6000010c7983 */ /* 0x000ea40000300a00 */
        /* <DEDUP_REMOVED lines=8> */
[----:B------:R-:W2:Y:S02]  /*576b0*/  LDL.LU.64 R12, [R1+0x5b48] ;  /* 0x005b4800010c7983 */ /* 0x000ea40000300a00 */
        /* <DEDUP_REMOVED lines=14> */
[----:B------:R-:W-:Y:S03]  /*577a0*/  STL.64 [R1+0xc08], R14 ;  /* 0x000c080e01007387 */ /* 0x000fe60000100a00 */
[----:B0-----:R-:W2:Y:S02]  /*577b0*/  LDL.LU.64 R12, [R1+0x5b18] ;  /* 0x005b1800010c7983 */ /* 0x001ea40000300a00 */
[C---:B--2---:R-:W-:Y:S11]  /*577c0*/  HMMA.16816.F32 R20, R16.reuse, R12, R20 ;  /* 0x0000000c1014723c */ /* 0x044ff60000001814 */
[----:B------:R-:W-:Y:S11]  /*577d0*/  @!UPT UIADD3 URZ, URZ, URZ, URZ ;  /* 0x0000003f3f3ff290 */ /* 0x000ff6000fffe03f */
[----:B------:R-:W-:Y:S01]  /*577e0*/  @!UPT UIADD3 URZ, URZ, URZ, URZ ;  /* 0x0000003f3f3ff290 */ /* 0x000fe2000fffe03f */
[----:B------:R0:W-:Y:S01]  /*577f0*/  STL.64 [R1+0xc20], R20 ;  /* 0x000c201401007387 */ /* 0x0001e20000100a00 */
[----:B------:R-:W-:Y:S03]  /*57800*/  STL.64 [R1+0xc28], R22 ;  /* 0x000c281601007387 */ /* 0x000fe60000100a00 */
[----:B0-----:R-:W2:Y:S01]  /*57810*/  LDL.LU.64 R20, [R1+0x5b10] ;  /* 0x005b100001147983 */ /* 0x001ea20000300a00 */
[----:B------:R0:W-:Y:S03]  /*57820*/  STL.64 [R1+0x5a28], R12 ;  /* 0x005a280c01007387 */ /* 0x0001e60000100a00 */
[----:B0-----:R-:W3:Y:S04]  /*57830*/  LDL R12, [R1+0x60] ;  /* 0x00006000010c7983 */ /* 0x001ee80000100800 */
[----:B------:R-:W3:Y:S01]  /*57840*/  LDL R13, [R1+0x64] ;  /* 0x00006400010d7983 */ /* 0x000ee20000100800 */
[C---:B--2---:R-:W-:Y:S03]  /*57850*/  HMMA.16816.F32 R20, R16.reuse, R20, R4 ;  /* 0x000000141014723c */ /* 0x044fe60000001804 */
[----:B------:R-:W3:Y:S01]  /*57860*/  LDL.LU.64 R6, [R1+0x5b08] ;  /* 0x005b080001067983 */ /* 0x000ee20000300a00 */
[----:B------:R-:W3:Y:S11]  /*57870*/  LDL.LU.64 R4, [R1+0x5b00] ;  /* 0x005b000001047983 */ /* 0x000ef60000300a00 */
[----:B------:R-:W-:Y:S08]  /*57880*/  @!UPT UIADD3 URZ, URZ, URZ, URZ ;  /* 0x0000003f3f3ff290 */ /* 0x000ff0000fffe03f */
[----:B------:R-:W-:Y:S01]  /*57890*/  STL.64 [R1+0xc40], R20 ;  /* 0x000c401401007387 */ /* 0x000fe20000100a00 */
[----:B------:R0:W-:Y:S03]  /*578a0*/  STL.64 [R1+0xc48], R22 ;  /* 0x000c481601007387 */ /* 0x0001e60000100a00 */
[----:B0-----:R-:W4:Y:S01]  /*578b0*/  LDL.LU.64 R22, [R1+0x5af8] ;  /* 0x005af80001167983 */ /* 0x001f220000300a00 */
[----:B------:R-:W4:Y:S01]  /*578c0*/  LDL.LU.64 R20, [R1+0x5af0] ;  /* 0x005af00001147983 */ /* 0x000f220000300a00 */
[C---:B---3--:R-:W-:Y:S02]  /*578d0*/  HMMA.16816.F32 R12, R16.reuse, R12, R4 ;  /* 0x0000000c100c723c */ /* 0x048fe40000001804 */
[----:B------:R-:W2:Y:S01]  /*578e0*/  LDL.LU.64 R6, [R1+0x5ae8] ;  /* 0x005ae80001067983 */ /* 0x000ea20000300a00 */
[----:B------:R-:W3:Y:S11]  /*578f0*/  LDL.LU.64 R4, [R1+0x5ae0] ;  /* 0x005ae00001047983 */ /* 0x000ef60000300a00 */
[----:B------:R-:W-:Y:S09]  /*57900*/  @!UPT UIADD3 URZ, URZ, URZ, URZ ;  /* 0x0000003f3f3ff290 */ /* 0x000ff2000fffe03f */
[----:B------:R-:W-:Y:S01]  /*57910*/  STL.64 [R1+0xc60], R12 ;  /* 0x000c600c01007387 */ /* 0x000fe20000100a00 */
[----:B------:R4:W-:Y:S02]  /*57920*/  STL.64 [R1+0xc68], R14 ;  /* 0x000c680e01007387 */ /* 0x0009e40000100a00 */
[----:B----4-:R-:W-:Y:S01]  /*57930*/  HMMA.16816.F32 R12, R16, R8, R20 ;  /* 0x00000008100c723c */ /* 0x010fe20000001814 */
[----:B------:R-:W4:Y:S01]  /*57940*/  LDL.LU.64 R20, [R1+0xcf0] ;  /* 0x000cf00001147983 */ /* 0x000f220000300a00 */
[----:B------:R-:W4:Y:S11]  /*57950*/  LDL.LU.64 R22, [R1+0xcf8] ;  /* 0x000cf80001167983 */ /* 0x000f360000300a00 */
[----:B------:R-:W-:Y:S10]  /*57960*/  @!UPT UIADD3 URZ, URZ, URZ, URZ ;  /* 0x0000003f3f3ff290 */ /* 0x000ff4000fffe03f */
[----:B------:R0:W-:Y:S01]  /*57970*/  STL.64 [R1+0xc90], R12 ;  /* 0x000c900c01007387 */ /* 0x0001e20000100a00 */
[----:B------:R1:W-:Y:S03]  /*57980*/  STL.64 [R1+0xc98], R14 ;  /* 0x000c980e01007387 */ /* 0x0003e60000100a00 */
[----:B0-----:R-:W2:Y:S01]  /*57990*/  LDL.LU.64 R12, [R1+0x1580] ;  /* 0x00158000010c7983 */ /* 0x001ea20000300a00 */
[----:B-1----:R-:W2:Y:S03]  /*579a0*/  LDL.LU.64 R14, [R1+0x1588] ;  /* 0x00158800010e7983 */ /* 0x002ea60000300a00 */
[----:B--2---:R-:W-:Y:S01]  /*579b0*/  STL.64 [R1+0x5a98], R14 ;  /* 0x005a980e01007387 */ /* 0x004fe20000100a00 */
[----:B------:R3:W-:Y:S02]  /*579c0*/  STL.64 [R1+0x5a90], R12 ;  /* 0x005a900c01007387 */ /* 0x0007e40000100a00 */
[----:B---3--:R-:W-:-:S02]  /*579d0*/  IMAD.MOV.U32 R12, RZ, RZ, R4 ;  /* 0x000000ffff0c7224 */ /* 0x008fc400078e0004 */
[----:B------:R-:W-:Y:S01]  /*579e0*/  IMAD.MOV.U32 R13, RZ, RZ, R5 ;  /* 0x000000ffff0d7224 */ /* 0x000fe200078e0005 */
[----:B------:R-:W4:Y:S01]  /*579f0*/  LDL.LU R4, [R1+0x5adc] ;  /* 0x005adc0001047983 */ /* 0x000f220000300800 */
[----:B------:R-:W4:Y:S03]  /*57a00*/  LDL.LU R5, [R1+0x5ad8] ;  /* 0x005ad80001057983 */ /* 0x000f260000300800 */
[----:B------:R-:W-:Y:S01]  /*57a10*/  STL.64 [R1+0x5ab0], R12 ;  /* 0x005ab00c01007387 */ /* 0x000fe20000100a00 */
[----:B------:R0:W-:Y:S03]  /*57a20*/  STL.64 [R1+0x5a18], R8 ;  /* 0x005a180801007387 */ /* 0x0001e60000100a00 */
[----:B0-----:R-:W2:Y:S01]  /*57a30*/  LDL.64 R8, [R1+0x90] ;  /* 0x0000900001087983 */ /* 0x001ea20000100a00 */
[----:B------:R-:W-:-:S02]  /*57a40*/  IMAD.MOV.U32 R12, RZ, RZ, R27 ;  /* 0x000000ffff0c7224 */ /* 0x000fc400078e001b */
[----:B------:R-:W-:Y:S01]  /*57a50*/  IMAD.MOV.U32 R13, RZ, RZ, R26 ;  /* 0x000000ffff0d7224 */ /* 0x000fe200078e001a */
[----:B--2---:R0:W-:Y:S02]  /*57a60*/  STL.64 [R1+0x5a30], R8 ;  /* 0x005a300801007387 */ /* 0x0041e40000100a00 */
[----:B0-----:R-:W-:Y:S02]  /*57a70*/  IMAD.MOV.U32 R8, RZ, RZ, R25 ;  /* 0x000000ffff087224 */ /* 0x001fe400078e0019 */
[----:B------:R-:W-:Y:S02]  /*57a80*/  IMAD.MOV.U32 R9, RZ, RZ, R24 ;  /* 0x000000ffff097224 */ /* 0x000fe400078e0018 */
[----:B------:R-:W2:Y:S01]  /*57a90*/  LDL.LU.64 R24, [R1+0x1590] ;  /* 0x0015900001187983 */ /* 0x000ea20000300a00 */
[----:B------:R-:W3:Y:S03]  /*57aa0*/  LDL.LU.64 R26, [R1+0x1598] ;  /* 0x00159800011a7983 */ /* 0x000ee60000300a00 */
[----:B---3--:R-:W-:Y:S01]  /*57ab0*/  STL.64 [R1+0x5aa8], R26 ;  /* 0x005aa81a01007387 */ /* 0x008fe20000100a00 */
[----:B--2---:R0:W-:Y:S03]  /*57ac0*/  STL.64 [R1+0x5aa0], R24 ;  /* 0x005aa01801007387 */ /* 0x0041e60000100a00 */
[----:B0-----:R-:W2:Y:S01]  /*57ad0*/  LDL.LU.64 R24, [R1+0x15a0] ;  /* 0x0015a00001187983 */ /* 0x001ea20000300a00 */
[----:B------:R-:W3:Y:S01]  /*57ae0*/  LDL.LU.64 R26, [R1+0x15a8] ;  /* 0x0015a800011a7983 */ /* 0x000ee20000300a00 */
[----:B----4-:R-:W-:Y:S02]  /*57af0*/  HMMA.16816.F32 R16, R16, R4, R20 ;  /* 0x000000041010723c */ /* 0x010fe40000001814 */
[----:B---3--:R-:W-:Y:S01]  /*57b00*/  STL.64 [R1+0x5ac0], R26 ;  /* 0x005ac01a01007387 */ /* 0x008fe20000100a00 */
[----:B--2---:R0:W-:Y:S03]  /*57b10*/  STL.64 [R1+0x5ab8], R24 ;  /* 0x005ab81801007387 */ /* 0x0041e60000100a00 */
[----:B0-----:R-:W2:Y:S01]  /*57b20*/  LDL.LU.64 R24, [R1+0x15b0] ;  /* 0x0015b00001187983 */ /* 0x001ea20000300a00 */
[----:B------:R-:W2:Y:S02]  /*57b30*/  LDL.LU.64 R26, [R1+0x15b8] ;  /* 0x0015b800011a7983 */ /* 0x000ea40000300a00 */
[----:B------:R0:W-:Y:S02]  /*57b40*/  STL.64 [R1+0x5a48], R8 ;  /* 0x005a480801007387 */ /* 0x0001e40000100a00 */
[----:B0-----:R-:W-:-:S02]  /*57b50*/  IMAD.MOV.U32 R8, RZ, RZ, R29 ;  /* 0x000000ffff087224 */ /* 0x001fc400078e001d */
[----:B------:R-:W-:-:S05]  /*57b60*/  IMAD.MOV.U32 R9, RZ, RZ, R28 ;  /* 0x000000ffff097224 */ /* 0x000fca00078e001c */
[----:B------:R0:W-:Y:S02]  /*57b70*/  STL.64 [R1+0x5a60], R8 ;  /* 0x005a600801007387 */ /* 0x0001e40000100a00 */
[----:B0-----:R-:W-:Y:S02]  /*57b80*/  IMAD.MOV.U32 R8, RZ, RZ, R11 ;  /* 0x000000ffff087224 */ /* 0x001fe400078e000b */
[----:B------:R-:W-:-:S05]  /*57b90*/  IMAD.MOV.U32 R9, RZ, RZ, R10 ;  /* 0x000000ffff097224 */ /* 0x000fca00078e000a */
[----:B------:R-:W-:Y:S01]  /*57ba0*/  STL.64 [R1+0x5a78], R8 ;  /* 0x005a780801007387 */ /* 0x000fe20000100a00 */
[----:B------:R-:W2:Y:S02]  /*57bb0*/  LDL.LU.64 R22, [R1+0x5ad0] ;  /* 0x005ad00001167983 */ /* 0x000ea40000300a00 */
[----:B------:R-:W2:Y:S02]  /*57bc0*/  LDL.LU.64 R20, [R1+0x5ac8] ;  /* 0x005ac80001147983 */ /* 0x000ea40000300a00 */
[----:B------:R0:W-:Y:S01]  /*57bd0*/  STL.64 [R1+0xc80], R16 ;  /* 0x000c801001007387 */ /* 0x0001e20000100a00 */
[----:B------:R-:W-:Y:S04]  /*57be0*/  STL.64 [R1+0xc88], R18 ;  /* 0x000c881201007387 */ /* 0x000fe80000100a00 */
[----:B0-----:R-:W3:Y:S01]  /*57bf0*/  LDL.64 R16, [R1] ;  /* 0x0000000001107983 */ /* 0x001ee20000100a00 */
[----:B------:R-:W-:Y:S01]  /*57c00*/  STL.64 [R1+0x5a10], R4 ;  /* 0x005a100401007387 */ /* 0x000fe20000100a00 */
[C---:B--2---:R-:W-:Y:S02]  /*57c10*/  HMMA.16816.F32 R12, R20.reuse, R12, R24 ;  /* 0x0000000c140c723c */ /* 0x044fe40000001818 */
[----:B------:R-:W2:Y:S01]  /*57c20*/  LDL.LU.64 R26, [R1+0x5ac0] ;  /* 0x005ac000011a7983 */ /* 0x000ea20000300a00 */
[----:B------:R-:W2:Y:S11]  /*57c30*/  LDL.LU.64 R24, [R1+0x5ab8] ;  /* 0x005ab80001187983 */ /* 0x000eb60000300a00 */
[----:B------:R-:W-:Y:S09]  /*57c40*/  @!UPT UIADD3 URZ, URZ, URZ, URZ ;  /* 0x0000003f3f3ff290 */ /* 0x000ff2000fffe03f */
[----:B------:R0:W-:Y:S01]  /*57c50*/  STL.64 [R1+0xcb0], R12 ;  /* 0x000cb00c01007387 */ /* 0x0001e20000100a00 */
[----:B------:R2:W-:Y:S03]  /*57c60*/  STL.64 [R1+0xcb8], R14 ;  /* 0x000cb80e01007387 */ /* 0x0005e60000100a00 */
[----:B0-----:R-:W2:Y:S01]  /*57c70*/  LDL.LU.64 R12, [R1+0x5ab0] ;  /* 0x005ab000010c7983 */ /* 0x001ea20000300a00 */
[----:B------:R-:W-:Y:S02]  /*57c80*/  IMAD.MOV.U32 R8, RZ, RZ, R7 ;  /* 0x000000ffff087224 */ /* 0x000fe400078e0007 */
[----:B------:R-:W-:Y:S01]  /*57c90*/  IMAD.MOV.U32 R9, RZ, RZ, R6 ;  /* 0x000000ffff097224 */ /* 0x000fe200078e0006 */
[C---:B--2---:R-:W-:Y:S01]  /*57ca0*/  HMMA.16816.F32 R12, R20.reuse, R12, R24 ;  /* 0x0000000c140c723c */ /* 0x044fe20000001818 */
[----:B------:R-:W2:Y:S01]  /*57cb0*/  LDL.LU.64 R26, [R1+0x5aa8] ;  /* 0x005aa800011a7983 */ /* 0x000ea20000300a00 */
[----:B------:R-:W2:Y:S11]  /*57cc0*/  LDL.LU.64 R24, [R1+0x5aa0] ;  /* 0x005aa00001187983 */ /* 0x000eb60000300a00 */
[----:B------:R-:W-:Y:S10]  /*57cd0*/  @!UPT UIADD3 URZ, URZ, URZ, URZ ;  /* 0x0000003f3f3ff290 */ /* 0x000ff4000fffe03f */
[----:B------:R-:W-:Y:S01]  /*57ce0*/  STL.64 [R1+0xcd0], R12 ;  /* 0x000cd00c01007387 */ /* 0x000fe20000100a00 */
[----:B------:R0:W-:Y:S03]  /*57cf0*/  STL.64 [R1+0xcd8], R14 ;  /* 0x000cd80e01007387 */ /* 0x0001e60000100a00 */
[----:B0-----:R-:W4:Y:S01]  /*57d00*/  LDL.LU.64 R14, [R1+0x5a98] ;  /* 0x005a9800010e7983 */ /* 0x001f220000300a00 */
[----:B------:R-:W4:Y:S01]  /*57d10*/  LDL.LU.64 R12, [R1+0x5a90] ;  /* 0x005a9000010c7983 */ /* 0x000f220000300a00 */
[C---:B--2---:R-:W-:Y:S02]  /*57d20*/  HMMA.16816.F32 R8, R20.reuse, R8, R24 ;  /* 0x000000081408723c */ /* 0x044fe40000001818 */
[----:B------:R-:W4:Y:S11]  /*57d30*/  LDL.LU.64 R24, [R1+0x5a88] ;  /* 0x005a880001187983 */ /* 0x000f360000300a00 */
[----:B------:R-:W-:Y:S10]  /*57d40*/  @!UPT UIADD3 URZ, URZ, URZ, URZ ;  /* 0x0000003f3f3ff290 */ /* 0x000ff4000fffe03f */
[----:B------:R-:W-:Y:S01]  /*57d50*/  STL.64 [R1+0xcf0], R8 ;  /* 0x000cf00801007387 */ /* 0x000fe20000100a00 */
[----:B------:R4:W-:Y:S02]  /*57d60*/  STL.64 [R1+0xcf8], R10 ;  /* 0x000cf80a01007387 */ /* 0x0009e40000100a00 */
[----:B----4-:R-:W-:Y:S01]  /*57d70*/  HMMA.16816.F32 R8, R20, R24, R12 ;  /* 0x000000181408723c */ /* 0x010fe2000000180c */
[----:B------:R-:W2:Y:S01]  /*57d80*/  LDL.LU.64 R24, [R1+0xd50] ;  /* 0x000d500001187983 */ /* 0x000ea20000300a00 */
[----:B------:R-:W2:Y:S11]  /*57d90*/  LDL.LU.64 R26, [R1+0xd58] ;  /* 0x000d5800011a7983 */ /* 0x000eb60000300a00 */
[----:B------:R-:W-:Y:S10]  /*57da0*/  @!UPT UIADD3 URZ, URZ, URZ, URZ ;  /* 0x0000003f3f3ff290 */ /* 0x000ff4000fffe03f */
[----:B------:R0:W-:Y:S01]  /*57db0*/  STL.64 [R1+0xd10], R8 ;  /* 0x000d100801007387 */ /* 0x0001e20000100a00 */
[----:B------:R1:W-:Y:S03]  /*57dc0*/  STL.64 [R1+0xd18], R10 ;  /* 0x000d180a01007387 */ /* 0x0003e60000100a00 */
[----:B0-----:R-:W4:Y:S01]  /*57dd0*/  LDL.LU.64 R8, [R1+0xd90] ;  /* 0x000d900001087983 */ /* 0x001f220000300a00 */
[----:B-1----:R-:W4:Y:S02]  /*57de0*/  LDL.LU.64 R10, [R1+0xd98] ;  /* 0x000d9800010a7983 */ /* 0x002f240000300a00 */
[----:B------:R-:W2:Y:S02]  /*57df0*/  LDL.LU.64 R12, [R1+0x13b0] ;  /* 0x0013b000010c7983 */ /* 0x000ea40000300a00 */
[----:B------:R-:W2:Y:S02]  /*57e00*/  LDL.LU.64 R14, [R1+0x13b8] ;  /* 0x0013b800010e7983 */ /* 0x000ea40000300a00 */
[----:B--2---:R-:W-:Y:S01]  /*57e10*/  STL.64 [R1+0x5a40], R14 ;  /* 0x005a400e01007387 */ /* 0x004fe20000100a00 */
[----:B------:R0:W-:Y:S03]  /*57e20*/  STL.64 [R1+0x5a38], R12 ;  /* 0x005a380c01007387 */ /* 0x0001e60000100a00 */
[----:B0-----:R-:W2:Y:S01]  /*57e30*/  LDL.LU.64 R12, [R1+0x13c0] ;  /* 0x0013c000010c7983 */ /* 0x001ea20000300a00 */
[----:B------:R-:W2:Y:S02]  /*57e40*/  LDL.LU.64 R14, [R1+0x13c8] ;  /* 0x0013c800010e7983 */ /* 0x000ea40000300a00 */
[----:B------:R-:W-:-:S02]  /*57e50*/  IMAD.MOV.U32 R4, RZ, RZ, R3 ;  /* 0x000000ffff047224 */ /* 0x000fc400078e0003 */
[----:B------:R-:W-:-:S07]  /*57e60*/  IMAD.MOV.U32 R5, RZ, RZ, R2 ;  /* 0x000000ffff057224 */ /* 0x000fce00078e0002 */
[----:B------:R-:W-:Y:S01]  /*57e70*/  HMMA.16816.F32 R4, R20, R4, R24 ;  /* 0x000000041404723c */ /* 0x000fe20000001818 */
        /* <DEDUP_REMOVED lines=8> */
[----:B------:R-:W4:Y:S07]  /*57f00*/  LDL.LU.64 R24, [R1+0x5a80] ;  /* 0x005a800001187983 */ /* 0x000f2e0000300a00 */
[----:B------:R0:W-:Y:S01]  /*57f10*/  STL.64 [R1+0xd50], R4 ;  /* 0x000d500401007387 */ /* 0x0001e20000100a00 */
[----:B------:R-:W-:Y:S04]  /*57f20*/  STL.64 [R1+0xd58], R6 ;  /* 0x000d580601007387 */ /* 0x000fe80000100a00 */
[----:B0-----:R-:W2:Y:S04]  /*57f30*/  LDL.64 R4, [R1+0x60] ;  /* 0x0000600001047983 */ /* 0x001ea80000100a00 */
[----:B--2---:R0:W-:Y:S04]  /*57f40*/  STL.64 [R1+0x5a20], R4 ;  /* 0x005a200401007387 */ /* 0x0041e80000100a00 */
[----:B0-----:R-:W2:Y:S01]  /*57f50*/  LDL.LU.64 R4, [R1+0xd70] ;  /* 0x000d700001047983 */ /* 0x001ea20000300a00 */
[----:B------:R-:W2:Y:S02]  /*57f60*/  LDL.LU.64 R6, [R1+0xd78] ;  /* 0x000d780001067983 */ /* 0x000ea40000300a00 */
[----:B---3--:R-:W-:-:S02]  /*57f70*/  IMAD.MOV.U32 R3, RZ, RZ, R16 ;  /* 0x000000ffff037224 */ /* 0x008fc400078e0010 */
[----:B------:R-:W-:Y:S01]  /*57f80*/  IMAD.MOV.U32 R2, RZ, RZ, R17 ;  /* 0x000000ffff027224 */ /* 0x000fe200078e0011 */
[C---:B----4-:R-:W-:Y:S08]  /*57f90*/  HMMA.16816.F32 R8, R20.reuse, R24, R8 ;  /* 0x000000181408723c */ /* 0x050ff00000001808 */
[C---:B--2---:R-:W-:Y:S01]  /*57fa0*/  HMMA.16816.F32 R4, R20.reuse, R16, R4 ;  /* 0x000000101404723c */ /* 0x044fe20000001804 */
[----:B------:R-:W0:Y:S11]  /*57fb0*/  LDSM.16.MT88.4 R16, [R0+0x280] ;  /* 0x000280000010783b */ /* 0x000e360000004200 */
[----:B------:R-:W-:Y:S11]  /*57fc0*/  @!UPT UIADD3 URZ, URZ, URZ, URZ ;  /* 0x0000003f3f3ff290 */ /* 0x000ff6000fffe03f */
[----:B------:R1:W-:Y:S01]  /*57fd0*/  STL.64 [R1+0xd70], R4 ;  /* 0x000d700401007387 */ /* 0x0003e20000100a00 */
[----:B------:R2:W-:Y:S03]  /*57fe0*/  STL.64 [R1+0xd78], R6 ;  /* 0x000d780601007387 */ /* 0x0005e60000100a00 */
[----:B-1----:R-:W3:Y:S01]  /*57ff0*/  LDL.LU.64 R4, [R1+0xe20] ;  /* 0x000e200001047983 */ /* 0x002ee20000300a00 */
[----:B--2---:R-:W3:Y:S03]  /*58000*/  LDL.LU.64 R6, [R1+0xe28] ;  /* 0x000e280001067983 */ /* 0x004ee60000300a00 */
[----:B0-----:R-:W-:Y:S01]  /*58010*/  STL.64 [R1+0x5928], R18 ;  /* 0x0059281201007387 */ /* 0x001fe20000100a00 */
[----:B------:R0:W-:Y:S03]  /*58020*/  STL.64 [R1+0x5920], R16 ;  /* 0x0059201001007387 */ /* 0x0001e60000100a00 */
[----:B0-----:R-:W2:Y:S01]  /*58030*/  LDL.64 R16, [R1+0x70] ;  /* 0x0000700001107983 */ /* 0x001ea20000100a00 */
[----:B------:R0:W-:Y:S02]  /*58040*/  STL.64 [R1+0xd90], R8 ;  /* 0x000d900801007387 */ /* 0x0001e40000100a00 */
[----:B------:R1:W-:Y:S01]  /*58050*/  STL.64 [R1+0xd98], R10 ;  /* 0x000d980a01007387 */ /* 0x0003e20000100a00 */
[----:B0-----:R-:W1:Y:S02]  /*58060*/  LDL.LU.64 R8, [R1+0x5a78] ;  /* 0x005a780001087983 */ /* 0x001e640000300a00 */
[C---:B-1----:R-:W-:Y:S02]  /*58070*/  HMMA.16816.F32 R8, R20.reuse, R8, R12 ;  /* 0x000000081408723c */ /* 0x042fe4000000180c */
        /* <DEDUP_REMOVED lines=25> */
[----:B0-----:R-:W3:Y:S01]  /*58210*/  LDL.LU.64 R12, [R1+0x5a28] ;  /* 0x005a2800010c7983 */ /* 0x001ee20000300a00 */
[----:B------:R-:W-:Y:S02]  /*58220*/  IMAD.MOV.U32 R28, RZ, RZ, R9 ;  /* 0x000000ffff1c7224 */ /* 0x000fe400078e0009 */
[----:B------:R-:W-:Y:S02]  /*58230*/  IMAD.MOV.U32 R29, RZ, RZ, R8 ;  /* 0x000000ffff1d7224 */ /* 0x000fe400078e0008 */
[----:B------:R-:W4:Y:S01]  /*58240*/  LDL.LU.64 R8, [R1+0xe60] ;  /* 0x000e600001087983 */ /* 0x000f220000300a00 */
[----:B------:R-:W4:Y:S02]  /*58250*/  LDL.LU.64 R10, [R1+0xe68] ;  /* 0x000e6800010a7983 */ /* 0x000f240000300a00 */
[----:B------:R-:W-:Y:S02]  /*58260*/  STL [R1+0x59b0], R28 ;  /* 0x0059b01c01007387 */ /* 0x000fe40000100800 */
[----:B------:R-:W-:Y:S01]  /*58270*/  STL [R1+0x59ac], R29 ;  /* 0x0059ac1d01007387 */ /* 0x000fe20000100800 */
[----:B---3--:R-:W-:Y:S01]  /*58280*/  HMMA.16816.F32 R4, R20, R12, R4 ;  /* 0x0000000c1404723c */ /* 0x008fe20000001804 */
[----:B------:R-:W-:-:S02]  /*58290*/  IMAD.MOV.U32 R27, RZ, RZ, R12 ;  /* 0x000000ffff1b7224 */ /* 0x000fc400078e000c */
        /* <DEDUP_REMOVED lines=9> */
[----:B0-----:R-:W2:Y:S01]  /*58330*/  LDL.LU.64 R24, [R1+0x13a0] ;  /* 0x0013a00001187983 */ /* 0x001ea20000300a00 */
[----:B------:R-:W2:Y:S02]  /*58340*/  LDL.LU.64 R26, [R1+0x13a8] ;  /* 0x0013a800011a7983 */ /* 0x000ea40000300a00 */
[C---:B--2---:R-:W-:Y:S11]  /*58350*/  HMMA.16816.F32 R24, R20.reuse, R16, R24 ;  /* 0x000000101418723c */ /* 0x044ff60000001818 */
[----:B------:R-:W-:Y:S11]  /*58360*/  @!UPT UIADD3 URZ, URZ, URZ, URZ ;  /* 0x0000003f3f3ff290 */ /* 0x000ff6000fffe03f */
[----:B------:R-:W-:Y:S01]  /*58370*/  @!UPT UIADD3 URZ, URZ, URZ, URZ ;  /* 0x0000003f3f3ff290 */ /* 0x000fe2000fffe03f */
[----:B------:R0:W-:Y:S01]  /*58380*/  STL.64 [R1+0xe40], R24 ;  /* 0x000e401801007387 */ /* 0x0001e20000100a00 */
[----:B------:R-:W-:Y:S03]  /*58390*/  STL.64 [R1+0xe48], R26 ;  /* 0x000e481a01007387 */ /* 0x000fe60000100a00 */
[----:B0-----:R-:W2:Y:S01]  /*583a0*/  LDL.64 R24, [R1+0x10] ;  /* 0x0000100001187983 */ /* 0x001ea20000100a00 */
[----:B----4-:R-:W-:Y:S03]  /*583b0*/  HMMA.16816.F32 R8, R20, R4, R8 ;  /* 0x000000041408723c */ /* 0x010fe60000001808 */
[----:B--2---:R0:W-:Y:S04]  /*583c0*/  STL.64 [R1+0x59d0], R24 ;  /* 0x0059d01801007387 */ /* 0x0041e80000100a00 */
[----:B0-----:R-:W2:Y:S04]  /*583d0*/  LDL.64 R24, [R1+0x20] ;  /* 0x0000200001187983 */ /* 0x001ea80000100a00 */
[----:B--2---:R0:W-:Y:S04]  /*583e0*/  STL.64 [R1+0x59e8], R24 ;  /* 0x0059e81801007387 */ /* 0x0041e80000100a00 */
[----:B0-----:R-:W2:Y:S01]  /*583f0*/  LDL.64 R24, [R1+0x50] ;  /* 0x0000500001187983 */ /* 0x001ea20000100a00 */
[----:B------:R0:W-:Y:S03]  /*58400*/  STL.64 [R1+0x5950], R16 ;  /* 0x0059501001007387 */ /* 0x0001e60000100a00 */
[----:B0-----:R-:W4:Y:S01]  /*58410*/  LDL.LU.64 R16, [R1+0xe90] ;  /* 0x000e900001107983 */ /* 0x001f220000300a00 */
[----:B------:R-:W4:Y:S03]  /*58420*/  LDL.LU.64 R18, [R1+0xe98] ;  /* 0x000e980001127983 */ /* 0x000f260000300a00 */
[----:B------:R0:W-:Y:S02]  /*58430*/  STL.64 [R1+0xe60], R8 ;  /* 0x000e600801007387 */ /* 0x0001e40000100a00 */
[----:B------:R1:W-:Y:S01]  /*58440*/  STL.64 [R1+0xe68], R10 ;  /* 0x000e680a01007387 */ /* 0x0003e20000100a00 */
[----:B0-----:R-:W3:Y:S01]  /*58450*/  LDL.LU.64 R8, [R1+0x5a18] ;  /* 0x005a180001087983 */ /* 0x001ee20000300a00 */
[----:B-1----:R-:W-:-:S02]  /*58460*/  IMAD.MOV.U32 R11, RZ, RZ, R4 ;  /* 0x000000ffff0b7224 */ /* 0x002fc400078e0004 */
[----:B------:R-:W-:Y:S02]  /*58470*/  IMAD.MOV.U32 R10, RZ, RZ, R5 ;  /* 0x000000ffff0a7224 */ /* 0x000fe400078e0005 */
[----:B------:R-:W4:Y:S01]  /*58480*/  LDL.LU.64 R4, [R1+0x5a10] ;  /* 0x005a100001047983 */ /* 0x000f220000300a00 */
[C---:B---3--:R-:W-:Y:S08]  /*58490*/  HMMA.16816.F32 R12, R20.reuse, R8, R12 ;  /* 0x00000008140c723c */ /* 0x048ff0000000180c */
[----:B----4-:R-:W-:Y:S07]  /*584a0*/  HMMA.16816.F32 R16, R20, R4, R16 ;  /* 0x000000041410723c */ /* 0x010fee0000001810 */
[----:B------:R-:W-:-:S02]  /*584b0*/  IMAD.MOV.U32 R20, RZ, RZ, R3 ;  /* 0x000000ffff147224 */ /* 0x000fc400078e0003 */
[----:B------:R-:W-:-:S06]  /*584c0*/  IMAD.MOV.U32 R21, RZ, RZ, R2 ;  /* 0x000000ffff157224 */ /* 0x000fcc00078e0002 */
[----:B------:R-:W-:Y:S01]  /*584d0*/  STL.64 [R1+0xea0], R12 ;  /* 0x000ea00c01007387 */ /* 0x000fe20000100a00 */
[----:B------:R0:W-:Y:S03]  /*584e0*/  STL.64 [R1+0xea8], R14 ;  /* 0x000ea80e01007387 */ /* 0x0001e60000100a00 */
[----:B0-----:R-:W2:Y:S01]  /*584f0*/  LDL.LU.64 R14, [R1+0x5a08] ;  /* 0x005a0800010e7983 */ /* 0x001ea20000300a00 */
[----:B------:R-:W2:Y:S02]  /*58500*/  LDL.LU.64 R12, [R1+0x5a00] ;  /* 0x005a0000010c7983 */ /* 0x000ea40000300a00 */
[----:B------:R-:W-:Y:S02]  /*58510*/  STL.64 [R1+0x5940], R8 ;  /* 0x0059400801007387 */ /* 0x000fe40000100a00 */
[----:B------:R-:W-:Y:S01]  /*58520*/  STL.64 [R1+0xe90], R16 ;  /* 0x000e901001007387 */ /* 0x000fe20000100a00 */
[----:B------:R-:W-:Y:S01]  /*58530*/  STL.64 [R1+0xe98], R18 ;  /* 0x000e981201007387 */ /* 0x000fe20000100a00 */
[----:B------:R0:W-:Y:S03]  /*58540*/  STL.64 [R1+0x59c8], R20 ;  /* 0x0059c81401007387 */ /* 0x0001e60000100a00 */
[----:B0-----:R-:W2:Y:S01]  /*58550*/  LDL.LU.64 R20, [R1+0x14b0] ;  /* 0x0014b00001147983 */ /* 0x001ea20000300a00 */
[----:B------:R-:W2:Y:S02]  /*58560*/  LDL.LU.64 R22, [R1+0x14b8] ;  /* 0x0014b80001167983 */ /* 0x000ea40000300a00 */
[----:B------:R0:W-:Y:S02]  /*58570*/  STL.64 [R1+0x5980], R4 ;  /* 0x0059800401007387 */ /* 0x0001e40000100a00 */
[----:B0-----:R-:W3:Y:S04]  /*58580*/  LDL.64 R4, [R1+0x30] ;  /* 0x0000300001047983 */ /* 0x001ee80000100a00 */
[----:B---3--:R0:W-:Y:S01]  /*58590*/  STL.64 [R1+0x59f0], R4 ;  /* 0x0059f00401007387 */ /* 0x0081e20000100a00 */
[----:B------:R-:W3:Y:S01]  /*585a0*/  LDL.64 R16, [R1+0xb0] ;  /* 0x0000b00001107983 */ /* 0x000ee20000100a00 */
[----:B--2---:R-:W-:Y:S02]  /*585b0*/  HMMA.16816.F32 R20, R12, R24, R20 ;  /* 0x000000180c14723c */ /* 0x004fe40000001814 */
[----:B0-----:R-:W2:Y:S01]  /*585c0*/  LDL.64 R4, [R1+0x40] ;  /* 0x0000400001047983 */ /* 0x001ea20000100a00 */
[----:B------:R-:W-:-:S02]  /*585d0*/  IMAD.MOV.U32 R9, RZ, RZ, R24 ;  /* 0x000000ffff097224 */ /* 0x000fc400078e0018 */
[----:B------:R-:W-:Y:S01]  /*585e0*/  IMAD.MOV.U32 R8, RZ, RZ, R25 ;  /* 0x000000ffff087224 */ /* 0x000fe200078e0019 */
[----:B---3--:R0:W-:Y:S04]  /*585f0*/  STL.64 [R1+0x59f8], R16 ;  /* 0x0059f81001007387 */ /* 0x0081e80000100a00 */
[----:B0-----:R-:W2:Y:S01]  /*58600*/  LDL.LU.64 R16, [R1+0x14a0] ;  /* 0x0014a00001107983 */ /* 0x001ea20000300a00 */
[----:B------:R-:W2:Y:S11]  /*58610*/  LDL.LU.64 R18, [R1+0x14a8] ;  /* 0x0014a80001127983 */ /* 0x000eb60000300a00 */
[----:B------:R-:W-:Y:S01]  /*58620*/  @!UPT UIADD3 URZ, URZ, URZ, URZ ;  /* 0x0000003f3f3ff290 */ /* 0x000fe2000fffe03f */
[----:B------:R0:W-:Y:S02]  /*58630*/  STL.64 [R1+0xec0], R20 ;  /* 0x000ec01401007387 */ /* 0x0001e40000100a00 */
[----:B------:R1:W-:Y:S01]  /*58640*/  STL.64 [R1+0xec8], R22 ;  /* 0x000ec81601007387 */ /* 0x0003e20000100a00 */
[----:B------:R-:W3:Y:S01]  /*58650*/  LDL.LU.64 R24, [R1+0x1490] ;  /* 0x0014900001187983 */ /* 0x000ee20000300a00 */
[----:B------:R-:W3:Y:S03]  /*58660*/  LDL.LU.64 R26, [R1+0x1498] ;  /* 0x00149800011a7983 */ /* 0x000ee60000300a00 */
[----:B0-----:R-:W4:Y:S01]  /*58670*/  LDL.LU.64 R20, [R1+0x1380] ;  /* 0x0013800001147983 */ /* 0x001f220000300a00 */
[----:B-1----:R-:W3:Y:S01]  /*58680*/  LDL.LU.64 R22, [R1+0x1388] ;  /* 0x0013880001167983 */ /* 0x002ee20000300a00 */
[----:B--2---:R-:W-:Y:S02]  /*58690*/  HMMA.16816.F32 R16, R12, R4, R16 ;  /* 0x000000040c10723c */ /* 0x004fe40000001810 */
[----:B---3--:R-:W-:Y:S01]  /*586a0*/  STL.64 [R1+0x59e0], R22 ;  /* 0x0059e01601007387 */ /* 0x008fe20000100a00 */
[----:B----4-:R0:W-:Y:S03]  /*586b0*/  STL.64 [R1+0x59d8], R20 ;  /* 0x0059d81401007387 */ /* 0x0101e60000100a00 */
[----:B0-----:R-:W2:Y:S01]  /*586c0*/  LDL.LU.64 R20, [R1+0x1480] ;  /* 0x0014800001147983 */ /* 0x001ea20000300a00 */
[----:B------:R-:W2:Y:S02]  /*586d0*/  LDL.LU.64 R22, [R1+0x1488] ;  /* 0x0014880001167983 */ /* 0x000ea40000300a00 */
[----:B------:R-:W-:Y:S02]  /*586e0*/  STL.64 [R1+0x5990], R10 ;  /* 0x0059900a01007387 */ /* 0x000fe40000100a00 */
[----:B------:R0:W-:Y:S02]  /*586f0*/  STL.64 [R1+0x5988], R8 ;  /* 0x0059880801007387 */ /* 0x0001e40000100a00 */
[----:B0-----:R-:W3:Y:S10]  /*58700*/  LDL.64 R8, [R1+0xc0] ;  /* 0x0000c00001087983 */ /* 0x001ef40000100a00 */
[----:B------:R0:W-:Y:S02]  /*58710*/  STL.64 [R1+0xee0], R16 ;  /* 0x000ee01001007387 */ /* 0x0001e40000100a00 */
[----:B------:R1:W-:Y:S01]  /*58720*/  STL.64 [R1+0xee8], R18 ;  /* 0x000ee81201007387 */ /* 0x0003e20000100a00 */
[----:B0-----:R-:W4:Y:S01]  /*58730*/  LDL.LU.64 R16, [R1+0x59f8] ;  /* 0x0059f80001107983 */ /* 0x001f220000300a00 */
[----:B-1----:R-:W-:-:S02]  /*58740*/  IMAD.MOV.U32 R19, RZ, RZ, R4 ;  /* 0x000000ffff137224 */ /* 0x002fc400078e0004 */
[----:B------:R-:W-:Y:S02]  /*58750*/  IMAD.MOV.U32 R18, RZ, RZ, R5 ;  /* 0x000000ffff127224 */ /* 0x000fe400078e0005 */
[----:B------:R-:W2:Y:S03]  /*58760*/  LDL.LU.64 R4, [R1+0x59f0] ;  /* 0x0059f00001047983 */ /* 0x000ea60000300a00 */
[----:B------:R-:W-:Y:S01]  /*58770*/  STL.64 [R1+0x59a0], R18 ;  /* 0x0059a01201007387 */ /* 0x000fe20000100a00 */
[C---:B--2---:R-:W-:Y:S01]  /*58780*/  HMMA.16816.F32 R24, R12.reuse, R4, R24 ;  /* 0x000000040c18723c */ /* 0x044fe20000001818 */
[----:B----4-:R0:W-:Y:S04]  /*58790*/  STL.64 [R1+0x5998], R16 ;  /* 0x0059981001007387 */ /* 0x0101e80000100a00 */
[----:B0-----:R-:W2:Y:S01]  /*587a0*/  LDL.LU.64 R16, [R1+0x1330] ;  /* 0x0013300001107983 */ /* 0x001ea20000300a00 */
[----:B------:R-:W2:Y:S11]  /*587b0*/  LDL.LU.64 R18, [R1+0x1338] ;  /* 0x0013380001127983 */ /* 0x000eb60000300a00 */
[----:B------:R-:W-:Y:S06]  /*587c0*/  @!UPT UIADD3 URZ, URZ, URZ, URZ ;  /* 0x0000003f3f3ff290 */ /* 0x000fec000fffe03f */
[----:B------:R0:W-:Y:S01]  /*587d0*/  STL.64 [R1+0xf00], R24 ;  /* 0x000f001801007387 */ /* 0x0001e20000100a00 */
[----:B------:R-:W-:Y:S03]  /*587e0*/  STL.64 [R1+0xf08], R26 ;  /* 0x000f081a01007387 */ /* 0x000fe60000100a00 */
[----:B0-----:R-:W4:Y:S01]  /*587f0*/  LDL.LU.64 R24, [R1+0x59e8] ;  /* 0x0059e80001187983 */ /* 0x001f220000300a00 */
[----:B------:R-:W-:Y:S02]  /*58800*/  IMAD.MOV.U32 R10, RZ, RZ, R4 ;  /* 0x000000ffff0a7224 */ /* 0x000fe400078e0004 */
[----:B------:R-:W-:Y:S02]  /*58810*/  IMAD.MOV.U32 R3, RZ, RZ, R5 ;  /* 0x000000ffff037224 */ /* 0x000fe400078e0005 */
[----:B------:R-:W2:Y:S01]  /*58820*/  LDL.LU.64 R4, [R1+0x1360] ;  /* 0x0013600001047983 */ /* 0x000ea20000300a00 */
[----:B------:R-:W2:Y:S01]  /*58830*/  LDL.LU.64 R6, [R1+0x1368] ;  /* 0x0013680001067983 */ /* 0x000ea20000300a00 */
[----:B----4-:R-:W-:Y:S01]  /*58840*/  HMMA.16816.F32 R20, R12, R24, R20 ;  /* 0x000000180c14723c */ /* 0x010fe20000001814 */
[----:B------:R-:W-:-:S02]  /*58850*/  IMAD.MOV.U32 R2, RZ, RZ, R24 ;  /* 0x000000ffff027224 */ /* 0x000fc400078e0018 */
[----:B------:R-:W-:Y:S11]  /*58860*/  IMAD.MOV.U32 R11, RZ, RZ, R25 ;  /* 0x000000ffff0b7224 */ /* 0x000ff600078e0019 */
[----:B------:R-:W-:Y:S09]  /*58870*/  @!UPT UIADD3 URZ, URZ, URZ, URZ ;  /* 0x0000003f3f3ff290 */ /* 0x000ff2000fffe03f */
[----:B------:R-:W-:Y:S01]  /*58880*/  STL.64 [R1+0xf20], R20 ;  /* 0x000f201401007387 */ /* 0x000fe20000100a00 */
[----:B------:R0:W-:Y:S03]  /*58890*/  STL.64 [R1+0xf28], R22 ;  /* 0x000f281601007387 */ /* 0x0001e60000100a00 */
[----:B0-----:R-:W4:Y:S01]  /*588a0*/  LDL.LU.64 R22, [R1+0x59e0] ;  /* 0x0059e00001167983 */ /* 0x001f220000300a00 */
[----:B------:R-:W4:Y:S02]  /*588b0*/  LDL.LU.64 R20, [R1+0x59d8] ;  /* 0x0059d80001147983 */ /* 0x000f240000300a00 */
        /* <DEDUP_REMOVED lines=9> */
[----:B------:R-:W4:Y:S01]  /*58950*/  LDL.LU.64 R26, [R1+0x59c0] ;  /* 0x0059c000011a7983 */ /* 0x000f220000300a00 */
[----:B------:R-:W3:Y:S01]  /*58960*/  LDL.LU.64 R24, [R1+0x59b8] ;  /* 0x0059b80001187983 */ /* 0x000ee20000300a00 */
[C---:B--2---:R-:W-:Y:S03]  /*58970*/  HMMA.16816.F32 R20, R12.reuse, R20, R16 ;  /* 0x000000140c14723c */ /* 0x044fe60000001810 */
[----:B------:R-:W2:Y:S01]  /*58980*/  LDL.LU.64 R16, [R1+0x1350] ;  /* 0x0013500001107983 */ /* 0x000ea20000300a00 */
[----:B------:R-:W2:Y:S11]  /*58990*/  LDL.LU.64 R18, [R1+0x1358] ;  /* 0x0013580001127983 */ /* 0x000eb60000300a00 */
[----:B------:R-:W-:Y:S08]  /*589a0*/  @!UPT UIADD3 URZ, URZ, URZ, URZ ;  /* 0x0000003f3f3ff290 */ /* 0x000ff0000fffe03f */
[----:B------:R-:W-:Y:S01]  /*589b0*/  STL.64 [R1+0xf70], R20 ;  /* 0x000f701401007387 */ /* 0x000fe20000100a00 */
[----:B------:R-:W-:Y:S02]  /*589c0*/  STL.64 [R1+0xf78], R22 ;  /* 0x000f781601007387 */ /* 0x000fe40000100a00 */
[----:B------:R-:W0:Y:S01]  /*589d0*/  LDSM.16.MT88.4 R20, [R0+0x300] ;  /* 0x000300000014783b */ /* 0x000e220000004200 */
[----:B---3--:R-:W-:Y:S01]  /*589e0*/  HMMA.16816.F32 R4, R12, R24, R4 ;  /* 0x000000180c04723c */ /* 0x008fe20000001804 */
[----:B0-----:R-:W-:Y:S02]  /*589f0*/  STL.64 [R1+0x5818], R22 ;  /* 0x0058181601007387 */ /* 0x001fe40000100a00 */
[----:B------:R0:W-:Y:S02]  /*58a00*/  STL.64 [R1+0x5810], R20 ;  /* 0x0058101401007387 */ /* 0x0001e40000100a00 */
[----:B0-----:R-:W3:Y:S04]  /*58a10*/  LDL R20, [R1+0xa0] ;  /* 0x0000a00001147983 */ /* 0x001ee80000100800 */
[----:B------:R-:W3:Y:S11]  /*58a20*/  LDL R21, [R1+0xa4] ;  /* 0x0000a40001157983 */ /* 0x000ef60000100800 */
[----:B------:R-:W-:Y:S03]  /*58a30*/  @!UPT UIADD3 URZ, URZ, URZ, URZ ;  /* 0x0000003f3f3ff290 */ /* 0x000fe6000fffe03f */
[----:B------:R0:W-:Y:S02]  /*58a40*/  STL.64 [R1+0xf90], R4 ;  /* 0x000f900401007387 */ /* 0x0001e40000100a00 */
[----:B------:R1:W-:Y:S01]  /*58a50*/  STL.64 [R1+0xf98], R6 ;  /* 0x000f980601007387 */ /* 0x0003e20000100a00 */
[----:B0-----:R-:W3:Y:S01]  /*58a60*/  LDL.LU.64 R4, [R1+0x12b0] ;  /* 0x0012b00001047983 */ /* 0x001ee20000300a00 */
[----:B-1----:R-:W3:Y:S02]  /*58a70*/  LDL.LU.64 R6, [R1+0x12b8] ;  /* 0x0012b80001067983 */ /* 0x002ee40000300a00 */
[----:B------:R0:W-:Y:S02]  /*58a80*/  STL.64 [R1+0x58b0], R24 ;  /* 0x0058b01801007387 */ /* 0x0001e40000100a00 */
[----:B0-----:R-:W-:Y:S02]  /*58a90*/  IMAD.MOV.U32 R24, RZ, RZ, R28 ;  /* 0x000000ffff187224 */ /* 0x001fe400078e001c */
[----:B------:R-:W-:Y:S01]  /*58aa0*/  IMAD.MOV.U32 R25, RZ, RZ, R29 ;  /* 0x000000ffff197224 */ /* 0x000fe200078e001d */
[----:B------:R-:W3:Y:S01]  /*58ab0*/  LDL.LU R28, [R1+0x59b0] ;  /* 0x0059b000011c7983 */ /* 0x000ee20000300800 */
[----:B------:R-:W3:Y:S03]  /*58ac0*/  LDL.LU R29, [R1+0x59ac] ;  /* 0x0059ac00011d7983 */ /* 0x000ee60000300800 */
[----:B------:R0:W-:Y:S02]  /*58ad0*/  STL.64 [R1+0x58c0], R24 ;  /* 0x0058c01801007387 */ /* 0x0001e40000100a00 */
[----:B0-----:R-:W-:-:S02]  /*58ae0*/  IMAD.MOV.U32 R24, RZ, RZ, R2 ;  /* 0x000000ffff187224 */ /* 0x001fc400078e0002 */
[----:B------:R-:W-:Y:S01]  /*58af0*/  IMAD.MOV.U32 R25, RZ, RZ, R11 ;  /* 0x000000ffff197224 */ /* 0x000fe200078e000b */
[----:B------:R-:W3:Y:S04]  /*58b00*/  LDL.LU R2, [R1+0x59a8] ;  /* 0x0059a80001027983 */ /* 0x000ee80000300800 */
[----:B------:R0:W-:Y:S02]  /*58b10*/  STL.64 [R1+0x58d8], R24 ;  /* 0x0058d81801007387 */ /* 0x0001e40000100a00 */
[----:B0-----:R-:W-:Y:S02]  /*58b20*/  IMAD.MOV.U32 R24, RZ, RZ, R10 ;  /* 0x000000ffff187224 */ /* 0x001fe400078e000a */
[----:B------:R-:W-:-:S05]  /*58b30*/  IMAD.MOV.U32 R25, RZ, RZ, R3 ;  /* 0x000000ffff197224 */ /* 0x000fca00078e0003 */
[----:B------:R-:W-:Y:S01]  /*58b40*/  STL.64 [R1+0x58f0], R24 ;  /* 0x0058f01801007387 */ /* 0x000fe20000100a00 */
[C---:B--2---:R-:W-:Y:S11]  /*58b50*/  HMMA.16816.F32 R16, R12.reuse, R8, R16 ;  /* 0x000000080c10723c */ /* 0x044ff60000001810 */
[----:B------:R-:W-:Y:S11]  /*58b60*/  @!UPT UIADD3 URZ, URZ, URZ, URZ ;  /* 0x0000003f3f3ff290 */ /* 0x000ff6000fffe03f */
[----:B------:R-:W-:Y:S01]  /*58b70*/  @!UPT UIADD3 URZ, URZ, URZ, URZ ;  /* 0x0000003f3f3ff290 */ /* 0x000fe2000fffe03f */
[----:B------:R-:W-:Y:S01]  /*58b80*/  STL.64 [R1+0xfc0], R16 ;  /* 0x000fc01001007387 */ /* 0x000fe20000100a00 */
[----:B------:R0:W-:Y:S03]  /*58b90*/  STL.64 [R1+0xfc8], R18 ;  /* 0x000fc81201007387 */ /* 0x0001e60000100a00 */
[----:B0-----:R-:W2:Y:S01]  /*58ba0*/  LDL.LU.64 R18, [R1+0x59a0] ;  /* 0x0059a00001127983 */ /* 0x001ea20000300a00 */
[----:B------:R-:W3:Y:S02]  /*58bb0*/  LDL.LU.64 R16, [R1+0x5998] ;  /* 0x0059980001107983 */ /* 0x000ee40000300a00 */
[----:B------:R-:W-:Y:S02]  /*58bc0*/  IMAD.MOV.U32 R22, RZ, RZ, R8 ;  /* 0x000000ffff167224 */ /* 0x000fe400078e0008 */
[----:B------:R-:W-:Y:S01]  /*58bd0*/  IMAD.MOV.U32 R3, RZ, RZ, R9 ;  /* 0x000000ffff037224 */ /* 0x000fe200078e0009 */
[----:B------:R-:W4:Y:S01]  /*58be0*/  LDL.LU.64 R10, [R1+0x5990] ;  /* 0x00599000010a7983 */ /* 0x000f220000300a00 */
[----:B------:R-:W4:Y:S01]  /*58bf0*/  LDL.LU.64 R8, [R1+0x5988] ;  /* 0x0059880001087983 */ /* 0x000f220000300a00 */
[----:B---3--:R-:W-:Y:S01]  /*58c00*/  HMMA.16816.F32 R4, R12, R16, R4 ;  /* 0x000000100c04723c */ /* 0x008fe20000001804 */
[----:B--2---:R-:W-:-:S02]  /*58c10*/  IMAD.MOV.U32 R24, RZ, RZ, R19 ;  /* 0x000000ffff187224 */ /* 0x004fc400078e0013 */
[----:B------:R-:W-:-:S05]  /*58c20*/  IMAD.MOV.U32 R25, RZ, RZ, R18 ;  /* 0x000000ffff197224 */ /* 0x000fca00078e0012 */
[----:B------:R-:W-:Y:S11]  /*58c30*/  STL.64 [R1+0x5908], R24 ;  /* 0x0059081801007387 */ /* 0x000ff60000100a00 */
[----:B------:R-:W-:Y:S04]  /*58c40*/  @!UPT UIADD3 URZ, URZ, URZ, URZ ;  /* 0x0000003f3f3ff290 */ /* 0x000fe8000fffe03f */
[----:B------:R0:W-:Y:S01]  /*58c50*/  STL.64 [R1+0xfe0], R4 ;  /* 0x000fe00401007387 */ /* 0x0001e20000100a00 */
[----:B------:R1:W-:Y:S03]  /*58c60*/  STL.64 [R1+0xfe8], R6 ;  /* 0x000fe80601007387 */ /* 0x0003e60000100a00 */
[----:B0-----:R-:W2:Y:S01]  /*58c70*/  LDL.LU.64 R4, [R1+0x5980] ;  /* 0x0059800001047983 */ /* 0x001ea20000300a00 */
[----:B-1----:R-:W-:Y:S02]  /*58c80*/  IMAD.MOV.U32 R7, RZ, RZ, R16 ;  /* 0x000000ffff077224 */ /* 0x002fe400078e0010 */
[----:B------:R-:W-:Y:S02]  /*58c90*/  IMAD.MOV.U32 R6, RZ, RZ, R17 ;  /* 0x000000ffff067224 */ /* 0x000fe400078e0011 */
[----:B------:R-:W3:Y:S01]  /*58ca0*/  LDL.LU.64 R16, [R1+0x1140] ;  /* 0x0011400001107983 */ /* 0x000ee20000300a00 */
[----:B------:R-:W2:Y:S03]  /*58cb0*/  LDL.LU.64 R18, [R1+0x1148] ;  /* 0x0011480001127983 */ /* 0x000ea60000300a00 */
[----:B--2---:R-:W-:Y:S01]  /*58cc0*/  STL.64 [R1+0x5960], R18 ;  /* 0x0059601201007387 */ /* 0x004fe20000100a00 */
[----:B---3--:R0:W-:Y:S02]  /*58cd0*/  STL.64 [R1+0x5958], R16 ;  /* 0x0059581001007387 */ /* 0x0081e40000100a00 */
[----:B0-----:R-:W-:-:S02]  /*58ce0*/  IMAD.MOV.U32 R16, RZ, RZ, R29 ;  /* 0x000000ffff107224 */ /* 0x001fc400078e001d */
[----:B------:R-:W-:-:S05]  /*58cf0*/  IMAD.MOV.U32 R17, RZ, RZ, R28 ;  /* 0x000000ffff117224 */ /* 0x000fca00078e001c */
[----:B------:R0:W-:Y:S04]  /*58d00*/  STL.64 [R1+0x5978], R16 ;  /* 0x0059781001007387 */ /* 0x0001e80000100a00 */
[----:B0-----:R-:W2:Y:S01]  /*58d10*/  LDL.LU.64 R16, [R1+0x1280] ;  /* 0x0012800001107983 */ /* 0x001ea20000300a00 */
[----:B------:R-:W2:Y:S02]  /*58d20*/  LDL.LU.64 R18, [R1+0x1288] ;  /* 0x0012880001127983 */ /* 0x000ea40000300a00 */
[----:B------:R-:W-:Y:S02]  /*58d30*/  STL.64 [R1+0x5938], R6 ;  /* 0x0059380601007387 */ /* 0x000fe40000100a00 */
[----:B------:R0:W-:Y:S02]  /*58d40*/  STL.64 [R1+0x5930], R4 ;  /* 0x0059300401007387 */ /* 0x0001e40000100a00 */
[----:B0-----:R-:W3:Y:S01]  /*58d50*/  LDL.LU.64 R4, [R1+0x1050] ;  /* 0x0010500001047983 */ /* 0x001ee20000300a00 */
[----:B------:R-:W3:Y:S02]  /*58d60*/  LDL.LU.64 R6, [R1+0x1058] ;  /* 0x0010580001067983 */ /* 0x000ee40000300a00 */
[----:B----4-:R-:W-:-:S02]  /*58d70*/  IMAD.MOV.U32 R24, RZ, RZ, R9 ;  /* 0x000000ffff187224 */ /* 0x010fc400078e0009 */
[----:B------:R-:W-:Y:S01]  /*58d80*/  IMAD.MOV.U32 R25, RZ, RZ, R8 ;  /* 0x000000ffff197224 */ /* 0x000fe200078e0008 */
[C---:B--2---:R-:W-:Y:S01]  /*58d90*/  HMMA.16816.F32 R16, R12.reuse, R20, R16 ;  /* 0x000000140c10723c */ /* 0x044fe20000001810 */
[----:B---3--:R-:W-:Y:S01]  /*58da0*/  STL.64 [R1+0x5970], R6 ;  /* 0x0059700601007387 */ /* 0x008fe20000100a00 */
[----:B------:R0:W-:Y:S03]  /*58db0*/  STL.64 [R1+0x5968], R4 ;  /* 0x0059680401007387 */ /* 0x0001e60000100a00 */
[----:B0-----:R-:W2:Y:S01]  /*58dc0*/  LDL.LU.64 R4, [R1+0x1010] ;  /* 0x0010100001047983 */ /* 0x001ea20000300a00 */
[----:B------:R-:W2:Y:S02]  /*58dd0*/  LDL.LU.64 R6, [R1+0x1018] ;  /* 0x0010180001067983 */ /* 0x000ea40000300a00 */
[----:B------:R-:W-:Y:S11]  /*58de0*/  STL.64 [R1+0x5948], R24 ;  /* 0x0059481801007387 */ /* 0x000ff60000100a00 */
[----:B------:R-:W-:Y:S04]  /*58df0*/  @!UPT UIADD3 URZ, URZ, URZ, URZ ;  /* 0x0000003f3f3ff290 */ /* 0x000fe8000fffe03f */
[----:B------:R0:W-:Y:S01]  /*58e00*/  STL.64 [R1+0x1000], R16 ;  /* 0x0010001001007387 */ /* 0x0001e20000100a00 */
[----:B------:R2:W-:Y:S04]  /*58e10*/  STL.64 [R1+0x1008], R18 ;  /* 0x0010081201007387 */ /* 0x0005e80000100a00 */
[----:B0-----:R-:W2:Y:S01]  /*58e20*/  LDL.LU.64 R16, [R1+0x5978] ;  /* 0x0059780001107983 */ /* 0x001ea20000300a00 */
[----:B------:R-:W-:Y:S01]  /*58e30*/  STL.64 [R1+0x5880], R20 ;  /* 0x0058801401007387 */ /* 0x000fe20000100a00 */
[----:B--2---:R-:W-:Y:S02]  /*58e40*/  HMMA.16816.F32 R16, R12, R16, R4 ;  /* 0x000000100c10723c */ /* 0x004fe40000001804 */
[----:B------:R-:W2:Y:S01]  /*58e50*/  LDL.LU.64 R6, [R1+0x5970] ;  /* 0x0059700001067983 */ /* 0x000ea20000300a00 */
[----:B------:R-:W2:Y:S11]  /*58e60*/  LDL.LU.64 R4, [R1+0x5968] ;  /* 0x0059680001047983 */ /* 0x000eb60000300a00 */
[----:B------:R-:W-:Y:S09]  /*58e70*/  @!UPT UIADD3 URZ, URZ, URZ, URZ ;  /* 0x0000003f3f3ff290 */ /* 0x000ff2000fffe03f */
[----:B------:R-:W-:Y:S01]  /*58e80*/  STL.64 [R1+0x1010], R16 ;  /* 0x0010101001007387 */ /* 0x000fe20000100a00 */
[----:B------:R0:W-:Y:S03]  /*58e90*/  STL.64 [R1+0x1018], R18 ;  /* 0x0010181201007387 */ /* 0x0001e60000100a00 */
[----:B0-----:R-:W3:Y:S01]  /*58ea0*/  LDL.LU.64 R18, [R1+0x5960] ;  /* 0x0059600001127983 */ /* 0x001ee20000300a00 */
[----:B------:R-:W3:Y:S02]  /*58eb0*/  LDL.LU.64 R16, [R1+0x5958] ;  /* 0x0059580001107983 */ /* 0x000ee40000300a00 */
[----:B------:R-:W-:Y:S02]  /*58ec0*/  IMAD.MOV.U32 R24, RZ, RZ, R27 ;  /* 0x000000ffff187224 */ /* 0x000fe400078e001b */
[----:B------:R-:W-:-:S07]  /*58ed0*/  IMAD.MOV.U32 R25, RZ, RZ, R26 ;  /* 0x000000ffff197224 */ /* 0x000fce00078e001a */
[C---:B---3--:R-:W-:Y:S01]  /*58ee0*/  HMMA.16816.F32 R24, R12.reuse, R24, R16 ;  /* 0x000000180c18723c */ /* 0x048fe20000001810 */
[----:B------:R-:W2:Y:S11]  /*58ef0*/  LDL.LU.64 R16, [R1+0x5950] ;  /* 0x0059500001107983 */ /* 0x000eb60000300a00 */
[----:B------:R-:W-:Y:S11]  /*58f00*/  @!UPT UIADD3 URZ, URZ, URZ, URZ ;  /* 0x0000003f3f3ff290 */ /* 0x000ff6000fffe03f */
[----:B------:R0:W-:Y:S01]  /*58f10*/  STL.64 [R1+0x1030], R24 ;  /* 0x0010301801007387 */ /* 0x0001e20000100a00 */
[----:B------:R1:W-:Y:S01]  /*58f20*/  STL.64 [R1+0x1038], R26 ;  /* 0x0010381a01007387 */ /* 0x0003e20000100a00 */
[----:B--2---:R-:W-:Y:S01]  /*58f30*/  HMMA.16816.F32 R4, R12, R16, R4 ;  /* 0x000000100c04723c */ /* 0x004fe20000001804 */
[----:B------:R-:W-:Y:S02]  /*58f40*/  IMAD.MOV.U32 R23, RZ, RZ, R17 ;  /* 0x000000ffff177224 */ /* 0x000fe400078e0011 */
[----:B------:R-:W-:Y:S11]  /*58f50*/  IMAD.MOV.U32 R28, RZ, RZ, R16 ;  /* 0x000000ffff1c7224 */ /* 0x000ff600078e0010 */
[----:B------:R-:W-:Y:S09]  /*58f60*/  @!UPT UIADD3 URZ, URZ, URZ, URZ ;  /* 0x0000003f3f3ff290 */ /* 0x000ff2000fffe03f */
[----:B------:R2:W-:Y:S01]  /*58f70*/  STL.64 [R1+0x1050], R4 ;  /* 0x0010500401007387 */ /* 0x0005e20000100a00 */
[----:B------:R3:W-:Y:S02]  /*58f80*/  STL.64 [R1+0x1058], R6 ;  /* 0x0010580601007387 */ /* 0x0007e40000100a00 */
[----:B0-----:R-:W4:Y:S02]  /*58f90*/  LDL.LU.64 R24, [R1+0x1110] ;  /* 0x0011100001187983 */ /* 0x001f240000300a00 */
[----:B-1----:R-:W4:Y:S01]  /*58fa0*/  LDL.LU.64 R26, [R1+0x1118] ;  /* 0x00111800011a7983 */ /* 0x002f220000300a00 */
[----:B--2---:R-:W2:Y:S01]  /*58fb0*/  LDL.LU.64 R4, [R1+0x10f0] ;  /* 0x0010f00001047983 */ /* 0x004ea20000300a00 */
[----:B---3--:R-:W2:Y:S02]  /*58fc0*/  LDL.LU.64 R6, [R1+0x10f8] ;  /* 0x0010f80001067983 */ /* 0x008ea40000300a00 */
[----:B------:R-:W3:Y:S02]  /*58fd0*/  LDL.LU.64 R16, [R1+0x1090] ;  /* 0x0010900001107983 */ /* 0x000ee40000300a00 */
[----:B------:R-:W3:Y:S01]  /*58fe0*/  LDL.LU.64 R18, [R1+0x1098] ;  /* 0x0010980001127983 */ /* 0x000ee20000300a00 */
[----:B------:R0:W-:Y:S01]  /*58ff0*/  STL.64 [R1+0x58b8], R22 ;  /* 0x0058b81601007387 */ /* 0x0001e20000100a00 */
[----:B------:R-:W2:Y:S03]  /*59000*/  LDL.LU.64 R20, [R1+0x1260] ;  /* 0x0012600001147983 */ /* 0x000ea60000300a00 */
[----:B0-----:R-:W2:Y:S04]  /*59010*/  LDL.LU.64 R22, [R1+0x1268] ;  /* 0x0012680001167983 */ /* 0x001ea80000300a00 */
        /* <DEDUP_REMOVED lines=8> */
[----:B------:R-:W-:-:S02]  /*590a0*/  IMAD.MOV.U32 R8, RZ, RZ, R11 ;  /* 0x000000ffff087224 */ /* 0x000fc400078e000b */
[----:B------:R-:W-:-:S07]  /*590b0*/  IMAD.MOV.U32 R9, RZ, RZ, R10 ;  /* 0x000000ffff097224 */ /* 0x000fce00078e000a */
[C---:B----4-:R-:W-:Y:S01]  /*590c0*/  HMMA.16816.F32 R8, R12.reuse, R8, R24 ;  /* 0x000000080c08723c */ /* 0x050fe20000001818 */
        /* <DEDUP_REMOVED lines=8> */
[----:B------:R-:W2:Y:S07]  /*59150*/  LDL.LU.64 R24, [R1+0x5948] ;  /* 0x0059480001187983 */ /* 0x000eae0000300a00 */
[----:B------:R0:W-:Y:S01]  /*59160*/  STL.64 [R1+0x1070], R8 ;  /* 0x0010700801007387 */ /* 0x0001e20000100a00 */
[----:B------:R-:W-:Y:S04]  /*59170*/  STL.64 [R1+0x1078], R10 ;  /* 0x0010780a01007387 */ /* 0x000fe80000100a00 */
[----:B0-----:R-:W4:Y:S02]  /*59180*/  LDL.LU.64 R8, [R1+0x5940] ;  /* 0x0059400001087983 */ /* 0x001f240000300a00 */
[C---:B----4-:R-:W-:Y:S11]  /*59190*/  HMMA.16816.F32 R4, R12.reuse, R8, R4 ;  /* 0x000000080c04723c */ /* 0x050ff60000001804 */
[----:B------:R-:W-:Y:S11]  /*591a0*/  @!UPT UIADD3 URZ, URZ, URZ, URZ ;  /* 0x0000003f3f3ff290 */ /* 0x000ff6000fffe03f */
[----:B------:R-:W-:Y:S01]  /*591b0*/  @!UPT UIADD3 URZ, URZ, URZ, URZ ;  /* 0x0000003f3f3ff290 */ /* 0x000fe2000fffe03f */
[----:B------:R-:W-:Y:S01]  /*591c0*/  STL.64 [R1+0x10a0], R4 ;  /* 0x0010a00401007387 */ /* 0x000fe20000100a00 */
[----:B------:R0:W-:Y:S03]  /*591d0*/  STL.64 [R1+0x10a8], R6 ;  /* 0x0010a80601007387 */ /* 0x0001e60000100a00 */
[----:B0-----:R-:W4:Y:S01]  /*591e0*/  LDL.LU.64 R6, [R1+0x5938] ;  /* 0x0059380001067983 */ /* 0x001f220000300a00 */
[----:B------:R-:W3:Y:S02]  /*591f0*/  LDL.LU.64 R4, [R1+0x5930] ;  /* 0x0059300001047983 */ /* 0x000ee40000300a00 */
[----:B------:R0:W-:Y:S02]  /*59200*/  STL.64 [R1+0x5828], R8 ;  /* 0x0058280801007387 */ /* 0x0001e40000100a00 */
[----:B0-----:R-:W2:Y:S01]  /*59210*/  LDL.64 R8, [R1] ;  /* 0x0000000001087983 */ /* 0x001ea20000100a00 */
[----:B---3--:R-:W-:Y:S03]  /*59220*/  HMMA.16816.F32 R12, R12, R4, R16 ;  /* 0x000000040c0c723c */ /* 0x008fe60000001810 */
[----:B------:R-:W2:Y:S01]  /*59230*/  LDL.LU.64 R18, [R1+0x5928] ;  /* 0x0059280001127983 */ /* 0x000ea20000300a00 */
[----:B------:R-:W2:Y:S11]  /*59240*/  LDL.LU.64 R16, [R1+0x5920] ;  /* 0x0059200001107983 */ /* 0x000eb60000300a00 */
[----:B------:R-:W-:Y:S08]  /*59250*/  @!UPT UIADD3 URZ, URZ, URZ, URZ ;  /* 0x0000003f3f3ff290 */ /* 0x000ff0000fffe03f */
[----:B------:R0:W-:Y:S01]  /*59260*/  STL.64 [R1+0x1090], R12 ;  /* 0x0010900c01007387 */ /* 0x0001e20000100a00 */
[----:B------:R1:W-:Y:S03]  /*59270*/  STL.64 [R1+0x1098], R14 ;  /* 0x0010980e01007387 */ /* 0x0003e60000100a00 */
[----:B0-----:R-:W3:Y:S01]  /*59280*/  LDL.LU.64 R12, [R1+0x1180] ;  /* 0x00118000010c7983 */ /* 0x001ee20000300a00 */
[----:B-1----:R-:W3:Y:S02]  /*59290*/  LDL.LU.64 R14, [R1+0x1188] ;  /* 0x00118800010e7983 */ /* 0x002ee40000300a00 */
[----:B------:R-:W-:Y:S01]  /*592a0*/  STL.64 [R1+0x5820], R4 ;  /* 0x0058200401007387 */ /* 0x000fe20000100a00 */
        /* <DEDUP_REMOVED lines=27> */
[----:B0-----:R-:W2:Y:S01]  /*59460*/  LDL.LU.64 R24, [R1+0x58c0] ;  /* 0x0058c00001187983 */ /* 0x001ea20000300a00 */
[C---:B---3--:R-:W-:Y:S08]  /*59470*/  HMMA.16816.F32 R12, R16.reuse, R8, R12 ;  /* 0x00000008100c723c */ /* 0x048ff0000000180c */
[----:B--2---:R-:W-:Y:S01]  /*59480*/  HMMA.16816.F32 R24, R16, R24, R20 ;  /* 0x000000181018723c */ /* 0x004fe20000001814 */
[----:B------:R-:W2:Y:S06]  /*59490*/  LDL.LU.64 R22, [R1+0x58b8] ;  /* 0x0058b80001167983 */ /* 0x000eac0000300a00 */
[----:B----4-:R-:W-:-:S02]  /*594a0*/  IMAD.MOV.U32 R20, RZ, RZ, R7 ;  /* 0x000000ffff147224 */ /* 0x010fc400078e0007 */
[----:B------:R-:W-:Y:S11]  /*594b0*/  IMAD.MOV.U32 R21, RZ, RZ, R6 ;  /* 0x000000ffff157224 */ /* 0x000ff600078e0006 */
[----:B------:R-:W-:Y:S03]  /*594c0*/  @!UPT UIADD3 URZ, URZ, URZ, URZ ;  /* 0x0000003f3f3ff290 */ /* 0x000fe6000fffe03f */
[----:B------:R0:W-:Y:S01]  /*594d0*/  STL.64 [R1+0x1160], R24 ;  /* 0x0011601801007387 */ /* 0x0001e20000100a00 */
[----:B------:R1:W-:Y:S03]  /*594e0*/  STL.64 [R1+0x1168], R26 ;  /* 0x0011681a01007387 */ /* 0x0003e60000100a00 */
[----:B0-----:R-:W3:Y:S01]  /*594f0*/  LDL.LU.64 R24, [R1+0x58b0] ;  /* 0x0058b00001187983 */ /* 0x001ee20000300a00 */
[----:B------:R-:W-:Y:S02]  /*59500*/  STL.64 [R1+0x1180], R12 ;  /* 0x0011800c01007387 */ /* 0x000fe40000100a00 */
[----:B------:R-:W-:Y:S02]  /*59510*/  STL.64 [R1+0x1188], R14 ;  /* 0x0011880e01007387 */ /* 0x000fe40000100a00 */
[----:B------:R-:W3:Y:S01]  /*59520*/  LDL.LU.64 R4, [R1+0x11a0] ;  /* 0x0011a00001047983 */ /* 0x000ee20000300a00 */
[----:B------:R-:W3:Y:S01]  /*59530*/  LDL.LU.64 R6, [R1+0x11a8] ;  /* 0x0011a80001067983 */ /* 0x000ee20000300a00 */
[----:B-1----:R-:W-:-:S02]  /*59540*/  IMAD.MOV.U32 R27, RZ, RZ, R8 ;  /* 0x000000ffff1b7224 */ /* 0x002fc400078e0008 */
[----:B------:R-:W-:Y:S02]  /*59550*/  IMAD.MOV.U32 R26, RZ, RZ, R9 ;  /* 0x000000ffff1a7224 */ /* 0x000fe400078e0009 */
[----:B------:R-:W-:Y:S01]  /*59560*/  STL.64 [R1+0x5898], R20 ;  /* 0x0058981401007387 */ /* 0x000fe20000100a00 */
[----:B------:R-:W4:Y:S01]  /*59570*/  LDL.LU.64 R8, [R1+0x11f0] ;  /* 0x0011f00001087983 */ /* 0x000f220000300a00 */
[----:B------:R-:W2:Y:S03]  /*59580*/  LDL.LU.64 R10, [R1+0x11f8] ;  /* 0x0011f800010a7983 */ /* 0x000ea60000300a00 */
[----:B------:R-:W0:Y:S04]  /*59590*/  LDSM.16.MT88.4 R12, [R0+0x380] ;  /* 0x00038000000c783b */ /* 0x000e280000004200 */
[----:B--2---:R-:W-:Y:S01]  /*595a0*/  STL.64 [R1+0x5838], R10 ;  /* 0x0058380a01007387 */ /* 0x004fe20000100a00 */
[----:B----4-:R1:W-:Y:S02]  /*595b0*/  STL.64 [R1+0x5830], R8 ;  /* 0x0058300801007387 */ /* 0x0103e40000100a00 */
[----:B-1----:R-:W-:-:S02]  /*595c0*/  IMAD.MOV.U32 R8, RZ, RZ, R28 ;  /* 0x000000ffff087224 */ /* 0x002fc400078e001c */
[----:B------:R-:W-:-:S05]  /*595d0*/  IMAD.MOV.U32 R9, RZ, RZ, R23 ;  /* 0x000000ffff097224 */ /* 0x000fca00078e0017 */
[----:B------:R1:W-:Y:S04]  /*595e0*/  STL.64 [R1+0x5850], R8 ;  /* 0x0058500801007387 */ /* 0x0003e80000100a00 */
[----:B-1----:R-:W2:Y:S04]  /*595f0*/  LDL.64 R8, [R1+0x80] ;  /* 0x0000800001087983 */ /* 0x002ea80000100a00 */
[----:B--2---:R1:W-:Y:S04]  /*59600*/  STL.64 [R1+0x5860], R8 ;  /* 0x0058600801007387 */ /* 0x0043e80000100a00 */
[----:B-1----:R-:W2:Y:S04]  /*59610*/  LDL.LU.64 R8, [R1+0x90] ;  /* 0x0000900001087983 */ /* 0x002ea80000300a00 */
[----:B--2---:R1:W-:Y:S04]  /*59620*/  STL.64 [R1+0x5878], R8 ;  /* 0x0058780801007387 */ /* 0x0043e80000100a00 */
[----:B-1----:R-:W2:Y:S01]  /*59630*/  LDL.LU.64 R8, [R1+0x1230] ;  /* 0x0012300001087983 */ /* 0x002ea20000300a00 */
[----:B------:R-:W4:Y:S03]  /*59640*/  LDL.LU.64 R10, [R1+0x1238] ;  /* 0x00123800010a7983 */ /* 0x000f260000300a00 */
[----:B----4-:R-:W-:Y:S01]  /*59650*/  STL.64 [R1+0x5890], R10 ;  /* 0x0058900a01007387 */ /* 0x010fe20000100a00 */
[----:B--2---:R1:W-:Y:S03]  /*59660*/  STL.64 [R1+0x5888], R8 ;  /* 0x0058880801007387 */ /* 0x0043e60000100a00 */
[----:B-1----:R-:W2:Y:S01]  /*59670*/  LDL.LU.64 R8, [R1+0x1240] ;  /* 0x0012400001087983 */ /* 0x002ea20000300a00 */
[----:B------:R-:W4:Y:S03]  /*59680*/  LDL.LU.64 R10, [R1+0x1248] ;  /* 0x00124800010a7983 */ /* 0x000f260000300a00 */
[----:B----4-:R-:W-:Y:S01]  /*59690*/  STL.64 [R1+0x58a8], R10 ;  /* 0x0058a80a01007387 */ /* 0x010fe20000100a00 */
[----:B--2---:R1:W-:Y:S03]  /*596a0*/  STL.64 [R1+0x58a0], R8 ;  /* 0x0058a00801007387 */ /* 0x0043e60000100a00 */
[----:B-1----:R-:W2:Y:S01]  /*596b0*/  LDL.LU.64 R8, [R1+0x1250] ;  /* 0x0012500001087983 */ /* 0x002ea20000300a00 */
[----:B------:R-:W2:Y:S02]  /*596c0*/  LDL.LU.64 R10, [R1+0x1258] ;  /* 0x00125800010a7983 */ /* 0x000ea40000300a00 */
[----:B0-----:R-:W-:Y:S02]  /*596d0*/  STL.64 [R1+0x5720], R14 ;  /* 0x0057200e01007387 */ /* 0x001fe40000100a00 */
[----:B------:R0:W-:Y:S02]  /*596e0*/  STL.64 [R1+0x5718], R12 ;  /* 0x0057180c01007387 */ /* 0x0001e40000100a00 */
[----:B0-----:R-:W4:Y:S01]  /*596f0*/  LDL.LU.64 R12, [R1+0x60] ;  /* 0x00006000010c7983 */ /* 0x001f220000300a00 */
[----:B---3--:R-:W-:Y:S03]  /*59700*/  HMMA.16816.F32 R4, R16, R24, R4 ;  /* 0x000000181004723c */ /* 0x008fe60000001804 */
[----:B----4-:R0:W-:Y:S04]  /*59710*/  STL.64 [R1+0x5858], R12 ;  /* 0x0058580c01007387 */ /* 0x0101e80000100a00 */
        /* <DEDUP_REMOVED lines=8> */
[----:B------:R-:W-:Y:S03]  /*597a0*/  STL [R1+0x5020], R0 ;  /* 0x0050200001007387 */ /* 0x000fe60000100800 */
[----:B------:R0:W-:Y:S01]  /*597b0*/  STL.64 [R1+0x11a0], R4 ;  /* 0x0011a00401007387 */ /* 0x0001e20000100a00 */
[----:B------:R1:W-:Y:S04]  /*597c0*/  STL.64 [R1+0x11a8], R6 ;  /* 0x0011a80601007387 */ /* 0x0003e80000100a00 */
[----:B0-----:R-:W4:Y:S01]  /*597d0*/  LDL.LU.64 R4, [R1+0x11d0] ;  /* 0x0011d00001047983 */ /* 0x001f220000300a00 */
[----:B-1----:R-:W3:Y:S01]  /*597e0*/  LDL.LU.64 R6, [R1+0x11d8] ;  /* 0x0011d80001067983 */ /* 0x002ee20000300a00 */
[C---:B--2---:R-:W-:Y:S02]  /*597f0*/  HMMA.16816.F32 R20, R16.reuse, R20, R8 ;  /* 0x000000141014723c */ /* 0x044fe40000001808 */
[----:B---3--:R-:W-:Y:S01]  /*59800*/  STL.64 [R1+0x5848], R6 ;  /* 0x0058480601007387 */ /* 0x008fe20000100a00 */
[----:B----4-:R0:W-:Y:S03]  /*59810*/  STL.64 [R1+0x5840], R4 ;  /* 0x0058400401007387 */ /* 0x0101e60000100a00 */
[----:B0-----:R-:W2:Y:S01]  /*59820*/  LDL.LU.64 R4, [R1+0x1200] ;  /* 0x0012000001047983 */ /* 0x001ea20000300a00 */
[----:B------:R-:W2:Y:S02]  /*59830*/  LDL.LU.64 R6, [R1+0x1208] ;  /* 0x0012080001067983 */ /* 0x000ea40000300a00 */
[----:B------:R-:W-:Y:S02]  /*59840*/  STL.64 [R1+0x57d8], R24 ;  /* 0x0057d81801007387 */ /* 0x000fe40000100a00 */
[----:B------:R-:W3:Y:S01]  /*59850*/  LDL.LU.64 R10, [R1+0x58a8] ;  /* 0x0058a800010a7983 */ /* 0x000ee20000300a00 */
[----:B------:R-:W3:Y:S11]  /*59860*/  LDL.LU.64 R8, [R1+0x58a0] ;  /* 0x0058a00001087983 */ /* 0x000ef60000300a00 */
[----:B------:R0:W-:Y:S02]  /*59870*/  STL.64 [R1+0x11c0], R20 ;  /* 0x0011c01401007387 */ /* 0x0001e40000100a00 */
[----:B------:R3:W-:Y:S01]  /*59880*/  STL.64 [R1+0x11c8], R22 ;  /* 0x0011c81601007387 */ /* 0x0007e20000100a00 */
        /* <DEDUP_REMOVED lines=9> */
[----:B------:R-:W3:Y:S11]  /*59920*/  LDL.LU.64 R8, [R1+0x5878] ;  /* 0x0058780001087983 */ /* 0x000ef60000300a00 */
[----:B------:R-:W-:Y:S10]  /*59930*/  @!UPT UIADD3 URZ, URZ, URZ, URZ ;  /* 0x0000003f3f3ff290 */ /* 0x000ff4000fffe03f */
[----:B------:R0:W-:Y:S01]  /*59940*/  STL.64 [R1+0x1270], R20 ;  /* 0x0012701401007387 */ /* 0x0001e20000100a00 */
[----:B------:R1:W-:Y:S03]  /*59950*/  STL.64 [R1+0x1278], R22 ;  /* 0x0012781601007387 */ /* 0x0003e60000100a00 */
[----:B0-----:R-:W4:Y:S01]  /*59960*/  LDL.LU.64 R20, [R1+0x11b0] ;  /* 0x0011b00001147983 */ /* 0x001f220000300a00 */
[----:B-1----:R-:W4:Y:S01]  /*59970*/  LDL.LU.64 R22, [R1+0x11b8] ;  /* 0x0011b80001167983 */ /* 0x002f220000300a00 */
[C---:B---3--:R-:W-:Y:S01]  /*59980*/  HMMA.16816.F32 R12, R16.reuse, R8, R12 ;  /* 0x00000008100c723c */ /* 0x048fe2000000180c */
[----:B------:R-:W-:Y:S02]  /*59990*/  IMAD.MOV.U32 R3, RZ, RZ, R8 ;  /* 0x000000ffff037224 */ /* 0x000fe400078e0008 */
[----:B------:R-:W-:Y:S11]  /*599a0*/  IMAD.MOV.U32 R0, RZ, RZ, R9 ;  /* 0x000000ffff007224 */ /* 0x000ff600078e0009 */
[----:B------:R-:W-:Y:S09]  /*599b0*/  @!UPT UIADD3 URZ, URZ, URZ, URZ ;  /* 0x0000003f3f3ff290 */ /* 0x000ff2000fffe03f */
[----:B------:R-:W-:Y:S01]  /*599c0*/  STL.64 [R1+0x12c0], R12 ;  /* 0x0012c00c01007387 */ /* 0x000fe20000100a00 */
[----:B------:R0:W-:Y:S03]  /*599d0*/  STL.64 [R1+0x12c8], R14 ;  /* 0x0012c80e01007387 */ /* 0x0001e60000100a00 */
[----:B0-----:R-:W3:Y:S01]  /*599e0*/  LDL.LU.64 R14, [R1+0x5870] ;  /* 0x00587000010e7983 */ /* 0x001ee20000300a00 */
[----:B------:R-:W3:Y:S02]  /*599f0*/  LDL.LU.64 R12, [R1+0x5868] ;  /* 0x00586800010c7983 */ /* 0x000ee40000300a00 */
[----:B------:R-:W3:Y:S02]  /*59a00*/  LDL.LU.64 R8, [R1+0x5860] ;  /* 0x0058600001087983 */ /* 0x000ee40000300a00 */
[C---:B---3--:R-:W-:Y:S11]  /*59a10*/  HMMA.16816.F32 R12, R16.reuse, R8, R12 ;  /* 0x00000008100c723c */ /* 0x048ff6000000180c */
[----:B------:R-:W-:Y:S11]  /*59a20*/  @!UPT UIADD3 URZ, URZ, URZ, URZ ;  /* 0x0000003f3f3ff290 */ /* 0x000ff6000fffe03f */
[----:B------:R-:W-:Y:S01]  /*59a30*/  @!UPT UIADD3 URZ, URZ, URZ, URZ ;  /* 0x0000003f3f3ff290 */ /* 0x000fe2000fffe03f */
[----:B------:R0:W-:Y:S01]  /*59a40*/  STL.64 [R1+0x12b0], R12 ;  /* 0x0012b00c01007387 */ /* 0x0001e20000100a00 */
[----:B------:R1:W-:Y:S03]  /*59a50*/  STL.64 [R1+0x12b8], R14 ;  /* 0x0012b80e01007387 */ /* 0x0003e60000100a00 */
[----:B0-----:R-:W3:Y:S01]  /*59a60*/  LDL.LU.64 R12, [R1+0x5858] ;  /* 0x00585800010c7983 */ /* 0x001ee20000300a00 */
[----:B-1----:R-:W-:Y:S02]  /*59a70*/  IMAD.MOV.U32 R15, RZ, RZ, R8 ;  /* 0x000000ffff0f7224 */ /* 0x002fe400078e0008 */
[----:B------:R-:W-:Y:S02]  /*59a80*/  IMAD.MOV.U32 R14, RZ, RZ, R9 ;  /* 0x000000ffff0e7224 */ /* 0x000fe400078e0009 */
[----:B------:R-:W2:Y:S02]  /*59a90*/  LDL.LU.64 R8, [R1+0x5850] ;  /* 0x0058500001087983 */ /* 0x000ea40000300a00 */
[C---:B--2---:R-:W-:Y:S02]  /*59aa0*/  HMMA.16816.F32 R8, R16.reuse, R8, R4 ;  /* 0x000000081008723c */ /* 0x044fe40000001804 */
[----:B------:R-:W2:Y:S01]  /*59ab0*/  LDL.LU.64 R6, [R1+0x5848] ;  /* 0x0058480001067983 */ /* 0x000ea20000300a00 */
[----:B------:R-:W2:Y:S11]  /*59ac0*/  LDL.LU.64 R4, [R1+0x5840] ;  /* 0x0058400001047983 */ /* 0x000eb60000300a00 */
[----:B------:R-:W-:Y:S09]  /*59ad0*/  @!UPT UIADD3 URZ, URZ, URZ, URZ ;  /* 0x0000003f3f3ff290 */ /* 0x000ff2000fffe03f */
[----:B------:R-:W-:Y:S01]  /*59ae0*/  STL.64 [R1+0x12a0], R8 ;  /* 0x0012a00801007387 */ /* 0x000fe20000100a00 */
[----:B------:R0:W-:Y:S03]  /*59af0*/  STL.64 [R1+0x12a8], R10 ;  /* 0x0012a80a01007387 */ /* 0x0001e60000100a00 */
[----:B0-----:R-:W3:Y:S01]  /*59b00*/  LDL.LU.64 R10, [R1+0x5838] ;  /* 0x00583800010a7983 */ /* 0x001ee20000300a00 */
[----:B------:R-:W3:Y:S02]  /*59b10*/  LDL.LU.64 R8, [R1+0x5830] ;  /* 0x0058300001087983 */ /* 0x000ee40000300a00 */
[C---:B---3--:R-:W-:Y:S11]  /*59b20*/  HMMA.16816.F32 R8, R16.reuse, R12, R8 ;  /* 0x0000000c1008723c */ /* 0x048ff60000001808 */
[----:B------:R-:W-:Y:S11]  /*59b30*/  @!UPT UIADD3 URZ, URZ, URZ, URZ ;  /* 0x0000003f3f3ff290 */ /* 0x000ff6000fffe03f */
[----:B------:R-:W-:Y:S01]  /*59b40*/  @!UPT UIADD3 URZ, URZ, URZ, URZ ;  /* 0x0000003f3f3ff290 */ /* 0x000fe2000fffe03f */
[----:B------:R0:W-:Y:S01]  /*59b50*/  STL.64 [R1+0x1290], R8 ;  /* 0x0012900801007387 */ /* 0x0001e20000100a00 */
[----:B------:R-:W-:Y:S03]  /*59b60*/  STL.64 [R1+0x1298], R10 ;  /* 0x0012980a01007387 */ /* 0x000fe60000100a00 */
[----:B0-----:R-:W2:Y:S01]  /*59b70*/  LDL.LU.64 R8, [R1+0x5828] ;  /* 0x0058280001087983 */ /* 0x001ea20000300a00 */
[----:B------:R0:W-:Y:S02]  /*59b80*/  STL.64 [R1+0x5758], R12 ;  /* 0x0057580c01007387 */ /* 0x0001e40000100a00 */
[----:B------:R-:W-:Y:S01]  /*59b90*/  STL.64 [R1+0x5808], R14 ;  /* 0x0058080e01007387 */ /* 0x000fe20000100a00 */
[----:B0-----:R-:W3:Y:S01]  /*59ba0*/  LDL.LU.64 R12, [R1+0x50] ;  /* 0x00005000010c7983 */ /* 0x001ee20000300a00 */
[C---:B--2---:R-:W-:Y:S11]  /*59bb0*/  HMMA.16816.F32 R4, R16.reuse, R8, R4 ;  /* 0x000000081004723c */ /* 0x044ff60000001804 */
[----:B------:R-:W-:Y:S11]  /*59bc0*/  @!UPT UIADD3 URZ, URZ, URZ, URZ ;  /* 0x0000003f3f3ff290 */ /* 0x000ff6000fffe03f */
[----:B------:R-:W-:Y:S01]  /*59bd0*/  @!UPT UIADD3 URZ, URZ, URZ, URZ ;  /* 0x0000003f3f3ff290 */ /* 0x000fe2000fffe03f */
[----:B------:R0:W-:Y:S01]  /*59be0*/  STL.64 [R1+0x1280], R4 ;  /* 0x0012800401007387 */ /* 0x0001e20000100a00 */
[----:B------:R-:W-:Y:S03]  /*59bf0*/  STL.64 [R1+0x1288], R6 ;  /* 0x0012880601007387 */ /* 0x000fe60000100a00 */
[----:B0-----:R-:W4:Y:S01]  /*59c00*/  LDL.LU.64 R4, [R1+0x5820] ;  /* 0x0058200001047983 */ /* 0x001f220000300a00 */
[----:B------:R-:W-:Y:S02]  /*59c10*/  STL [R1+0x573c], R8 ;  /* 0x00573c0801007387 */ /* 0x000fe40000100800 */
[----:B------:R0:W-:Y:S02]  /*59c20*/  STL [R1+0x5738], R9 ;  /* 0x0057380901007387 */ /* 0x0001e40000100800 */
[----:B0-----:R-:W2:Y:S01]  /*59c30*/  LDL.LU.64 R8, [R1+0x12f0] ;  /* 0x0012f00001087983 */ /* 0x001ea20000300a00 */
[----:B------:R-:W2:Y:S01]  /*59c40*/  LDL.LU.64 R10, [R1+0x12f8] ;  /* 0x0012f800010a7983 */ /* 0x000ea20000300a00 */
[----:B----4-:R-:W-:Y:S02]  /*59c50*/  HMMA.16816.F32 R16, R16, R4, R20 ;  /* 0x000000041010723c */ /* 0x010fe40000001814 */
[----:B------:R-:W3:Y:S01]  /*59c60*/  LDL.LU.64 R22, [R1+0x5818] ;  /* 0x0058180001167983 */ /* 0x000ee20000300a00 */
[----:B------:R-:W3:Y:S11]  /*59c70*/  LDL.LU.64 R20, [R1+0x5810] ;  /* 0x0058100001147983 */ /* 0x000ef60000300a00 */
[----:B------:R-:W-:Y:S09]  /*59c80*/  @!UPT UIADD3 URZ, URZ, URZ, URZ ;  /* 0x0000003f3f3ff290 */ /* 0x000ff2000fffe03f */
[----:B------:R0:W-:Y:S01]  /*59c90*/  STL.64 [R1+0x1260], R16 ;  /* 0x0012601001007387 */ /* 0x0001e20000100a00 */
[----:B------:R-:W-:Y:S03]  /*59ca0*/  STL.64 [R1+0x1268], R18 ;  /* 0x0012681201007387 */ /* 0x000fe60000100a00 */
[----:B0-----:R-:W2:Y:S01]  /*59cb0*/  LDL.LU.64 R16, [R1+0x40] ;  /* 0x0000400001107983 */ /* 0x001ea20000300a00 */
[----:B------:R-:W4:Y:S03]  /*59cc0*/  LDL.LU.64 R24, [R1+0x10] ;  /* 0x0000100001187983 */ /* 0x000f260000300a00 */
[----:B----4-:R0:W-:Y:S04]  /*59cd0*/  STL.64 [R1+0x57f0], R24 ;  /* 0x0057f01801007387 */ /* 0x0101e80000100a00 */
[----:B0-----:R-:W4:Y:S01]  /*59ce0*/  LDL.LU.64 R24, [R1+0x20] ;  /* 0x0000200001187983 */ /* 0x001f220000300a00 */
[----:B------:R-:W-:Y:S03]  /*59cf0*/  STL.64 [R1+0x5800], R26 ;  /* 0x0058001a01007387 */ /* 0x000fe60000100a00 */
[----:B----4-:R0:W-:Y:S04]  /*59d00*/  STL.64 [R1+0x57f8], R24 ;  /* 0x0057f81801007387 */ /* 0x0101e80000100a00 */
[----:B0-----:R-:W4:Y:S01]  /*59d10*/  LDL.LU.64 R24, [R1+0x30] ;  /* 0x0000300001187983 */ /* 0x001f220000300a00 */
[----:B------:R-:W-:Y:S02]  /*59d20*/  STL [R1+0x5744], R4 ;  /* 0x0057440401007387 */ /* 0x000fe40000100800 */
[----:B------:R0:W-:Y:S02]  /*59d30*/  STL [R1+0x5740], R5 ;  /* 0x0057400501007387 */ /* 0x0001e40000100800 */
[----:B0-----:R-:W3:Y:S01]  /*59d40*/  LDL.LU.64 R4, [R1+0x1300] ;  /* 0x0013000001047983 */ /* 0x001ee20000300a00 */
[----:B------:R-:W3:Y:S02]  /*59d50*/  LDL.LU.64 R6, [R1+0x1308] ;  /* 0x0013080001067983 */ /* 0x000ee40000300a00 */
[----:B---3--:R-:W-:Y:S11]  /*59d60*/  HMMA.16816.F32 R4, R20, R12, R4 ;  /* 0x0000000c1404723c */ /* 0x008ff60000001804 */
[----:B------:R-:W-:Y:S11]  /*59d70*/  @!UPT UIADD3 URZ, URZ, URZ, URZ ;  /* 0x0000003f3f3ff290 */ /* 0x000ff6000fffe03f */
[----:B------:R-:W-:Y:S01]  /*59d80*/  @!UPT UIADD3 URZ, URZ, URZ, URZ ;  /* 0x0000003f3f3ff290 */ /* 0x000fe2000fffe03f */
[----:B------:R-:W-:Y:S01]  /*59d90*/  STL.64 [R1+0x13c0], R4 ;  /* 0x0013c00401007387 */ /* 0x000fe20000100a00 */
[----:B------:R0:W-:Y:S02]  /*59da0*/  STL.64 [R1+0x13c8], R6 ;  /* 0x0013c80601007387 */ /* 0x0001e40000100a00 */
[----:B------:R-:W3:Y:S02]  /*59db0*/  LDL.LU.64 R14, [R1+0x5808] ;  /* 0x00580800010e7983 */ /* 0x000ee40000300a00 */
[----:B0-----:R-:W-:Y:S02]  /*59dc0*/  IMAD.MOV.U32 R7, RZ, RZ, R13 ;  /* 0x000000ffff077224 */ /* 0x001fe400078e000d */
[----:B------:R-:W-:-:S03]  /*59dd0*/  IMAD.MOV.U32 R6, RZ, RZ, R12 ;  /* 0x000000ffff067224 */ /* 0x000fc600078e000c */
[----:B------:R-:W-:Y:S02]  /*59de0*/  STL [R1+0x574c], R7 ;  /* 0x00574c0701007387 */ /* 0x000fe40000100800 */
[----:B------:R2:W-:Y:S02]  /*59df0*/  STL [R1+0x5748], R6 ;  /* 0x0057480601007387 */ /* 0x0005e40000100800 */
[----:B--2---:R-:W-:Y:S07]  /*59e00*/  HMMA.16816.F32 R4, R20, R16, R8 ;  /* 0x000000101404723c */ /* 0x004fee0000001808 */
[----:B------:R-:W-:-:S02]  /*59e10*/  IMAD.MOV.U32 R11, RZ, RZ, R16 ;  /* 0x000000ffff0b7224 */ /* 0x000fc400078e0010 */
[----:B------:R-:W-:Y:S11]  /*59e20*/  IMAD.MOV.U32 R10, RZ, RZ, R17 ;  /* 0x000000ffff0a7224 */ /* 0x000ff600078e0011 */
[----:B------:R-:W-:Y:S03]  /*59e30*/  @!UPT UIADD3 URZ, URZ, URZ, URZ ;  /* 0x0000003f3f3ff290 */ /* 0x000fe6000fffe03f */
[----:B------:R0:W-:Y:S01]  /*59e40*/  STL.64 [R1+0x13b0], R4 ;  /* 0x0013b00401007387 */ /* 0x0001e20000100a00 */
[----:B------:R1:W-:Y:S03]  /*59e50*/  STL.64 [R1+0x13b8], R6 ;  /* 0x0013b80601007387 */ /* 0x0003e60000100a00 */
[----:B0-----:R-:W2:Y:S01]  /*59e60*/  LDL.LU.64 R4, [R1+0x12d0] ;  /* 0x0012d00001047983 */ /* 0x001ea20000300a00 */
[----:B-1----:R-:W2:Y:S02]  /*59e70*/  LDL.LU.64 R6, [R1+0x12d8] ;  /* 0x0012d80001067983 */ /* 0x002ea40000300a00 */
[----:B------:R-:W2:Y:S02]  /*59e80*/  LDL.LU.64 R16, [R1+0x1020] ;  /* 0x0010200001107983 */ /* 0x000ea40000300a00 */
[----:B------:R-:W2:Y:S02]  /*59e90*/  LDL.LU.64 R18, [R1+0x1028] ;  /* 0x0010280001127983 */ /* 0x000ea40000300a00 */
[----:B--2---:R-:W-:Y:S01]  /*59ea0*/  STL.64 [R1+0x57e8], R18 ;  /* 0x0057e81201007387 */ /* 0x004fe20000100a00 */
[----:B------:R0:W-:Y:S03]  /*59eb0*/  STL.64 [R1+0x57e0], R16 ;  /* 0x0057e01001007387 */ /* 0x0001e60000100a00 */
[----:B0-----:R-:W2:Y:S01]  /*59ec0*/  LDL.LU.64 R16, [R1+0x10b0] ;  /* 0x0010b00001107983 */ /* 0x001ea20000300a00 */
[----:B------:R-:W2:Y:S02]  /*59ed0*/  LDL.LU.64 R18, [R1+0x10b8] ;  /* 0x0010b80001127983 */ /* 0x000ea40000300a00 */
[----:B------:R-:W2:Y:S02]  /*59ee0*/  LDL.LU.64 R12, [R1+0x70] ;  /* 0x00007000010c7983 */ /* 0x000ea40000300a00 */
[----:B--2---:R-:W-:Y:S01]  /*59ef0*/  STL.64 [R1+0x5770], R12 ;  /* 0x0057700c01007387 */ /* 0x004fe20000100a00 */
[----:B------:R-:W-:Y:S02]  /*59f00*/  STL [R1+0x5754], R10 ;  /* 0x0057540a01007387 */ /* 0x000fe40000100800 */
[----:B------:R0:W-:Y:S02]  /*59f10*/  STL [R1+0x5750], R11 ;  /* 0x0057500b01007387 */ /* 0x0001e40000100800 */
[----:B------:R-:W4:Y:S01]  /*59f20*/  LDL.LU.64 R8, [R1+0x12e0] ;  /* 0x0012e00001087983 */ /* 0x000f220000300a00 */
[----:B0-----:R-:W4:Y:S02]  /*59f30*/  LDL.LU.64 R10, [R1+0x12e8] ;  /* 0x0012e800010a7983 */ /* 0x001f240000300a00 */
[----:B----4-:R-:W-:Y:S11]  /*59f40*/  HMMA.16816.F32 R8, R20, R24, R8 ;  /* 0x000000181408723c */ /* 0x010ff60000001808 */
[----:B------:R-:W-:Y:S11]  /*59f50*/  @!UPT UIADD3 URZ, URZ, URZ, URZ ;  /* 0x0000003f3f3ff290 */ /* 0x000ff6000fffe03f */
[----:B------:R-:W-:Y:S01]  /*59f60*/  @!UPT UIADD3 URZ, URZ, URZ, URZ ;  /* 0x0000003f3f3ff290 */ /* 0x000fe2000fffe03f */
[----:B------:R0:W-:Y:S01]  /*59f70*/  STL.64 [R1+0x13a0], R8 ;  /* 0x0013a00801007387 */ /* 0x0001e20000100a00 */
[----:B------:R-:W-:Y:S02]  /*59f80*/  STL.64 [R1+0x13a8], R10 ;  /* 0x0013a80a01007387 */ /* 0x000fe40000100a00 */
[----:B------:R-:W2:Y:S02]  /*59f90*/  LDL.LU.64 R26, [R1+0x5800] ;  /* 0x00580000011a7983 */ /* 0x000ea40000300a00 */
[----:B0-----:R-:W-:Y:S02]  /*59fa0*/  IMAD.MOV.U32 R8, RZ, RZ, R24 ;  /* 0x000000ffff087224 */ /* 0x001fe400078e0018 */
[----:B------:R-:W-:Y:S02]  /*59fb0*/  IMAD.MOV.U32 R9, RZ, RZ, R25 ;  /* 0x000000ffff097224 */ /* 0x000fe400078e0019 */
[----:B------:R-:W4:Y:S01]  /*59fc0*/  LDL.LU.64 R24, [R1+0x57f8] ;  /* 0x0057f80001187983 */ /* 0x000f220000300a00 */
[----:B---3--:R-:W-:-:S02]  /*59fd0*/  IMAD.MOV.U32 R12, RZ, RZ, R15 ;  /* 0x000000ffff0c7224 */ /* 0x008fc400078e000f */
[----:B------:R-:W-:Y:S02]  /*59fe0*/  IMAD.MOV.U32 R13, RZ, RZ, R14 ;  /* 0x000000ffff0d7224 */ /* 0x000fe400078e000e */
[----:B------:R-:W-:Y:S03]  /*59ff0*/  STL.64 [R1+0x57d0], R8 ;  /* 0x0057d00801007387 */ /* 0x000fe60000100a00 */
[----:B------:R0:W-:Y:S04]  /*5a000*/  STL.64 [R1+0x5788], R12 ;  /* 0x0057880c01007387 */ /* 0x0001e80000100a00 */
[----:B0-----:R-:W3:Y:S01]  /*5a010*/  LDL.LU.64 R12, [R1+0x1040] ;  /* 0x00104000010c7983 */ /* 0x001ee20000300a00 */
[----:B------:R-:W3:Y:S01]  /*5a020*/  LDL.LU.64 R14, [R1+0x1048] ;  /* 0x00104800010e7983 */ /* 0x000ee20000300a00 */
[C---:B----4-:R-:W-:Y:S11]  /*5a030*/  HMMA.16816.F32 R4, R20.reuse, R24, R4 ;  /* 0x000000181404723c */ /* 0x050ff60000001804 */
[----:B------:R-:W-:Y:S11]  /*5a040*/  @!UPT UIADD3 URZ, URZ, URZ, URZ ;  /* 0x0000003f3f3ff290 */ /* 0x000ff6000fffe03f */
[----:B------:R-:W-:Y:S01]  /*5a050*/  @!UPT UIADD3 URZ, URZ, URZ, URZ ;  /* 0x0000003f3f3ff290 */ /* 0x000fe2000fffe03f */
[----:B------:R0:W-:Y:S01]  /*5a060*/  STL.64 [R1+0x1390], R4 ;  /* 0x0013900401007387 */ /* 0x0001e20000100a00 */
[----:B------:R1:W-:Y:S02]  /*5a070*/  STL.64 [R1+0x1398], R6 ;  /* 0x0013980601007387 */ /* 0x0003e40000100a00 */
[----:B0-----:R-:W-:Y:S02]  /*5a080*/  IMAD.MOV.U32 R4, RZ, RZ, R24 ;  /* 0x000000ffff047224 */ /* 0x001fe400078e0018 */
[----:B------:R-:W-:Y:S02]  /*5a090*/  IMAD.MOV.U32 R5, RZ, RZ, R25 ;  /* 0x000000ffff057224 */ /* 0x000fe400078e0019 */
[----:B------:R-:W4:Y:S02]  /*5a0a0*/  LDL.LU.64 R24, [R1+0x57f0] ;  /* 0x0057f00001187983 */ /* 0x000f240000300a00 */
[----:B----4-:R-:W-:Y:S01]  /*5a0b0*/  HMMA.16816.F32 R16, R20, R24, R16 ;  /* 0x000000181410723c */ /* 0x010fe20000001810 */
[----:B-1----:R-:W-:-:S02]  /*5a0c0*/  IMAD.MOV.U32 R7, RZ, RZ, R24 ;  /* 0x000000ffff077224 */ /* 0x002fc400078e0018 */
[----:B------:R-:W-:Y:S11]  /*5a0d0*/  IMAD.MOV.U32 R6, RZ, RZ, R25 ;  /* 0x000000ffff067224 */ /* 0x000ff600078e0019 */
[----:B------:R-:W-:Y:S09]  /*5a0e0*/  @!UPT UIADD3 URZ, URZ, URZ, URZ ;  /* 0x0000003f3f3ff290 */ /* 0x000ff2000fffe03f */
[----:B------:R-:W-:Y:S01]  /*5a0f0*/  STL.64 [R1+0x1380], R16 ;  /* 0x0013801001007387 */ /* 0x000fe20000100a00 */
[----:B------:R0:W-:Y:S03]  /*5a100*/  STL.64 [R1+0x1388], R18 ;  /* 0x0013881201007387 */ /* 0x0001e60000100a00 */
[----:B0-----:R-:W4:Y:S01]  /*5a110*/  LDL.LU.64 R18, [R1+0x57e8] ;  /* 0x0057e80001127983 */ /* 0x001f220000300a00 */
[----:B------:R-:W4:Y:S02]  /*5a120*/  LDL.LU.64 R16, [R1+0x57e0] ;  /* 0x0057e00001107983 */ /* 0x000f240000300a00 */
[----:B------:R-:W4:Y:S02]  /*5a130*/  LDL.LU.64 R24, [R1+0x57d8] ;  /* 0x0057d80001187983 */ /* 0x000f240000300a00 */
[----:B--2---:R-:W-:Y:S02]  /*5a140*/  IMAD.MOV.U32 R8, RZ, RZ, R27 ;  /* 0x000000ffff087224 */ /* 0x004fe400078e001b */
[----:B------:R-:W-:Y:S01]  /*5a150*/  IMAD.MOV.U32 R9, RZ, RZ, R26 ;  /* 0x000000ffff097224 */ /* 0x000fe200078e001a */
[----:B------:R-:W-:Y:S01]  /*5a160*/  STL.64 [R1+0x5768], R6 ;  /* 0x0057680601007387 */ /* 0x000fe20000100a00 */
[----:B------:R4:W-:Y:S05]  /*5a170*/  STL.64 [R1+0x5760], R4 ;  /* 0x0057600401007387 */ /* 0x0009ea0000100a00 */
[C---:B---3--:R-:W-:Y:S01]  /*5a180*/  HMMA.16816.F32 R12, R20.reuse, R8, R12 ;  /* 0x00000008140c723c */ /* 0x048fe2000000180c */
[----:B------:R-:W2:Y:S11]  /*5a190*/  LDL.LU.64 R8, [R1+0x1080] ;  /* 0x0010800001087983 */ /* 0x000eb60000300a00 */
[----:B------:R-:W-:Y:S11]  /*5a1a0*/  @!UPT UIADD3 URZ, URZ, URZ, URZ ;  /* 0x0000003f3f3ff290 */ /* 0x000ff6000fffe03f */
[----:B------:R-:W-:Y:S01]  /*5a1b0*/  STL.64 [R1+0x1370], R12 ;  /* 0x0013700c01007387 */ /* 0x000fe20000100a00 */
[----:B------:R-:W-:Y:S02]  /*5a1c0*/  STL.64 [R1+0x1378], R14 ;  /* 0x0013780e01007387 */ /* 0x000fe40000100a00 */
[----:B------:R-:W2:Y:S01]  /*5a1d0*/  LDL.LU.64 R10, [R1+0x1088] ;  /* 0x00108800010a7983 */ /* 0x000ea20000300a00 */
[C---:B----4-:R-:W-:Y:S01]  /*5a1e0*/  HMMA.16816.F32 R4, R20.reuse, R24, R16 ;  /* 0x000000181404723c */ /* 0x050fe20000001810 */
[----:B------:R-:W0:Y:S11]  /*5a1f0*/  LDSM.16.MT88.4 R16, [R2+0x4000] ;  /* 0x004000000210783b */ /* 0x000e360000004200 */
[----:B------:R-:W-:Y:S11]  /*5a200*/  @!UPT UIADD3 URZ, URZ, URZ, URZ ;  /* 0x0000003f3f3ff290 */ /* 0x000ff6000fffe03f */
[----:B------:R-:W-:Y:S01]  /*5a210*/  STL.64 [R1+0x1360], R4 ;  /* 0x0013600401007387 */ /* 0x000fe20000100a00 */
[----:B------:R-:W-:Y:S02]  /*5a220*/  STL.64 [R1+0x1368], R6 ;  /* 0x0013680601007387 */ /* 0x000fe40000100a00 */
[----:B------:R1:W-:Y:S02]  /*5a230*/  STL.64 [R1+0x57b8], R24 ;  /* 0x0057b81801007387 */ /* 0x0003e40000100a00 */
[----:B-1----:R-:W3:Y:S01]  /*5a240*/  LDL.LU.64 R24, [R1+0xfb0] ;  /* 0x000fb00001187983 */ /* 0x002ee20000300a00 */
[----:B------:R-:W4:Y:S03]  /*5a250*/  LDL.LU.64 R26, [R1+0xfb8] ;  /* 0x000fb800011a7983 */ /* 0x000f260000300a00 */
[----:B----4-:R-:W-:Y:S01]  /*5a260*/  STL.64 [R1+0x57c8], R26 ;  /* 0x0057c81a01007387 */ /* 0x010fe20000100a00 */
[----:B---3--:R1:W-:Y:S03]  /*5a270*/  STL.64 [R1+0x57c0], R24 ;  /* 0x0057c01801007387 */ /* 0x0083e60000100a00 */
[----:B-1----:R-:W2:Y:S01]  /*5a280*/  LDL.LU.64 R24, [R1+0xc0] ;  /* 0x0000c00001187983 */ /* 0x002ea20000300a00 */
[----:B------:R-:W3:Y:S02]  /*5a290*/  LDL.LU.64 R12, [R1+0xf60] ;  /* 0x000f6000010c7983 */ /* 0x000ee40000300a00 */
[----:B------:R-:W4:Y:S02]  /*5a2a0*/  LDL.LU.64 R14, [R1+0xf68] ;  /* 0x000f6800010e7983 */ /* 0x000f240000300a00 */
[----:B----4-:R-:W-:Y:S01]  /*5a2b0*/  STL.64 [R1+0x5798], R14 ;  /* 0x0057980e01007387 */ /* 0x010fe20000100a00 */
[----:B---3--:R1:W-:Y:S03]  /*5a2c0*/  STL.64 [R1+0x5790], R12 ;  /* 0x0057900c01007387 */ /* 0x0083e60000100a00 */
[----:B-1----:R-:W3:Y:S04]  /*5a2d0*/  LDL.LU.64 R12, [R1+0xa0] ;  /* 0x0000a000010c7983 */ /* 0x002ee80000300a00 */
[----:B---3--:R1:W-:Y:S04]  /*5a2e0*/  STL.64 [R1+0x57b0], R12 ;  /* 0x0057b00c01007387 */ /* 0x0083e80000100a00 */
[----:B-1----:R-:W3:Y:S01]  /*5a2f0*/  LDL.LU.64 R12, [R1+0xb0] ;  /* 0x0000b000010c7983 */ /* 0x002ee20000300a00 */
[----:B------:R-:W4:Y:S02]  /*5a300*/  LDL.LU.64 R4, [R1+0xeb0] ;  /* 0x000eb00001047983 */ /* 0x000f240000300a00 */
[----:B------:R-:W3:Y:S01]  /*5a310*/  LDL.LU.64 R6, [R1+0xeb8] ;  /* 0x000eb80001067983 */ /* 0x000ee20000300a00 */
[----:B--2---:R-:W-:Y:S01]  /*5a320*/  HMMA.16816.F32 R8, R20, R24, R8 ;  /* 0x000000181408723c */ /* 0x004fe20000001808 */
[----:B---3--:R-:W-:Y:S01]  /*5a330*/  STL.64 [R1+0x5780], R6 ;  /* 0x0057800601007387 */ /* 0x008fe20000100a00 */
[----:B----4-:R1:W-:Y:S03]  /*5a340*/  STL.64 [R1+0x5778], R4 ;  /* 0x0057780401007387 */ /* 0x0103e60000100a00 */
[----:B-1----:R-:W2:Y:S01]  /*5a350*/  LDL.LU.64 R4, [R1+0xf40] ;  /* 0x000f400001047983 */ /* 0x002ea20000300a00 */
[----:B------:R-:W3:Y:S03]  /*5a360*/  LDL.LU.64 R6, [R1+0xf48] ;  /* 0x000f480001067983 */ /* 0x000ee60000300a00 */
[----:B---3--:R-:W-:Y:S01]  /*5a370*/  STL.64 [R1+0x57a8], R6 ;  /* 0x0057a80601007387 */ /* 0x008fe20000100a00 */
[----:B--2---:R1:W-:Y:S03]  /*5a380*/  STL.64 [R1+0x57a0], R4 ;  /* 0x0057a00401007387 */ /* 0x0043e60000100a00 */
[----:B-1----:R-:W2:Y:S01]  /*5a390*/  LDL.LU.64 R4, [R1+0xfa0] ;  /* 0x000fa00001047983 */ /* 0x002ea20000300a00 */
[----:B------:R-:W2:Y:S02]  /*5a3a0*/  LDL.LU.64 R6, [R1+0xfa8] ;  /* 0x000fa80001067983 */ /* 0x000ea40000300a00 */
[----:B0-----:R-:W-:Y:S02]  /*5a3b0*/  STL.64 [R1+0x5620], R18 ;  /* 0x0056201201007387 */ /* 0x001fe40000100a00 */
[----:B------:R-:W-:Y:S05]  /*5a3c0*/  STL.64 [R1+0x5618], R16 ;  /* 0x0056181001007387 */ /* 0x000fea0000100a00 */
[----:B------:R0:W-:Y:S01]  /*5a3d0*/  STL.64 [R1+0x1350], R8 ;  /* 0x0013500801007387 */ /* 0x0001e20000100a00 */
[----:B------:R1:W-:Y:S03]  /*5a3e0*/  STL.64 [R1+0x1358], R10 ;  /* 0x0013580a01007387 */ /* 0x0003e60000100a00 */
[----:B0-----:R-:W3:Y:S01]  /*5a3f0*/  LDL.LU.64 R8, [R1+0x57d0] ;  /* 0x0057d00001087983 */ /* 0x001ee20000300a00 */
[----:B-1----:R-:W-:-:S02]  /*5a400*/  IMAD.MOV.U32 R10, RZ, RZ, R24 ;  /* 0x000000ffff0a7224 */ /* 0x002fc400078e0018 */
[----:B------:R-:W-:Y:S02]  /*5a410*/  IMAD.MOV.U32 R11, RZ, RZ, R25 ;  /* 0x000000ffff0b7224 */ /* 0x000fe400078e0019 */
[----:B------:R-:W4:Y:S01]  /*5a420*/  LDL.LU.64 R26, [R1+0x57c8] ;  /* 0x0057c800011a7983 */ /* 0x000f220000300a00 */
[----:B------:R-:W4:Y:S02]  /*5a430*/  LDL.LU.64 R24, [R1+0x57c0] ;  /* 0x0057c00001187983 */ /* 0x000f240000300a00 */
        /* <DEDUP_REMOVED lines=8> */
[----:B------:R-:W2:Y:S03]  /*5a4c0*/  LDL.LU.64 R12, [R1+0x57b0] ;  /* 0x0057b000010c7983 */ /* 0x000ea60000300a00 */
[----:B------:R-:W-:Y:S02]  /*5a4d0*/  STL.64 [R1+0x5698], R26 ;  /* 0x0056981a01007387 */ /* 0x000fe40000100a00 */
[----:B------:R-:W-:Y:S01]  /*5a4e0*/  IMAD.MOV.U32 R16, RZ, RZ, R3 ;  /* 0x000000ffff107224 */ /* 0x000fe200078e0003 */
[----:B--2---:R-:W-:Y:S01]  /*5a4f0*/  HMMA.16816.F32 R4, R20, R12, R4 ;  /* 0x0000000c1404723c */ /* 0x004fe20000001804 */
[----:B----4-:R0:W-:Y:S01]  /*5a500*/  STL.64 [R1+0x5690], R24 ;  /* 0x0056901801007387 */ /* 0x0101e20000100a00 */
[----:B------:R-:W-:-:S02]  /*5a510*/  IMAD.MOV.U32 R29, RZ, RZ, R12 ;  /* 0x000000ffff1d7224 */ /* 0x000fc400078e000c */
[----:B------:R-:W-:Y:S01]  /*5a520*/  IMAD.MOV.U32 R3, RZ, RZ, R13 ;  /* 0x000000ffff037224 */ /* 0x000fe200078e000d */
[----:B0-----:R-:W2:Y:S01]  /*5a530*/  LDL.LU.64 R24, [R1+0xe80] ;  /* 0x000e800001187983 */ /* 0x001ea20000300a00 */
[----:B------:R-:W2:Y:S11]  /*5a540*/  LDL.LU.64 R26, [R1+0xe88] ;  /* 0x000e8800011a7983 */ /* 0x000eb60000300a00 */
[----:B------:R-:W-:Y:S06]  /*5a550*/  @!UPT UIADD3 URZ, URZ, URZ, URZ ;  /* 0x0000003f3f3ff290 */ /* 0x000fec000fffe03f */
[----:B------:R-:W-:Y:S01]  /*5a560*/  STL.64 [R1+0x1330], R4 ;  /* 0x0013300401007387 */ /* 0x000fe20000100a00 */
[----:B------:R0:W-:Y:S03]  /*5a570*/  STL.64 [R1+0x1338], R6 ;  /* 0x0013380601007387 */ /* 0x0001e60000100a00 */
[----:B0-----:R-:W4:Y:S01]  /*5a580*/  LDL.LU.64 R6, [R1+0x57a8] ;  /* 0x0057a80001067983 */ /* 0x001f220000300a00 */
[----:B------:R-:W4:Y:S02]  /*5a590*/  LDL.LU.64 R4, [R1+0x57a0] ;  /* 0x0057a00001047983 */ /* 0x000f240000300a00 */
[----:B------:R-:W2:Y:S02]  /*5a5a0*/  LDL.LU.64 R14, [R1+0x5798] ;  /* 0x00579800010e7983 */ /* 0x000ea40000300a00 */
[----:B------:R-:W2:Y:S02]  /*5a5b0*/  LDL.LU.64 R12, [R1+0x5790] ;  /* 0x00579000010c7983 */ /* 0x000ea40000300a00 */
[----:B------:R-:W-:-:S07]  /*5a5c0*/  IMAD.MOV.U32 R17, RZ, RZ, R0 ;  /* 0x000000ffff117224 */ /* 0x000fce00078e0000 */
[C---:B--2---:R-:W-:Y:S11]  /*5a5d0*/  HMMA.16816.F32 R12, R20.reuse, R16, R12 ;  /* 0x00000010140c723c */ /* 0x044ff6000000180c */
[----:B------:R-:W-:Y:S11]  /*5a5e0*/  @!UPT UIADD3 URZ, URZ, URZ, URZ ;  /* 0x0000003f3f3ff290 */ /* 0x000ff6000fffe03f */
[----:B------:R-:W-:Y:S01]  /*5a5f0*/  @!UPT UIADD3 URZ, URZ, URZ, URZ ;  /* 0x0000003f3f3ff290 */ /* 0x000fe2000fffe03f */
[----:B------:R0:W-:Y:S01]  /*5a600*/  STL.64 [R1+0x1320], R12 ;  /* 0x0013200c01007387 */ /* 0x0001e20000100a00 */
[----:B------:R4:W-:Y:S03]  /*5a610*/  STL.64 [R1+0x1328], R14 ;  /* 0x0013280e01007387 */ /* 0x0009e60000100a00 */
[----:B0-----:R-:W4:Y:S02]  /*5a620*/  LDL.LU.64 R12, [R1+0x5788] ;  /* 0x00578800010c7983 */ /* 0x001f240000300a00 */
[C---:B----4-:R-:W-:Y:S02]  /*5a630*/  HMMA.16816.F32 R12, R20.reuse, R12, R4 ;  /* 0x0000000c140c723c */ /* 0x050fe40000001804 */
        /* <DEDUP_REMOVED lines=13> */
[----:B------:R-:W4:Y:S02]  /*5a710*/  LDL.LU.64 R4, [R1+0x5760] ;  /* 0x0057600001047983 */ /* 0x000f240000300a00 */
[----:B------:R-:W2:Y:S02]  /*5a720*/  LDL.LU.64 R12, [R1+0x5758] ;  /* 0x00575800010c7983 */ /* 0x000ea40000300a00 */
[----:B--2---:R-:W-:Y:S01]  /*5a730*/  HMMA.16816.F32 R24, R20, R12, R24 ;  /* 0x0000000c1418723c */ /* 0x004fe20000001818 */
[----:B------:R-:W-:-:S02]  /*5a740*/  IMAD.MOV.U32 R19, RZ, RZ, R13 ;  /* 0x000000ffff137224 */ /* 0x000fc400078e000d */
[----:B------:R-:W-:Y:S11]  /*5a750*/  IMAD.MOV.U32 R28, RZ, RZ, R12 ;  /* 0x000000ffff1c7224 */ /* 0x000ff600078e000c */
[----:B------:R-:W-:Y:S09]  /*5a760*/  @!UPT UIADD3 URZ, URZ, URZ, URZ ;  /* 0x0000003f3f3ff290 */ /* 0x000ff2000fffe03f */
[----:B------:R-:W-:Y:S01]  /*5a770*/  STL.64 [R1+0x12f0], R24 ;  /* 0x0012f01801007387 */ /* 0x000fe20000100a00 */
[----:B------:R-:W-:Y:S02]  /*5a780*/  STL.64 [R1+0x12f8], R26 ;  /* 0x0012f81a01007387 */ /* 0x000fe40000100a00 */
[----:B------:R-:W2:Y:S02]  /*5a790*/  LDL.LU.64 R12, [R1+0xe50] ;  /* 0x000e5000010c7983 */ /* 0x000ea40000300a00 */
[----:B------:R-:W2:Y:S01]  /*5a7a0*/  LDL.LU.64 R14, [R1+0xe58] ;  /* 0x000e5800010e7983 */ /* 0x000ea20000300a00 */
[----:B------:R-:W-:Y:S01]  /*5a7b0*/  STL.64 [R1+0x5678], R18 ;  /* 0x0056781201007387 */ /* 0x000fe20000100a00 */
[----:B------:R0:W-:Y:S02]  /*5a7c0*/  STL.64 [R1+0x5670], R16 ;  /* 0x0056701001007387 */ /* 0x0001e40000100a00 */
[----:B0-----:R-:W-:Y:S02]  /*5a7d0*/  IMAD.MOV.U32 R16, RZ, RZ, R10 ;  /* 0x000000ffff107224 */ /* 0x001fe400078e000a */
[----:B------:R-:W-:Y:S01]  /*5a7e0*/  IMAD.MOV.U32 R17, RZ, RZ, R11 ;  /* 0x000000ffff117224 */ /* 0x000fe200078e000b */
[----:B------:R-:W2:Y:S01]  /*5a7f0*/  LDL.LU R10, [R1+0x5754] ;  /* 0x00575400010a7983 */ /* 0x000ea20000300800 */
[----:B------:R-:W2:Y:S03]  /*5a800*/  LDL.LU R11, [R1+0x5750] ;  /* 0x00575000010b7983 */ /* 0x000ea60000300800 */
[----:B------:R0:W-:Y:S02]  /*5a810*/  STL.64 [R1+0x56a0], R16 ;  /* 0x0056a01001007387 */ /* 0x0001e40000100a00 */
[----:B0-----:R-:W-:-:S02]  /*5a820*/  IMAD.MOV.U32 R16, RZ, RZ, R7 ;  /* 0x000000ffff107224 */ /* 0x001fc400078e0007 */
[----:B------:R-:W-:Y:S01]  /*5a830*/  IMAD.MOV.U32 R17, RZ, RZ, R6 ;  /* 0x000000ffff117224 */ /* 0x000fe200078e0006 */
[----:B------:R-:W2:Y:S01]  /*5a840*/  LDL.LU R7, [R1+0x574c] ;  /* 0x00574c0001077983 */ /* 0x000ea20000300800 */
[----:B------:R-:W2:Y:S03]  /*5a850*/  LDL.LU R6, [R1+0x5748] ;  /* 0x0057480001067983 */ /* 0x000ea60000300800 */
[----:B------:R4:W-:Y:S02]  /*5a860*/  STL.64 [R1+0x56b8], R16 ;  /* 0x0056b81001007387 */ /* 0x0009e40000100a00 */
[----:B----4-:R-:W-:Y:S02]  /*5a870*/  IMAD.MOV.U32 R16, RZ, RZ, R4 ;  /* 0x000000ffff107224 */ /* 0x010fe400078e0004 */
[----:B------:R-:W-:Y:S01]  /*5a880*/  IMAD.MOV.U32 R17, RZ, RZ, R5 ;  /* 0x000000ffff117224 */ /* 0x000fe200078e0005 */
[----:B------:R-:W4:Y:S01]  /*5a890*/  LDL.LU R4, [R1+0x5744] ;  /* 0x0057440001047983 */ /* 0x000f220000300800 */
[----:B------:R-:W4:Y:S03]  /*5a8a0*/  LDL.LU R5, [R1+0x5740] ;  /* 0x0057400001057983 */ /* 0x000f260000300800 */
[----:B------:R3:W-:Y:S02]  /*5a8b0*/  STL.64 [R1+0x56d0], R16 ;  /* 0x0056d01001007387 */ /* 0x0007e40000100a00 */
[----:B---3--:R-:W-:-:S02]  /*5a8c0*/  IMAD.MOV.U32 R16, RZ, RZ, R8 ;  /* 0x000000ffff107224 */ /* 0x008fc400078e0008 */
[----:B------:R-:W-:Y:S01]  /*5a8d0*/  IMAD.MOV.U32 R17, RZ, RZ, R9 ;  /* 0x000000ffff117224 */ /* 0x000fe200078e0009 */
[----:B------:R-:W3:Y:S01]  /*5a8e0*/  LDL.LU R8, [R1+0x573c] ;  /* 0x00573c0001087983 */ /* 0x000ee20000300800 */
[----:B------:R-:W3:Y:S03]  /*5a8f0*/  LDL.LU R9, [R1+0x5738] ;  /* 0x0057380001097983 */ /* 0x000ee60000300800 */
[----:B------:R2:W-:Y:S02]  /*5a900*/  STL.64 [R1+0x56e8], R16 ;  /* 0x0056e81001007387 */ /* 0x0005e40000100a00 */
[----:B--2---:R-:W-:Y:S02]  /*5a910*/  IMAD.MOV.U32 R17, RZ, RZ, R10 ;  /* 0x000000ffff117224 */ /* 0x004fe400078e000a */
[----:B------:R-:W-:Y:S02]  /*5a920*/  IMAD.MOV.U32 R16, RZ, RZ, R11 ;  /* 0x000000ffff107224 */ /* 0x000fe400078e000b */
[----:B------:R-:W2:Y:S01]  /*5a930*/  LDL.LU R11, [R1+0x5734] ;  /* 0x00573400010b7983 */ /* 0x000ea20000300800 */
[----:B------:R-:W2:Y:S02]  /*5a940*/  LDL.LU R10, [R1+0x5730] ;  /* 0x00573000010a7983 */ /* 0x000ea40000300800 */
[----:B------:R0:W-:Y:S02]  /*5a950*/  STL.64 [R1+0x5700], R16 ;  /* 0x0057001001007387 */ /* 0x0001e40000100a00 */
[----:B0-----:R-:W-:-:S02]  /*5a960*/  IMAD.MOV.U32 R17, RZ, RZ, R7 ;  /* 0x000000ffff117224 */ /* 0x001fc400078e0007 */
[----:B------:R-:W-:Y:S02]  /*5a970*/  IMAD.MOV.U32 R16, RZ, RZ, R6 ;  /* 0x000000ffff107224 */ /* 0x000fe400078e0006 */
[----:B------:R-:W2:Y:S01]  /*5a980*/  LDL.LU R6, [R1+0x572c] ;  /* 0x00572c0001067983 */ /* 0x000ea20000300800 */
[----:B------:R-:W2:Y:S01]  /*5a990*/  LDL.LU R7, [R1+0x5728] ;  /* 0x0057280001077983 */ /* 0x000ea20000300800 */
[C---:B---3--:R-:W-:Y:S02]  /*5a9a0*/  HMMA.16816.F32 R24, R20.reuse, R8, R12 ;  /* 0x000000081418723c */ /* 0x048fe4000000180c */
[----:B------:R-:W4:Y:S01]  /*5a9b0*/  LDL.LU.64 R12, [R1+0xe30] ;  /* 0x000e3000010c7983 */ /* 0x000f220000300a00 */
[----:B------:R-:W4:Y:S11]  /*5a9c0*/  LDL.LU.64 R14, [R1+0xe38] ;  /* 0x000e3800010e7983 */ /* 0x000f360000300a00 */
[----:B------:R-:W-:Y:S09]  /*5a9d0*/  @!UPT UIADD3 URZ, URZ, URZ, URZ ;  /* 0x0000003f3f3ff290 */ /* 0x000ff2000fffe03f */
[----:B------:R0:W-:Y:S01]  /*5a9e0*/  STL.64 [R1+0x12e0], R24 ;  /* 0x0012e01801007387 */ /* 0x0001e20000100a00 */
[----:B------:R1:W-:Y:S03]  /*5a9f0*/  STL.64 [R1+0x12e8], R26 ;  /* 0x0012e81a01007387 */ /* 0x0003e60000100a00 */
[----:B0-----:R-:W3:Y:S01]  /*5aa00*/  LDL.LU.64 R24, [R1+0xda0] ;  /* 0x000da00001187983 */ /* 0x001ee20000300a00 */
[----:B-1----:R-:W2:Y:S03]  /*5aa10*/  LDL.LU.64 R26, [R1+0xda8] ;  /* 0x000da800011a7983 */ /* 0x002ea60000300a00 */
[----:B--2---:R-:W-:Y:S01]  /*5aa20*/  STL.64 [R1+0x56b0], R26 ;  /* 0x0056b01a01007387 */ /* 0x004fe20000100a00 */
[----:B---3--:R0:W-:Y:S03]  /*5aa30*/  STL.64 [R1+0x56a8], R24 ;  /* 0x0056a81801007387 */ /* 0x0081e60000100a00 */
[----:B0-----:R-:W2:Y:S01]  /*5aa40*/  LDL.LU.64 R24, [R1+0xde0] ;  /* 0x000de00001187983 */ /* 0x001ea20000300a00 */
[----:B------:R-:W3:Y:S03]  /*5aa50*/  LDL.LU.64 R26, [R1+0xde8] ;  /* 0x000de800011a7983 */ /* 0x000ee60000300a00 */
[----:B---3--:R-:W-:Y:S01]  /*5aa60*/  STL.64 [R1+0x56c8], R26 ;  /* 0x0056c81a01007387 */ /* 0x008fe20000100a00 */
[----:B--2---:R0:W-:Y:S03]  /*5aa70*/  STL.64 [R1+0x56c0], R24 ;  /* 0x0056c01801007387 */ /* 0x0041e60000100a00 */
        /* <DEDUP_REMOVED lines=15> */
[----:B------:R-:W-:Y:S02]  /*5ab70*/  STL.64 [R1+0x5640], R10 ;  /* 0x0056400a01007387 */ /* 0x000fe40000100a00 */
[----:B------:R0:W-:Y:S02]  /*5ab80*/  STL.64 [R1+0x5638], R8 ;  /* 0x0056380801007387 */ /* 0x0001e40000100a00 */
[----:B0-----:R-:W3:Y:S01]  /*5ab90*/  LDL.LU.64 R8, [R1+0xd80] ;  /* 0x000d800001087983 */ /* 0x001ee20000300a00 */
[----:B------:R-:W3:Y:S02]  /*5aba0*/  LDL.LU.64 R10, [R1+0xd88] ;  /* 0x000d8800010a7983 */ /* 0x000ee40000300a00 */
[----:B------:R-:W2:Y:S02]  /*5abb0*/  LDL.LU.64 R14, [R1+0x5720] ;  /* 0x00572000010e7983 */ /* 0x000ea40000300a00 */
[----:B------:R-:W2:Y:S05]  /*5abc0*/  LDL.LU.64 R12, [R1+0x5718] ;  /* 0x00571800010c7983 */ /* 0x000eaa0000300a00 */
[----:B------:R0:W-:Y:S01]  /*5abd0*/  STL.64 [R1+0x1240], R20 ;  /* 0x0012401401007387 */ /* 0x0001e20000100a00 */
[----:B------:R-:W-:Y:S03]  /*5abe0*/  STL.64 [R1+0x1248], R22 ;  /* 0x0012481601007387 */ /* 0x000fe60000100a00 */
[----:B0-----:R-:W4:Y:S01]  /*5abf0*/  LDL.LU R20, [R1] ;  /* 0x0000000001147983 */ /* 0x001f220000300800 */
[----:B------:R-:W4:Y:S02]  /*5ac00*/  LDL.LU R21, [R1+0x4] ;  /* 0x0000040001157983 */ /* 0x000f240000300800 */
[----:B------:R-:W-:Y:S02]  /*5ac10*/  STL.64 [R1+0x5630], R6 ;  /* 0x0056300601007387 */ /* 0x000fe40000100a00 */
[----:B------:R0:W-:Y:S02]  /*5ac20*/  STL.64 [R1+0x5628], R4 ;  /* 0x0056280401007387 */ /* 0x0001e40000100a00 */
[----:B0-----:R-:W3:Y:S01]  /*5ac30*/  LDL.LU.64 R4, [R1+0xd60] ;  /* 0x000d600001047983 */ /* 0x001ee20000300a00 */
        /* <DEDUP_REMOVED lines=30> */
[----:B------:R-:W4:Y:S01]  /*5ae20*/  LDL.LU.64 R26, [R1+0x56b0] ;  /* 0x0056b000011a7983 */ /* 0x000f220000300a00 */
[----:B------:R-:W4:Y:S11]  /*5ae30*/  LDL.LU.64 R24, [R1+0x56a8] ;  /* 0x0056a80001187983 */ /* 0x000f360000300a00 */
[----:B------:R-:W-:Y:S09]  /*5ae40*/  @!UPT UIADD3 URZ, URZ, URZ, URZ ;  /* 0x0000003f3f3ff290 */ /* 0x000ff2000fffe03f */
[----:B------:R0:W-:Y:S01]  /*5ae50*/  STL.64 [R1+0x11f0], R16 ;  /* 0x0011f01001007387 */ /* 0x0001e20000100a00 */
[----:B------:R-:W-:Y:S03]  /*5ae60*/  STL.64 [R1+0x11f8], R18 ;  /* 0x0011f81201007387 */ /* 0x000fe60000100a00 */
[----:B0-----:R-:W2:Y:S01]  /*5ae70*/  LDL.LU.64 R16, [R1+0x56a0] ;  /* 0x0056a00001107983 */ /* 0x001ea20000300a00 */
[C---:B----4-:R-:W-:Y:S03]  /*5ae80*/  HMMA.16816.F32 R20, R12.reuse, R20, R24 ;  /* 0x000000140c14723c */ /* 0x050fe60000001818 */
[----:B------:R-:W4:Y:S01]  /*5ae90*/  LDL.LU.64 R26, [R1+0x5698] ;  /* 0x00569800011a7983 */ /* 0x000f220000300a00 */
[----:B------:R-:W3:Y:S11]  /*5aea0*/  LDL.LU.64 R24, [R1+0x5690] ;  /* 0x0056900001187983 */ /* 0x000ef60000300a00 */
[----:B------:R-:W-:Y:S08]  /*5aeb0*/  @!UPT UIADD3 URZ, URZ, URZ, URZ ;  /* 0x0000003f3f3ff290 */ /* 0x000ff0000fffe03f */
[----:B------:R-:W-:Y:S01]  /*5aec0*/  STL.64 [R1+0x11e0], R20 ;  /* 0x0011e01401007387 */ /* 0x000fe20000100a00 */
[----:B------:R3:W-:Y:S02]  /*5aed0*/  STL.64 [R1+0x11e8], R22 ;  /* 0x0011e81601007387 */ /* 0x0007e40000100a00 */
[----:B---3--:R-:W-:Y:S07]  /*5aee0*/  HMMA.16816.F32 R20, R12, R24, R8 ;  /* 0x000000180c14723c */ /* 0x008fee0000001808 */
[----:B----4-:R-:W-:-:S02]  /*5aef0*/  IMAD.MOV.U32 R8, RZ, RZ, R27 ;  /* 0x000000ffff087224 */ /* 0x010fc400078e001b */
[----:B------:R-:W3:Y:S01]  /*5af00*/  LDL.LU R27, [R1+0x568c] ;  /* 0x00568c00011b7983 */ /* 0x000ee20000300800 */
[----:B------:R-:W-:Y:S11]  /*5af10*/  IMAD.MOV.U32 R9, RZ, RZ, R26 ;  /* 0x000000ffff097224 */ /* 0x000ff600078e001a */
[----:B------:R-:W-:Y:S02]  /*5af20*/  @!UPT UIADD3 URZ, URZ, URZ, URZ ;  /* 0x0000003f3f3ff290 */ /* 0x000fe4000fffe03f */
[----:B------:R-:W-:Y:S01]  /*5af30*/  STL.64 [R1+0x1420], R20 ;  /* 0x0014201401007387 */ /* 0x000fe20000100a00 */
[----:B------:R-:W-:Y:S02]  /*5af40*/  STL.64 [R1+0x1428], R22 ;  /* 0x0014281601007387 */ /* 0x000fe40000100a00 */
[----:B------:R-:W3:Y:S02]  /*5af50*/  LDL.LU R26, [R1+0x5688] ;  /* 0x00568800011a7983 */ /* 0x000ee40000300800 */
[----:B------:R-:W0:Y:S01]  /*5af60*/  LDSM.16.MT88.4 R20, [R2+0x4080] ;  /* 0x004080000214783b */ /* 0x000e220000004200 */
[----:B--2---:R-:W-:Y:S11]  /*5af70*/  HMMA.16816.F32 R4, R12, R16, R4 ;  /* 0x000000100c04723c */ /* 0x004ff60000001804 */
[----:B------:R-:W-:Y:S11]  /*5af80*/  @!UPT UIADD3 URZ, URZ, URZ, URZ ;  /* 0x0000003f3f3ff290 */ /* 0x000ff6000fffe03f */
[----:B------:R-:W-:Y:S02]  /*5af90*/  @!UPT UIADD3 URZ, URZ, URZ, URZ ;  /* 0x0000003f3f3ff290 */ /* 0x000fe4000fffe03f */
[----:B------:R-:W-:Y:S01]  /*5afa0*/  IMAD.MOV.U32 R25, RZ, RZ, R7 ;  /* 0x000000ffff197224 */ /* 0x000fe200078e0007 */
[----:B0-----:R-:W-:Y:S01]  /*5afb0*/  STL.64 [R1+0x5510], R22 ;  /* 0x0055101601007387 */ /* 0x001fe20000100a00 */
[----:B------:R0:W-:Y:S03]  /*5afc0*/  STL.64 [R1+0x5508], R20 ;  /* 0x0055081401007387 */ /* 0x0001e60000100a00 */
[----:B0-----:R-:W2:Y:S01]  /*5afd0*/  LDL.LU.64 R20, [R1+0x80] ;  /* 0x0000800001147983 */ /* 0x001ea20000300a00 */
[----:B------:R-:W4:Y:S02]  /*5afe0*/  LDL.64 R22, [R1+0x88] ;  /* 0x0000880001167983 */ /* 0x000f240000100a00 */
[----:B------:R-:W-:Y:S02]  /*5aff0*/  STL.64 [R1+0x1550], R4 ;  /* 0x0015500401007387 */ /* 0x000fe40000100a00 */
[----:B------:R-:W-:Y:S01]  /*5b000*/  STL [R1+0x1558], R6 ;  /* 0x0015580601007387 */ /* 0x000fe20000100800 */
[----:B------:R-:W2:Y:S01]  /*5b010*/  LDL.LU.64 R16, [R1+0xd40] ;  /* 0x000d400001107983 */ /* 0x000ea20000300a00 */
[----:B------:R-:W2:Y:S02]  /*5b020*/  LDL.LU.64 R18, [R1+0xd48] ;  /* 0x000d480001127983 */ /* 0x000ea40000300a00 */
[----:B------:R0:W-:Y:S01]  /*5b030*/  STL [R1+0x4d28], R25 ;  /* 0x004d281901007387 */ /* 0x0001e20000100800 */
[----:B---3--:R1:W-:Y:S01]  /*5b040*/  STL.64 [R1+0x55b8], R26 ;  /* 0x0055b81a01007387 */ /* 0x0083e20000100a00 */
[----:B------:R-:W3:Y:S02]  /*5b050*/  LDL.LU R24, [R1+0x410] ;  /* 0x0004100001187983 */ /* 0x000ee40000300800 */
[----:B0-----:R-:W3:Y:S01]  /*5b060*/  LDL.LU R25, [R1+0x414] ;  /* 0x0004140001197983 */ /* 0x001ee20000300800 */
[----:B-1----:R-:W2:Y:S01]  /*5b070*/  LDL.LU R26, [R1+0x418] ;  /* 0x00041800011a7983 */ /* 0x002ea20000300800 */
[----:B------:R-:W2:Y:S03]  /*5b080*/  LDL.LU R27, [R1+0x41c] ;  /* 0x00041c00011b7983 */ /* 0x000ea60000300800 */
[----:B--2---:R-:W-:Y:S01]  /*5b090*/  STL.64 [R1+0x55c8], R26 ;  /* 0x0055c81a01007387 */ /* 0x004fe20000100a00 */
[----:B---3--:R0:W-:Y:S03]  /*5b0a0*/  STL.64 [R1+0x55c0], R24 ;  /* 0x0055c01801007387 */ /* 0x0081e60000100a00 */
[----:B0-----:R-:W2:Y:S01]  /*5b0b0*/  LDL.LU R24, [R1+0x420] ;  /* 0x0004200001187983 */ /* 0x001ea20000300800 */
[----:B------:R-:W2:Y:S02]  /*5b0c0*/  LDL.LU R25, [R1+0x424] ;  /* 0x0004240001197983 */ /* 0x000ea40000300800 */
[----:B------:R-:W3:Y:S02]  /*5b0d0*/  LDL.LU R26, [R1+0x428] ;  /* 0x00042800011a7983 */ /* 0x000ee40000300800 */
[----:B------:R-:W3:Y:S01]  /*5b0e0*/  LDL.LU R27, [R1+0x42c] ;  /* 0x00042c00011b7983 */ /* 0x000ee20000300800 */
[----:B------:R-:W2:Y:S01]  /*5b0f0*/  LDL.LU.64 R4, [R1+0xcc0] ;  /* 0x000cc00001047983 */ /* 0x000ea20000300a00 */
[----:B------:R-:W4:Y:S03]  /*5b100*/  LDL.LU.64 R6, [R1+0xcc8] ;  /* 0x000cc80001067983 */ /* 0x000f260000300a00 */
[----:B---3--:R0:W-:Y:S01]  /*5b110*/  STL.64 [R1+0x55d8], R26 ;  /* 0x0055d81a01007387 */ /* 0x0081e20000100a00 */
[----:B--2---:R-:W-:Y:S03]  /*5b120*/  STL.64 [R1+0x55d0], R24 ;  /* 0x0055d01801007387 */ /* 0x004fe60000100a00 */
[----:B0-----:R-:W2:Y:S04]  /*5b130*/  LDL R26, [R1+0x38] ;  /* 0x00003800011a7983 */ /* 0x001ea80000100800 */
[----:B------:R-:W2:Y:S04]  /*5b140*/  LDL R27, [R1+0x3c] ;  /* 0x00003c00011b7983 */ /* 0x000ea80000100800 */
[----:B--2---:R0:W-:Y:S04]  /*5b150*/  STL.64 [R1+0x55e8], R26 ;  /* 0x0055e81a01007387 */ /* 0x0041e80000100a00 */
[----:B0-----:R-:W2:Y:S04]  /*5b160*/  LDL R26, [R1+0x48] ;  /* 0x00004800011a7983 */ /* 0x001ea80000100800 */
[----:B------:R-:W2:Y:S01]  /*5b170*/  LDL R27, [R1+0x4c] ;  /* 0x00004c00011b7983 */ /* 0x000ea20000100800 */
[----:B------:R-:W-:-:S02]  /*5b180*/  IMAD.MOV.U32 R24, RZ, RZ, R29 ;  /* 0x000000ffff187224 */ /* 0x000fc400078e001d */
[----:B------:R-:W-:Y:S01]  /*5b190*/  IMAD.MOV.U32 R25, RZ, RZ, R3 ;  /* 0x000000ffff197224 */ /* 0x000fe200078e0003 */
[----:B------:R-:W-:Y:S01]  /*5b1a0*/  HMMA.16816.F32 R8, R12, R8, R16 ;  /* 0x000000080c08723c */ /* 0x000fe20000001810 */
[----:B--2---:R-:W-:Y:S01]  /*5b1b0*/  STL.64 [R1+0x5600], R26 ;  /* 0x0056001a01007387 */ /* 0x004fe20000100a00 */
[----:B------:R-:W2:Y:S02]  /*5b1c0*/  LDL.LU R29, [R1+0x5684] ;  /* 0x00568400011d7983 */ /* 0x000ea40000300800 */
[----:B------:R-:W3:Y:S02]  /*5b1d0*/  LDL.LU R3, [R1+0x5680] ;  /* 0x0056800001037983 */ /* 0x000ee40000300800 */
[----:B------:R-:W2:Y:S01]  /*5b1e0*/  LDL.LU.64 R18, [R1+0x5678] ;  /* 0x0056780001127983 */ /* 0x000ea20000300a00 */
[----:B------:R-:W3:Y:S11]  /*5b1f0*/  LDL.LU.64 R16, [R1+0x5670] ;  /* 0x0056700001107983 */ /* 0x000ef60000300a00 */
[----:B------:R-:W-:Y:S05]  /*5b200*/  @!UPT UIADD3 URZ, URZ, URZ, URZ ;  /* 0x0000003f3f3ff290 */ /* 0x000fea000fffe03f */
[----:B------:R0:W-:Y:S02]  /*5b210*/  STL.64 [R1+0x1540], R8 ;  /* 0x0015400801007387 */ /* 0x0001e40000100a00 */
[----:B------:R-:W-:Y:S02]  /*5b220*/  STL.64 [R1+0x1548], R10 ;  /* 0x0015480a01007387 */ /* 0x000fe40000100a00 */
[----:B0-----:R-:W-:Y:S02]  /*5b230*/  IMAD.MOV.U32 R8, RZ, RZ, R28 ;  /* 0x000000ffff087224 */ /* 0x001fe400078e001c */
[----:B------:R-:W3:Y:S01]  /*5b240*/  LDL.LU R28, [R1+0x5668] ;  /* 0x00566800011c7983 */ /* 0x000ee20000300800 */
[----:B--2---:R-:W-:-:S05]  /*5b250*/  IMAD.MOV.U32 R9, RZ, RZ, R19 ;  /* 0x000000ffff097224 */ /* 0x004fca00078e0013 */
[----:B------:R0:W-:Y:S04]  /*5b260*/  STL.64 [R1+0x5650], R8 ;  /* 0x0056500801007387 */ /* 0x0001e80000100a00 */
[----:B0-----:R-:W2:Y:S01]  /*5b270*/  LDL.LU.64 R8, [R1+0xd20] ;  /* 0x000d200001087983 */ /* 0x001ea20000300a00 */
[----:B------:R-:W2:Y:S02]  /*5b280*/  LDL.LU.64 R10, [R1+0xd28] ;  /* 0x000d2800010a7983 */ /* 0x000ea40000300a00 */
[C---:B--2---:R-:W-:Y:S11]  /*5b290*/  HMMA.16816.F32 R24, R12.reuse, R24, R8 ;  /* 0x000000180c18723c */ /* 0x044ff60000001808 */
[----:B------:R-:W-:Y:S11]  /*5b2a0*/  @!UPT UIADD3 URZ, URZ, URZ, URZ ;  /* 0x0000003f3f3ff290 */ /* 0x000ff6000fffe03f */
[----:B------:R-:W-:Y:S01]  /*5b2b0*/  @!UPT UIADD3 URZ, URZ, URZ, URZ ;  /* 0x0000003f3f3ff290 */ /* 0x000fe2000fffe03f */
[----:B------:R-:W-:Y:S01]  /*5b2c0*/  STL.64 [R1+0x1530], R24 ;  /* 0x0015301801007387 */ /* 0x000fe20000100a00 */
[----:B------:R0:W-:Y:S03]  /*5b2d0*/  STL.64 [R1+0x1538], R26 ;  /* 0x0015381a01007387 */ /* 0x0001e60000100a00 */
[----:B0-----:R-:W2:Y:S04]  /*5b2e0*/  LDL R26, [R1+0x58] ;  /* 0x00005800011a7983 */ /* 0x001ea80000100800 */
[----:B------:R-:W2:Y:S04]  /*5b2f0*/  LDL R27, [R1+0x5c] ;  /* 0x00005c00011b7983 */ /* 0x000ea80000100800 */
[----:B--2---:R0:W-:Y:S01]  /*5b300*/  STL.64 [R1+0x5648], R26 ;  /* 0x0056481a01007387 */ /* 0x0041e20000100a00 */
[----:B------:R-:W3:Y:S03]  /*5b310*/  LDL.LU.64 R24, [R1+0xd00] ;  /* 0x000d000001187983 */ /* 0x000ee60000300a00 */
[----:B0-----:R-:W3:Y:S01]  /*5b320*/  LDL.LU.64 R26, [R1+0xd08] ;  /* 0x000d0800011a7983 */ /* 0x001ee20000300a00 */
[----:B------:R-:W-:Y:S01]  /*5b330*/  IMAD.MOV.U32 R8, RZ, RZ, R18 ;  /* 0x000000ffff087224 */ /* 0x000fe200078e0012 */
[C---:B----4-:R-:W-:Y:S01]  /*5b340*/  HMMA.16816.F32 R4, R12.reuse, R20, R4 ;  /* 0x000000140c04723c */ /* 0x050fe20000001804 */
[----:B------:R0:W-:Y:S07]  /*5b350*/  STL.64 [R1+0x5560], R22 ;  /* 0x0055601601007387 */ /* 0x0001ee0000100a00 */
[C---:B---3--:R-:W-:Y:S11]  /*5b360*/  HMMA.16816.F32 R16, R12.reuse, R16, R24 ;  /* 0x000000100c10723c */ /* 0x048ff60000001818 */
[----:B------:R-:W-:Y:S11]  /*5b370*/  @!UPT UIADD3 URZ, URZ, URZ, URZ ;  /* 0x0000003f3f3ff290 */ /* 0x000ff6000fffe03f */
[----:B------:R-:W-:Y:S01]  /*5b380*/  @!UPT UIADD3 URZ, URZ, URZ, URZ ;  /* 0x0000003f3f3ff290 */ /* 0x000fe2000fffe03f */
[----:B------:R-:W-:Y:S01]  /*5b390*/  STL.64 [R1+0x1520], R16 ;  /* 0x0015201001007387 */ /* 0x000fe20000100a00 */
[----:B------:R-:W-:Y:S02]  /*5b3a0*/  STL.64 [R1+0x1528], R18 ;  /* 0x0015281201007387 */ /* 0x000fe40000100a00 */
[----:B0-----:R-:W2:Y:S02]  /*5b3b0*/  LDL R22, [R1+0x28] ;  /* 0x0000280001167983 */ /* 0x001ea40000100800 */
[----:B------:R-:W-:Y:S01]  /*5b3c0*/  STL.64 [R1+0x1510], R4 ;  /* 0x0015100401007387 */ /* 0x000fe20000100a00 */
[----:B------:R-:W-:Y:S01]  /*5b3d0*/  STL.64 [R1+0x1518], R6 ;  /* 0x0015180601007387 */ /* 0x000fe20000100a00 */
[----:B------:R-:W2:Y:S03]  /*5b3e0*/  LDL R23, [R1+0x2c] ;  /* 0x00002c0001177983 */ /* 0x000ea60000100800 */
[----:B--2---:R0:W-:Y:S01]  /*5b3f0*/  STL.64 [R1+0x55e0], R22 ;  /* 0x0055e01601007387 */ /* 0x0041e20000100a00 */
[----:B------:R-:W2:Y:S02]  /*5b400*/  LDL.LU R20, [R1+0x430] ;  /* 0x0004300001147983 */ /* 0x000ea40000300800 */
[----:B------:R-:W2:Y:S01]  /*5b410*/  LDL.LU R21, [R1+0x434] ;  /* 0x0004340001157983 */ /* 0x000ea20000300800 */
[----:B0-----:R-:W3:Y:S01]  /*5b420*/  LDL.LU R22, [R1+0x438] ;  /* 0x0004380001167983 */ /* 0x001ee20000300800 */
[----:B------:R-:W3:Y:S02]  /*5b430*/  LDL.LU R23, [R1+0x43c] ;  /* 0x00043c0001177983 */ /* 0x000ee40000300800 */
[----:B------:R-:W4:Y:S02]  /*5b440*/  LDL.LU.64 R24, [R1+0xc70] ;  /* 0x000c700001187983 */ /* 0x000f240000300a00 */
[----:B------:R-:W2:Y:S02]  /*5b450*/  LDL.LU.64 R26, [R1+0xc78] ;  /* 0x000c7800011a7983 */ /* 0x000ea40000300a00 */
[----:B------:R-:W-:Y:S01]  /*5b460*/  IMAD.MOV.U32 R9, RZ, RZ, R0 ;  /* 0x000000ffff097224 */ /* 0x000fe200078e0000 */
[----:B--2---:R-:W-:Y:S01]  /*5b470*/  STL.64 [R1+0x5660], R26 ;  /* 0x0056601a01007387 */ /* 0x004fe20000100a00 */
[----:B----4-:R0:W-:Y:S03]  /*5b480*/  STL.64 [R1+0x5658], R24 ;  /* 0x0056581801007387 */ /* 0x0101e60000100a00 */
[----:B0-----:R-:W2:Y:S01]  /*5b490*/  LDL.LU.64 R24, [R1+0xca0] ;  /* 0x000ca00001187983 */ /* 0x001ea20000300a00 */
[----:B------:R-:W2:Y:S02]  /*5b4a0*/  LDL.LU.64 R26, [R1+0xca8] ;  /* 0x000ca800011a7983 */ /* 0x000ea40000300a00 */
[----:B------:R-:W4:Y:S02]  /*5b4b0*/  LDL.LU.64 R4, [R1+0xc50] ;  /* 0x000c500001047983 */ /* 0x000f240000300a00 */
[----:B------:R-:W4:Y:S01]  /*5b4c0*/  LDL.LU.64 R6, [R1+0xc58] ;  /* 0x000c580001067983 */ /* 0x000f220000300a00 */
[----:B------:R-:W4:Y:S01]  /*5b4d0*/  LDL.LU.64 R16, [R1+0xbc0] ;  /* 0x000bc00001107983 */ /* 0x000f220000300a00 */
[----:B------:R-:W4:Y:S02]  /*5b4e0*/  LDL.LU.64 R18, [R1+0xbc8] ;  /* 0x000bc80001127983 */ /* 0x000f240000300a00 */
[----:B---3--:R-:W-:Y:S02]  /*5b4f0*/  STL.64 [R1+0x55f8], R22 ;  /* 0x0055f81601007387 */ /* 0x008fe40000100a00 */
[----:B------:R0:W-:Y:S02]  /*5b500*/  STL.64 [R1+0x55f0], R20 ;  /* 0x0055f01401007387 */ /* 0x0001e40000100a00 */
[----:B0-----:R-:W3:Y:S01]  /*5b510*/  LDL.LU R20, [R1+0x440] ;  /* 0x0004400001147983 */ /* 0x001ee20000300800 */
[----:B------:R-:W3:Y:S02]  /*5b520*/  LDL.LU R21, [R1+0x444] ;  /* 0x0004440001157983 */ /* 0x000ee40000300800 */
[----:B------:R-:W3:Y:S02]  /*5b530*/  LDL.LU R22, [R1+0x448] ;  /* 0x0004480001167983 */ /* 0x000ee40000300800 */
[----:B------:R-:W3:Y:S01]  /*5b540*/  LDL.LU R23, [R1+0x44c] ;  /* 0x00044c0001177983 */ /* 0x000ee20000300800 */
[C---:B--2---:R-:W-:Y:S01]  /*5b550*/  HMMA.16816.F32 R8, R12.reuse, R8, R24 ;  /* 0x000000080c08723c */ /* 0x044fe20000001818 */
[----:B---3--:R-:W-:Y:S01]  /*5b560*/  STL.64 [R1+0x5610], R22 ;  /* 0x0056101601007387 */ /* 0x008fe20000100a00 */
[----:B------:R0:W-:Y:S03]  /*5b570*/  STL.64 [R1+0x5608], R20 ;  /* 0x0056081401007387 */ /* 0x0001e60000100a00 */
[----:B0-----:R-:W2:Y:S01]  /*5b580*/  LDL.LU R20, [R1+0x450] ;  /* 0x0004500001147983 */ /* 0x001ea20000300800 */
[----:B------:R-:W2:Y:S02]  /*5b590*/  LDL.LU R21, [R1+0x454] ;  /* 0x0004540001157983 */ /* 0x000ea40000300800 */
[----:B------:R-:W2:Y:S02]  /*5b5a0*/  LDL.LU R22, [R1+0x458] ;  /* 0x0004580001167983 */ /* 0x000ea40000300800 */
[----:B------:R-:W2:Y:S01]  /*5b5b0*/  LDL.LU R23, [R1+0x45c] ;  /* 0x00045c0001177983 */ /* 0x000ea20000300800 */
[----:B------:R-:W3:Y:S01]  /*5b5c0*/  LDL.LU.64 R26, [R1+0x5660] ;  /* 0x00566000011a7983 */ /* 0x000ee20000300a00 */
[----:B------:R-:W3:Y:S11]  /*5b5d0*/  LDL.LU.64 R24, [R1+0x5658] ;  /* 0x0056580001187983 */ /* 0x000ef60000300a00 */
[----:B------:R0:W-:Y:S02]  /*5b5e0*/  STL.64 [R1+0x1500], R8 ;  /* 0x0015000801007387 */ /* 0x0001e40000100a00 */
[----:B------:R3:W-:Y:S01]  /*5b5f0*/  STL.64 [R1+0x1508], R10 ;  /* 0x0015080a01007387 */ /* 0x0007e20000100a00 */
[----:B0-----:R-:W3:Y:S02]  /*5b600*/  LDL.LU.64 R8, [R1+0x5650] ;  /* 0x0056500001087983 */ /* 0x001ee40000300a00 */
[C---:B---3--:R-:W-:Y:S02]  /*5b610*/  HMMA.16816.F32 R8, R12.reuse, R8, R24 ;  /* 0x000000080c08723c */ /* 0x048fe40000001818 */
[----:B------:R-:W2:Y:S11]  /*5b620*/  LDL.LU.64 R26, [R1+0x5648] ;  /* 0x00564800011a7983 */ /* 0x000eb60000300a00 */
[----:B------:R-:W-:Y:S10]  /*5b630*/  @!UPT UIADD3 URZ, URZ, URZ, URZ ;  /* 0x0000003f3f3ff290 */ /* 0x000ff4000fffe03f */
[----:B------:R-:W-:Y:S01]  /*5b640*/  STL.64 [R1+0x14f0], R8 ;  /* 0x0014f00801007387 */ /* 0x000fe20000100a00 */
[----:B------:R0:W-:Y:S03]  /*5b650*/  STL.64 [R1+0x14f8], R10 ;  /* 0x0014f80a01007387 */ /* 0x0001e60000100a00 */
[----:B0-----:R-:W3:Y:S01]  /*5b660*/  LDL.LU.64 R10, [R1+0x5640] ;  /* 0x00564000010a7983 */ /* 0x001ee20000300a00 */
[----:B------:R-:W4:Y:S02]  /*5b670*/  LDL.LU.64 R8, [R1+0x5638] ;  /* 0x0056380001087983 */ /* 0x000f240000300a00 */
[C---:B----4-:R-:W-:Y:S11]  /*5b680*/  HMMA.16816.F32 R4, R12.reuse, R8, R4 ;  /* 0x000000080c04723c */ /* 0x050ff60000001804 */
[----:B------:R-:W-:Y:S11]  /*5b690*/  @!UPT UIADD3 URZ, URZ, URZ, URZ ;  /* 0x0000003f3f3ff290 */ /* 0x000ff6000fffe03f */
[----:B------:R-:W-:Y:S01]  /*5b6a0*/  @!UPT UIADD3 URZ, URZ, URZ, URZ ;  /* 0x0000003f3f3ff290 */ /* 0x000fe2000fffe03f */
[----:B------:R-:W-:Y:S01]  /*5b6b0*/  STL.64 [R1+0x14e0], R4 ;  /* 0x0014e00401007387 */ /* 0x000fe20000100a00 */
[----:B------:R0:W-:Y:S03]  /*5b6c0*/  STL.64 [R1+0x14e8], R6 ;  /* 0x0014e80601007387 */ /* 0x0001e60000100a00 */
[----:B0-----:R-:W4:Y:S01]  /*5b6d0*/  LDL.LU.64 R6, [R1+0x5630] ;  /* 0x0056300001067983 */ /* 0x001f220000300a00 */
[----:B------:R-:W2:Y:S02]  /*5b6e0*/  LDL.LU.64 R4, [R1+0x5628] ;  /* 0x0056280001047983 */ /* 0x000ea40000300a00 */
[----:B---3--:R0:W-:Y:S02]  /*5b6f0*/  STL.64 [R1+0x5588], R10 ;  /* 0x0055880a01007387 */ /* 0x0081e40000100a00 */
[----:B0-----:R-:W3:Y:S04]  /*5b700*/  LDL R10, [R1+0x8] ;  /* 0x00000800010a7983 */ /* 0x001ee80000100800 */
[----:B------:R-:W3:Y:S01]  /*5b710*/  LDL R11, [R1+0xc] ;  /* 0x00000c00010b7983 */ /* 0x000ee20000100800 */
[----:B--2---:R-:W-:Y:S03]  /*5b720*/  HMMA.16816.F32 R12, R12, R4, R16 ;  /* 0x000000040c0c723c */ /* 0x004fe60000001810 */
[----:B------:R-:W2:Y:S01]  /*5b730*/  LDL.LU.64 R18, [R1+0x5620] ;  /* 0x0056200001127983 */ /* 0x000ea20000300a00 */
[----:B------:R-:W2:Y:S11]  /*5b740*/  LDL.LU.64 R16, [R1+0x5618] ;  /* 0x0056180001107983 */ /* 0x000eb60000300a00 */
[----:B------:R-:W-:Y:S08]  /*5b750*/  @!UPT UIADD3 URZ, URZ, URZ, URZ ;  /* 0x0000003f3f3ff290 */ /* 0x000ff0000fffe03f */
[----:B------:R0:W-:Y:S01]  /*5b760*/  STL.64 [R1+0x14d0], R12 ;  /* 0x0014d00c01007387 */ /* 0x0001e20000100a00 */
[----:B------:R1:W-:Y:S03]  /*5b770*/  STL.64 [R1+0x14d8], R14 ;  /* 0x0014d80e01007387 */ /* 0x0003e60000100a00 */
[----:B0-----:R-:W3:Y:S01]  /*5b780*/  LDL.LU R12, [R1+0x400] ;  /* 0x00040000010c7983 */ /* 0x001ee20000300800 */
[----:B------:R-:W3:Y:S02]  /*5b790*/  LDL.LU R13, [R1+0x404] ;  /* 0x00040400010d7983 */ /* 0x000ee40000300800 */
[----:B-1----:R-:W3:Y:S02]  /*5b7a0*/  LDL.LU R14, [R1+0x408] ;  /* 0x00040800010e7983 */ /* 0x002ee40000300800 */
[----:B------:R-:W3:Y:S01]  /*5b7b0*/  LDL.LU R15, [R1+0x40c] ;  /* 0x00040c00010f7983 */ /* 0x000ee20000300800 */
[----:B----4-:R0:W-:Y:S04]  /*5b7c0*/  STL.64 [R1+0x5568], R6 ;  /* 0x0055680601007387 */ /* 0x0101e80000100a00 */
[----:B0-----:R-:W4:Y:S04]  /*5b7d0*/  LDL R6, [R1+0x18] ;  /* 0x0000180001067983 */ /* 0x001f280000100800 */
[----:B------:R-:W4:Y:S01]  /*5b7e0*/  LDL R7, [R1+0x1c] ;  /* 0x00001c0001077983 */ /* 0x000f220000100800 */
[C---:B--2---:R-:W-:Y:S03]  /*5b7f0*/  HMMA.16816.F32 R24, R16.reuse, R26, R20 ;  /* 0x0000001a1018723c */ /* 0x044fe60000001814 */
[----:B------:R-:W2:Y:S01]  /*5b800*/  LDL.LU.64 R22, [R1+0x5610] ;  /* 0x0056100001167983 */ /* 0x000ea20000300a00 */
[----:B------:R-:W2:Y:S11]  /*5b810*/  LDL.LU.64 R20, [R1+0x5608] ;  /* 0x0056080001147983 */ /* 0x000eb60000300a00 */
[----:B------:R-:W-:Y:S08]  /*5b820*/  @!UPT UIADD3 URZ, URZ, URZ, URZ ;  /* 0x0000003f3f3ff290 */ /* 0x000ff0000fffe03f */
[----:B------:R-:W-:Y:S01]  /*5b830*/  STL.64 [R1+0x14c0], R24 ;  /* 0x0014c01801007387 */ /* 0x000fe20000100a00 */
[----:B------:R0:W-:Y:S03]  /*5b840*/  STL.64 [R1+0x14c8], R26 ;  /* 0x0014c81a01007387 */ /* 0x0001e60000100a00 */
[----:B0-----:R-:W2:Y:S02]  /*5b850*/  LDL.LU.64 R26, [R1+0x5600] ;  /* 0x00560000011a7983 */ /* 0x001ea40000300a00 */
[C---:B--2---:R-:W-:Y:S02]  /*5b860*/  HMMA.16816.F32 R24, R16.reuse, R26, R20 ;  /* 0x0000001a1018723c */ /* 0x044fe40000001814 */
[----:B------:R-:W2:Y:S01]  /*5b870*/  LDL.LU.64 R22, [R1+0x55f8] ;  /* 0x0055f80001167983 */ /* 0x000ea20000300a00 */
[----:B------:R-:W2:Y:S11]  /*5b880*/  LDL.LU.64 R20, [R1+0x55f0] ;  /* 0x0055f00001147983 */ /* 0x000eb60000300a00 */
[----:B------:R-:W-:Y:S09]  /*5b890*/  @!UPT UIADD3 URZ, URZ, URZ, URZ ;  /* 0x0000003f3f3ff290 */ /* 0x000ff2000fffe03f */
[----:B------:R-:W-:Y:S01]  /*5b8a0*/  STL.64 [R1+0x14b0], R24 ;  /* 0x0014b01801007387 */ /* 0x000fe20000100a00 */
[----:B------:R0:W-:Y:S03]  /*5b8b0*/  STL.64 [R1+0x14b8], R26 ;  /* 0x0014b81a01007387 */ /* 0x0001e60000100a00 */
[----:B0-----:R-:W2:Y:S02]  /*5b8c0*/  LDL.LU.64 R26, [R1+0x55e8] ;  /* 0x0055e800011a7983 */ /* 0x001ea40000300a00 */
[C---:B--2---:R-:W-:Y:S02]  /*5b8d0*/  HMMA.16816.F32 R24, R16.reuse, R26, R20 ;  /* 0x0000001a1018723c */ /* 0x044fe40000001814 */
[----:B------:R-:W2:Y:S11]  /*5b8e0*/  LDL.LU.64 R22, [R1+0x55e0] ;  /* 0x0055e00001167983 */ /* 0x000eb60000300a00 */
[----:B------:R-:W-:Y:S10]  /*5b8f0*/  @!UPT UIADD3 URZ, URZ, URZ, URZ ;  /* 0x0000003f3f3ff290 */ /* 0x000ff4000fffe03f */
[----:B------:R-:W-:Y:S01]  /*5b900*/  STL.64 [R1+0x14a0], R24 ;  /* 0x0014a01801007387 */ /* 0x000fe20000100a00 */
[----:B------:R0:W-:Y:S03]  /*5b910*/  STL.64 [R1+0x14a8], R26 ;  /* 0x0014a81a01007387 */ /* 0x0001e60000100a00 */
[----:B0-----:R-:W2:Y:S01]  /*5b920*/  LDL.LU.64 R26, [R1+0x55d8] ;  /* 0x0055d800011a7983 */ /* 0x001ea20000300a00 */
[----:B------:R-:W2:Y:S02]  /*5b930*/  LDL.LU.64 R24, [R1+0x55d0] ;  /* 0x0055d00001187983 */ /* 0x000ea40000300a00 */
[C---:B--2---:R-:W-:Y:S01]  /*5b940*/  HMMA.16816.F32 R20, R16.reuse, R22, R24 ;  /* 0x000000161014723c */ /* 0x044fe20000001818 */
[----:B------:R-:W4:Y:S01]  /*5b950*/  LDL.LU.64 R26, [R1+0x55c8] ;  /* 0x0055c800011a7983 */ /* 0x000f220000300a00 */
[----:B------:R-:W4:Y:S11]  /*5b960*/  LDL.LU.64 R24, [R1+0x55c0] ;  /* 0x0055c00001187983 */ /* 0x000f360000300a00 */
[----:B------:R-:W-:Y:S10]  /*5b970*/  @!UPT UIADD3 URZ, URZ, URZ, URZ ;  /* 0x0000003f3f3ff290 */ /* 0x000ff4000fffe03f */
[----:B------:R0:W-:Y:S01]  /*5b980*/  STL.64 [R1+0x1490], R20 ;  /* 0x0014901401007387 */ /* 0x0001e20000100a00 */
[----:B------:R-:W-:Y:S03]  /*5b990*/  STL.64 [R1+0x1498], R22 ;  /* 0x0014981601007387 */ /* 0x000fe60000100a00 */
[----:B0-----:R-:W2:Y:S01]  /*5b9a0*/  LDL.LU R20, [R1+0x8e0] ;  /* 0x0008e00001147983 */ /* 0x001ea20000300800 */
[----:B------:R-:W2:Y:S01]  /*5b9b0*/  LDL.LU R21, [R1+0x8e4] ;  /* 0x0008e40001157983 */ /* 0x000ea20000300800 */
[C---:B----4-:R-:W-:Y:S02]  /*5b9c0*/  HMMA.16816.F32 R4, R16.reuse, R6, R24 ;  /* 0x000000061004723c */ /* 0x050fe40000001818 */
[----:B------:R-:W4:Y:S11]  /*5b9d0*/  LDL.LU.64 R26, [R1+0x55b8] ;  /* 0x0055b800011a7983 */ /* 0x000f360000300a00 */
[----:B------:R-:W-:Y:S10]  /*5b9e0*/  @!UPT UIADD3 URZ, URZ, URZ, URZ ;  /* 0x0000003f3f3ff290 */ /* 0x000ff4000fffe03f */
[----:B------:R-:W-:Y:S01]  /*5b9f0*/  STL.64 [R1+0x1480], R4 ;  /* 0x0014800401007387 */ /* 0x000fe20000100a00 */
[----:B------:R3:W-:Y:S02]  /*5ba00*/  STL.64 [R1+0x1488], R6 ;  /* 0x0014880601007387 */ /* 0x0007e40000100a00 */
[----:B---3--:R-:W-:Y:S01]  /*5ba10*/  HMMA.16816.F32 R4, R16, R10, R12 ;  /* 0x0000000a1004723c */ /* 0x008fe2000000180c */
[----:B------:R-:W0:Y:S11]  /*5ba20*/  LDSM.16.MT88.4 R12, [R2+0x4100] ;  /* 0x00410000020c783b */ /* 0x000e360000004200 */
[----:B------:R-:W-:Y:S11]  /*5ba30*/  @!UPT UIADD3 URZ, URZ, URZ, URZ ;  /* 0x0000003f3f3ff290 */ /* 0x000ff6000fffe03f */
[----:B------:R-:W-:Y:S01]  /*5ba40*/  STL.64 [R1+0x1470], R4 ;  /* 0x0014700401007387 */ /* 0x000fe20000100a00 */
[----:B------:R-:W3:Y:S02]  /*5ba50*/  LDL.LU R8, [R1+0x8c0] ;  /* 0x0008c00001087983 */ /* 0x000ee40000300800 */
[----:B------:R-:W3:Y:S02]  /*5ba60*/  LDL.LU R9, [R1+0x8c4] ;  /* 0x0008c40001097983 */ /* 0x000ee40000300800 */
[----:B------:R-:W2:Y:S01]  /*5ba70*/  LDL.LU R10, [R1+0x8c8] ;  /* 0x0008c800010a7983 */ /* 0x000ea20000300800 */
[----:B------:R-:W2:Y:S01]  /*5ba80*/  LDL.LU R11, [R1+0x8cc] ;  /* 0x0008cc00010b7983 */ /* 0x000ea20000300800 */
[----:B------:R-:W-:Y:S02]  /*5ba90*/  IMAD.MOV.U32 R23, RZ, RZ, R3 ;  /* 0x000000ffff177224 */ /* 0x000fe400078e0003 */
[----:B------:R-:W-:Y:S02]  /*5baa0*/  IMAD.MOV.U32 R22, RZ, RZ, R28 ;  /* 0x000000ffff167224 */ /* 0x000fe400078e001c */
[----:B------:R-:W-:-:S02]  /*5bab0*/  IMAD.MOV.U32 R3, RZ, RZ, R7 ;  /* 0x000000ffff037224 */ /* 0x000fc400078e0007 */
[----:B------:R-:W-:Y:S01]  /*5bac0*/  IMAD.MOV.U32 R28, RZ, RZ, R6 ;  /* 0x000000ffff1c7224 */ /* 0x000fe200078e0006 */
[----:B--2---:R1:W-:Y:S01]  /*5bad0*/  STL.64 [R1+0x5598], R10 ;  /* 0x0055980a01007387 */ /* 0x0043e20000100a00 */
[----:B---3--:R-:W-:Y:S03]  /*5bae0*/  STL.64 [R1+0x5590], R8 ;  /* 0x0055900801007387 */ /* 0x008fe60000100a00 */
[----:B-1----:R-:W2:Y:S01]  /*5baf0*/  LDL.64 R10, [R1+0xc8] ;  /* 0x0000c800010a7983 */ /* 0x002ea20000100a00 */
[----:B------:R-:W-:Y:S02]  /*5bb00*/  STL [R1+0x449c], R3 ;  /* 0x00449c0301007387 */ /* 0x000fe40000100800 */
[----:B------:R-:W-:Y:S02]  /*5bb10*/  STL [R1+0x4498], R28 ;  /* 0x0044981c01007387 */ /* 0x000fe40000100800 */
[----:B0-----:R0:W-:Y:S01]  /*5bb20*/  STL.64 [R1+0x53e8], R14 ;  /* 0x0053e80e01007387 */ /* 0x0011e20000100a00 */
[----:B------:R1:W-:Y:S04]  /*5bb30*/  STL.64 [R1+0x53e0], R12 ;  /* 0x0053e00c01007387 */ /* 0x0003e80000100a00 */
[----:B0-----:R-:W3:Y:S01]  /*5bb40*/  LDL.64 R14, [R1+0x68] ;  /* 0x00006800010e7983 */ /* 0x001ee20000100a00 */
[----:B-1----:R-:W-:-:S03]  /*5bb50*/  IMAD.MOV.U32 R13, RZ, RZ, R29 ;  /* 0x000000ffff0d7224 */ /* 0x002fc600078e001d */
[----:B---3--:R4:W-:Y:S01]  /*5bb60*/  STL.64 [R1+0x5570], R14 ;  /* 0x0055700e01007387 */ /* 0x0089e20000100a00 */
[----:B------:R-:W3:Y:S02]  /*5bb70*/  LDL.LU R12, [R1+0x8b0] ;  /* 0x0008b000010c7983 */ /* 0x000ee40000300800 */
[----:B------:R-:W2:Y:S02]  /*5bb80*/  LDL.LU R29, [R1+0x55b0] ;  /* 0x0055b000011d7983 */ /* 0x000ea40000300800 */
[----:B----4-:R-:W-:Y:S02]  /*5bb90*/  IMAD.MOV.U32 R14, RZ, RZ, R26 ;  /* 0x000000ffff0e7224 */ /* 0x010fe400078e001a */
[----:B------:R-:W-:Y:S01]  /*5bba0*/  IMAD.MOV.U32 R15, RZ, RZ, R27 ;  /* 0x000000ffff0f7224 */ /* 0x000fe200078e001b */
[----:B------:R-:W4:Y:S01]  /*5bbb0*/  LDL.LU R26, [R1+0x55ac] ;  /* 0x0055ac00011a7983 */ /* 0x000f220000300800 */
[----:B------:R-:W4:Y:S03]  /*5bbc0*/  LDL.LU R27, [R1+0x55a8] ;  /* 0x0055a800011b7983 */ /* 0x000f260000300800 */
[----:B------:R0:W-:Y:S04]  /*5bbd0*/  STL.64 [R1+0x5580], R14 ;  /* 0x0055800e01007387 */ /* 0x0001e80000100a00 */
[----:B---3--:R1:W-:Y:S01]  /*5bbe0*/  STL.64 [R1+0x5578], R12 ;  /* 0x0055780c01007387 */ /* 0x0083e20000100a00 */
[----:B0-----:R-:W3:Y:S03]  /*5bbf0*/  LDL.64 R14, [R1+0xb8] ;  /* 0x0000b800010e7983 */ /* 0x001ee60000100a00 */
[----:B---3--:R0:W-:Y:S01]  /*5bc00*/  STL.64 [R1+0x55a0], R14 ;  /* 0x0055a00e01007387 */ /* 0x0081e20000100a00 */
[----:B-1----:R-:W3:Y:S02]  /*5bc10*/  LDL.LU R12, [R1+0x8d0] ;  /* 0x0008d000010c7983 */ /* 0x002ee40000300800 */
[----:B------:R-:W3:Y:S01]  /*5bc20*/  LDL.LU R13, [R1+0x8d4] ;  /* 0x0008d400010d7983 */ /* 0x000ee20000300800 */
[----:B0-----:R-:W3:Y:S01]  /*5bc30*/  LDL.LU R14, [R1+0x8d8] ;  /* 0x0008d800010e7983 */ /* 0x001ee20000300800 */
[----:B----4-:R-:W-:Y:S01]  /*5bc40*/  HMMA.16816.F32 R4, R16, R26, R20 ;  /* 0x0000001a1004723c */ /* 0x010fe20000001814 */
[----:B--2---:R-:W-:-:S02]  /*5bc50*/  IMAD.MOV.U32 R15, RZ, RZ, R29 ;  /* 0x000000ffff0f7224 */ /* 0x004fc400078e001d */
[----:B------:R-:W-:Y:S02]  /*5bc60*/  IMAD.MOV.U32 R3, RZ, RZ, R10 ;  /* 0x000000ffff037224 */ /* 0x000fe400078e000a */
[----:B------:R-:W-:Y:S11]  /*5bc70*/  IMAD.MOV.U32 R0, RZ, RZ, R11 ;  /* 0x000000ffff007224 */ /* 0x000ff600078e000b */
[----:B------:R-:W-:Y:S07]  /*5bc80*/  @!UPT UIADD3 URZ, URZ, URZ, URZ ;  /* 0x0000003f3f3ff290 */ /* 0x000fee000fffe03f */
[----:B------:R0:W-:Y:S01]  /*5bc90*/  STL.64 [R1+0x1460], R4 ;  /* 0x0014600401007387 */ /* 0x0001e20000100a00 */
[----:B------:R1:W-:Y:S02]  /*5bca0*/  STL [R1+0x1468], R6 ;  /* 0x0014680601007387 */ /* 0x0003e40000100800 */
[----:B------:R-:W2:Y:S02]  /*5bcb0*/  LDL R22, [R1+0x98] ;  /* 0x0000980001167983 */ /* 0x000ea40000100800 */
[----:B------:R-:W2:Y:S02]  /*5bcc0*/  LDL R23, [R1+0x9c] ;  /* 0x00009c0001177983 */ /* 0x000ea40000100800 */
[----:B------:R-:W-:Y:S01]  /*5bcd0*/  IMAD.MOV.U32 R29, RZ, RZ, R7 ;  /* 0x000000ffff1d7224 */ /* 0x000fe200078e0007 */
[----:B0-----:R-:W2:Y:S01]  /*5bce0*/  LDL.LU R4, [R1+0x8a0] ;  /* 0x0008a00001047983 */ /* 0x001ea20000300800 */
[----:B------:R-:W2:Y:S02]  /*5bcf0*/  LDL.LU R5, [R1+0x8a4] ;  /* 0x0008a40001057983 */ /* 0x000ea40000300800 */
[----:B-1----:R-:W2:Y:S02]  /*5bd00*/  LDL.LU R6, [R1+0x8a8] ;  /* 0x0008a80001067983 */ /* 0x002ea40000300800 */
[----:B------:R-:W2:Y:S01]  /*5bd10*/  LDL.LU R7, [R1+0x8ac] ;  /* 0x0008ac0001077983 */ /* 0x000ea20000300800 */
[----:B------:R0:W-:Y:S01]  /*5bd20*/  STL.64 [R1+0x54a0], R26 ;  /* 0x0054a01a01007387 */ /* 0x0001e20000100a00 */
[----:B------:R-:W4:Y:S02]  /*5bd30*/  LDL.LU R24, [R1+0x890] ;  /* 0x0008900001187983 */ /* 0x000f240000300800 */
[----:B------:R-:W4:Y:S01]  /*5bd40*/  LDL.LU R25, [R1+0x894] ;  /* 0x0008940001197983 */ /* 0x000f220000300800 */
[----:B0-----:R-:W4:Y:S01]  /*5bd50*/  LDL.LU R26, [R1+0x898] ;  /* 0x00089800011a7983 */ /* 0x001f220000300800 */
[----:B------:R-:W4:Y:S02]  /*5bd60*/  LDL.LU R27, [R1+0x89c] ;  /* 0x00089c00011b7983 */ /* 0x000f240000300800 */
[----:B------:R-:W-:Y:S01]  /*5bd70*/  STL [R1+0x44a0], R29 ;  /* 0x0044a01d01007387 */ /* 0x000fe20000100800 */
[C---:B---3--:R-:W-:Y:S11]  /*5bd80*/  HMMA.16816.F32 R12, R16.reuse, R10, R12 ;  /* 0x0000000a100c723c */ /* 0x048ff6000000180c */
[----:B------:R-:W-:Y:S11]  /*5bd90*/  @!UPT UIADD3 URZ, URZ, URZ, URZ ;  /* 0x0000003f3f3ff290 */ /* 0x000ff6000fffe03f */
[----:B------:R-:W-:Y:S01]  /*5bda0*/  @!UPT UIADD3 URZ, URZ, URZ, URZ ;  /* 0x0000003f3f3ff290 */ /* 0x000fe2000fffe03f */
        /* <DEDUP_REMOVED lines=13> */
[----:B------:R-:W2:Y:S01]  /*5be80*/  LDL.LU.64 R14, [R1+0x5580] ;  /* 0x00558000010e7983 */ /* 0x000ea20000300a00 */
[----:B------:R-:W2:Y:S03]  /*5be90*/  LDL.LU.64 R12, [R1+0x5578] ;  /* 0x00557800010c7983 */ /* 0x000ea60000300a00 */
[----:B---3--:R0:W-:Y:S01]  /*5bea0*/  STL.64 [R1+0x5538], R10 ;  /* 0x0055380a01007387 */ /* 0x0081e20000100a00 */
[----:B------:R-:W-:Y:S03]  /*5beb0*/  STL.64 [R1+0x5530], R8 ;  /* 0x0055300801007387 */ /* 0x000fe60000100a00 */
[----:B0-----:R-:W2:Y:S02]  /*5bec0*/  LDL.64 R10, [R1+0xa8] ;  /* 0x0000a800010a7983 */ /* 0x001ea40000100a00 */
[C---:B--2---:R-:W-:Y:S11]  /*5bed0*/  HMMA.16816.F32 R12, R16.reuse, R10, R12 ;  /* 0x0000000a100c723c */ /* 0x044ff6000000180c */
[----:B------:R-:W-:Y:S11]  /*5bee0*/  @!UPT UIADD3 URZ, URZ, URZ, URZ ;  /* 0x0000003f3f3ff290 */ /* 0x000ff6000fffe03f */
[----:B------:R-:W-:Y:S01]  /*5bef0*/  @!UPT UIADD3 URZ, URZ, URZ, URZ ;  /* 0x0000003f3f3ff290 */ /* 0x000fe2000fffe03f */
[----:B------:R-:W-:Y:S01]  /*5bf00*/  STL.64 [R1+0x1430], R12 ;  /* 0x0014300c01007387 */ /* 0x000fe20000100a00 */
[----:B------:R0:W-:Y:S03]  /*5bf10*/  STL.64 [R1+0x1438], R14 ;  /* 0x0014380e01007387 */ /* 0x0001e60000100a00 */
[----:B0-----:R-:W2:Y:S01]  /*5bf20*/  LDL.LU.64 R14, [R1+0x5570] ;  /* 0x00557000010e7983 */ /* 0x001ea20000300a00 */
[----:B------:R-:W-:Y:S02]  /*5bf30*/  IMAD.MOV.U32 R13, RZ, RZ, R10 ;  /* 0x000000ffff0d7224 */ /* 0x000fe400078e000a */
[----:B------:R-:W-:Y:S01]  /*5bf40*/  IMAD.MOV.U32 R12, RZ, RZ, R11 ;  /* 0x000000ffff0c7224 */ /* 0x000fe200078e000b */
[C---:B------:R-:W-:Y:S01]  /*5bf50*/  HMMA.16816.F32 R20, R16.reuse, R22, R4 ;  /* 0x000000161014723c */ /* 0x040fe20000001804 */
[----:B--2---:R0:W-:Y:S03]  /*5bf60*/  STL.64 [R1+0x5548], R14 ;  /* 0x0055480e01007387 */ /* 0x0041e60000100a00 */
[----:B------:R-:W-:Y:S01]  /*5bf70*/  STL.64 [R1+0x5540], R12 ;  /* 0x0055400c01007387 */ /* 0x000fe20000100a00 */
[----:B0-----:R-:W2:Y:S01]  /*5bf80*/  LDL.64 R14, [R1+0x78] ;  /* 0x00007800010e7983 */ /* 0x001ea20000100a00 */
[----:B------:R-:W3:Y:S02]  /*5bf90*/  LDL.LU R8, [R1+0x870] ;  /* 0x0008700001087983 */ /* 0x000ee40000300800 */
[----:B------:R-:W3:Y:S02]  /*5bfa0*/  LDL.LU R9, [R1+0x874] ;  /* 0x0008740001097983 */ /* 0x000ee40000300800 */
[----:B------:R-:W2:Y:S01]  /*5bfb0*/  LDL.LU R10, [R1+0x878] ;  /* 0x00087800010a7983 */ /* 0x000ea20000300800 */
[----:B------:R-:W2:Y:S11]  /*5bfc0*/  LDL.LU R11, [R1+0x87c] ;  /* 0x00087c00010b7983 */ /* 0x000eb60000300800 */
[----:B------:R-:W-:Y:S02]  /*5bfd0*/  @!UPT UIADD3 URZ, URZ, URZ, URZ ;  /* 0x0000003f3f3ff290 */ /* 0x000fe4000fffe03f */
[----:B------:R-:W-:Y:S02]  /*5bfe0*/  IMAD.MOV.U32 R5, RZ, RZ, R22 ;  /* 0x000000ffff057224 */ /* 0x000fe400078e0016 */
[----:B------:R-:W-:Y:S01]  /*5bff0*/  IMAD.MOV.U32 R4, RZ, RZ, R23 ;  /* 0x000000ffff047224 */ /* 0x000fe200078e0017 */
[----:B--2---:R-:W-:Y:S01]  /*5c000*/  STL.64 [R1+0x5558], R10 ;  /* 0x0055580a01007387 */ /* 0x004fe20000100a00 */
[----:B---3--:R0:W-:Y:S03]  /*5c010*/  STL.64 [R1+0x5550], R8 ;  /* 0x0055500801007387 */ /* 0x0081e60000100a00 */
[----:B0-----:R-:W2:Y:S01]  /*5c020*/  LDL.LU R8, [R1+0x880] ;  /* 0x0008800001087983 */ /* 0x001ea20000300800 */
[----:B------:R-:W2:Y:S02]  /*5c030*/  LDL.LU R9, [R1+0x884] ;  /* 0x0008840001097983 */ /* 0x000ea40000300800 */
[----:B------:R-:W2:Y:S02]  /*5c040*/  LDL.LU R10, [R1+0x888] ;  /* 0x00088800010a7983 */ /* 0x000ea40000300800 */
[----:B------:R-:W2:Y:S01]  /*5c050*/  LDL.LU R11, [R1+0x88c] ;  /* 0x00088c00010b7983 */ /* 0x000ea20000300800 */
[----:B------:R-:W3:Y:S01]  /*5c060*/  LDL.LU.64 R6, [R1+0x5568] ;  /* 0x0055680001067983 */ /* 0x000ee20000300a00 */
[----:B------:R-:W-:Y:S02]  /*5c070*/  STL.64 [R1+0x1410], R20 ;  /* 0x0014101401007387 */ /* 0x000fe40000100a00 */
[----:B------:R-:W4:Y:S01]  /*5c080*/  LDL.LU.64 R22, [R1+0x5560] ;  /* 0x0055600001167983 */ /* 0x000f220000300a00 */
[----:B---3--:R-:W-:Y:S01]  /*5c090*/  STL.64 [R1+0x5520], R6 ;  /* 0x0055200601007387 */ /* 0x008fe20000100a00 */
[----:B------:R4:W-:Y:S01]  /*5c0a0*/  STL.64 [R1+0x5518], R4 ;  /* 0x0055180401007387 */ /* 0x0009e20000100a00 */
[C---:B--2---:R-:W-:Y:S08]  /*5c0b0*/  HMMA.16816.F32 R8, R16.reuse, R14, R8 ;  /* 0x0000000e1008723c */ /* 0x044ff00000001808 */
[----:B----4-:R-:W-:Y:S07]  /*5c0c0*/  HMMA.16816.F32 R4, R16, R22, R24 ;  /* 0x000000161004723c */ /* 0x010fee0000001818 */
[----:B------:R-:W-:-:S02]  /*5c0d0*/  IMAD.MOV.U32 R25, RZ, RZ, R22 ;  /* 0x000000ffff197224 */ /* 0x000fc400078e0016 */
[----:B------:R-:W-:Y:S02]  /*5c0e0*/  IMAD.MOV.U32 R24, RZ, RZ, R23 ;  /* 0x000000ffff187224 */ /* 0x000fe400078e0017 */
[----:B------:R-:W-:Y:S02]  /*5c0f0*/  IMAD.MOV.U32 R27, RZ, RZ, R14 ;  /* 0x000000ffff1b7224 */ /* 0x000fe400078e000e */
[----:B------:R-:W-:-:S10]  /*5c100*/  IMAD.MOV.U32 R26, RZ, RZ, R15 ;  /* 0x000000ffff1a7224 */ /* 0x000fd400078e000f */
[----:B------:R0:W-:Y:S01]  /*5c110*/  STL.64 [R1+0x1400], R4 ;  /* 0x0014000401007387 */ /* 0x0001e20000100a00 */
[----:B------:R1:W-:Y:S03]  /*5c120*/  STL.64 [R1+0x1408], R6 ;  /* 0x0014080601007387 */ /* 0x0003e60000100a00 */
[----:B0-----:R-:W2:Y:S01]  /*5c130*/  LDL.LU R4, [R1+0x860] ;  /* 0x0008600001047983 */ /* 0x001ea20000300800 */
[----:B------:R-:W2:Y:S02]  /*5c140*/  LDL.LU R5, [R1+0x864] ;  /* 0x0008640001057983 */ /* 0x000ea40000300800 */
[----:B-1----:R-:W2:Y:S02]  /*5c150*/  LDL.LU R6, [R1+0x868] ;  /* 0x0008680001067983 */ /* 0x002ea40000300800 */
[----:B------:R-:W2:Y:S01]  /*5c160*/  LDL.LU R7, [R1+0x86c] ;  /* 0x00086c0001077983 */ /* 0x000ea20000300800 */
[----:B------:R-:W3:Y:S01]  /*5c170*/  LDL.LU R20, [R1+0x3f0] ;  /* 0x0003f00001147983 */ /* 0x000ee20000300800 */
[----:B------:R-:W3:Y:S02]  /*5c180*/  LDL.LU R21, [R1+0x3f4] ;  /* 0x0003f40001157983 */ /* 0x000ee40000300800 */
[----:B------:R-:W3:Y:S02]  /*5c190*/  LDL.LU R22, [R1+0x3f8] ;  /* 0x0003f80001167983 */ /* 0x000ee40000300800 */
[----:B------:R-:W3:Y:S01]  /*5c1a0*/  LDL.LU R23, [R1+0x3fc] ;  /* 0x0003fc0001177983 */ /* 0x000ee20000300800 */
[----:B------:R-:W-:Y:S01]  /*5c1b0*/  STL.64 [R1+0x13f0], R8 ;  /* 0x0013f00801007387 */ /* 0x000fe20000100a00 */
[----:B------:R0:W-:Y:S03]  /*5c1c0*/  STL.64 [R1+0x13f8], R10 ;  /* 0x0013f80a01007387 */ /* 0x0001e60000100a00 */
[----:B0-----:R-:W4:Y:S01]  /*5c1d0*/  LDL.LU.64 R10, [R1+0x5558] ;  /* 0x00555800010a7983 */ /* 0x001f220000300a00 */
[----:B------:R-:W4:Y:S02]  /*5c1e0*/  LDL.LU.64 R8, [R1+0x5550] ;  /* 0x0055500001087983 */ /* 0x000f240000300a00 */
[----:B------:R-:W4:Y:S02]  /*5c1f0*/  LDL.LU.64 R14, [R1+0x5548] ;  /* 0x00554800010e7983 */ /* 0x000f240000300a00 */
[----:B------:R-:W2:Y:S01]  /*5c200*/  LDL.LU.64 R12, [R1+0x5540] ;  /* 0x00554000010c7983 */ /* 0x000ea20000300a00 */
[----:B------:R-:W-:Y:S01]  /*5c210*/  STL.64 [R1+0x54c8], R26 ;  /* 0x0054c81a01007387 */ /* 0x000fe20000100a00 */
[----:B------:R0:W-:Y:S03]  /*5c220*/  STL.64 [R1+0x54c0], R24 ;  /* 0x0054c01801007387 */ /* 0x0001e60000100a00 */
[----:B0-----:R-:W2:Y:S01]  /*5c230*/  LDL.LU R24, [R1+0x3a0] ;  /* 0x0003a00001187983 */ /* 0x001ea20000300800 */
[----:B------:R-:W2:Y:S02]  /*5c240*/  LDL.LU R25, [R1+0x3a4] ;  /* 0x0003a40001197983 */ /* 0x000ea40000300800 */
[----:B------:R-:W2:Y:S02]  /*5c250*/  LDL.LU R26, [R1+0x3a8] ;  /* 0x0003a800011a7983 */ /* 0x000ea40000300800 */
[----:B------:R-:W2:Y:S02]  /*5c260*/  LDL.LU R27, [R1+0x3ac] ;  /* 0x0003ac00011b7983 */ /* 0x000ea40000300800 */
[----:B--2---:R0:W-:Y:S01]  /*5c270*/  STL.64 [R1+0x54d8], R26 ;  /* 0x0054d81a01007387 */ /* 0x0041e20000100a00 */
[----:B------:R-:W-:Y:S03]  /*5c280*/  STL.64 [R1+0x54d0], R24 ;  /* 0x0054d01801007387 */ /* 0x000fe60000100a00 */
[----:B0-----:R-:W2:Y:S01]  /*5c290*/  LDL.64 R26, [R1+0x38] ;  /* 0x00003800011a7983 */ /* 0x001ea20000100a00 */
[----:B----4-:R-:W-:Y:S03]  /*5c2a0*/  HMMA.16816.F32 R8, R16, R14, R8 ;  /* 0x0000000e1008723c */ /* 0x010fe60000001808 */
[----:B--2---:R0:W-:Y:S04]  /*5c2b0*/  STL.64 [R1+0x54e0], R26 ;  /* 0x0054e01a01007387 */ /* 0x0041e80000100a00 */
[----:B0-----:R-:W2:Y:S04]  /*5c2c0*/  LDL.64 R26, [R1+0x48] ;  /* 0x00004800011a7983 */ /* 0x001ea80000100a00 */
[----:B--2---:R0:W-:Y:S04]  /*5c2d0*/  STL.64 [R1+0x54f0], R26 ;  /* 0x0054f01a01007387 */ /* 0x0041e80000100a00 */
[----:B0-----:R-:W2:Y:S08]  /*5c2e0*/  LDL.64 R26, [R1+0x58] ;  /* 0x00005800011a7983 */ /* 0x001eb00000100a00 */
[----:B------:R-:W-:Y:S02]  /*5c2f0*/  STL.64 [R1+0x13e0], R8 ;  /* 0x0013e00801007387 */ /* 0x000fe40000100a00 */
[----:B------:R0:W-:Y:S02]  /*5c300*/  STL.64 [R1+0x13e8], R10 ;  /* 0x0013e80a01007387 */ /* 0x0001e40000100a00 */
[----:B0-----:R-:W4:Y:S01]  /*5c310*/  LDL.LU.64 R10, [R1+0x5538] ;  /* 0x00553800010a7983 */ /* 0x001f220000300a00 */
[----:B------:R-:W2:Y:S02]  /*5c320*/  LDL.LU.64 R8, [R1+0x5530] ;  /* 0x0055300001087983 */ /* 0x000ea40000300a00 */
[----:B------:R-:W-:Y:S02]  /*5c330*/  STL.64 [R1+0x54b8], R14 ;  /* 0x0054b80e01007387 */ /* 0x000fe40000100a00 */
[----:B------:R0:W-:Y:S02]  /*5c340*/  STL.64 [R1+0x54e8], R12 ;  /* 0x0054e80c01007387 */ /* 0x0001e40000100a00 */
[----:B0-----:R-:W2:Y:S01]  /*5c350*/  LDL.LU R12, [R1+0x3c0] ;  /* 0x0003c000010c7983 */ /* 0x001ea20000300800 */
[----:B------:R-:W2:Y:S02]  /*5c360*/  LDL.LU R13, [R1+0x3c4] ;  /* 0x0003c400010d7983 */ /* 0x000ea40000300800 */
[----:B----4-:R-:W-:-:S02]  /*5c370*/  IMAD.MOV.U32 R14, RZ, RZ, R10 ;  /* 0x000000ffff0e7224 */ /* 0x010fc400078e000a */
[----:B------:R-:W-:Y:S01]  /*5c380*/  IMAD.MOV.U32 R15, RZ, RZ, R11 ;  /* 0x000000ffff0f7224 */ /* 0x000fe200078e000b */
[----:B------:R-:W4:Y:S01]  /*5c390*/  LDL.LU R10, [R1+0x552c] ;  /* 0x00552c00010a7983 */ /* 0x000f220000300800 */
[----:B------:R-:W4:Y:S03]  /*5c3a0*/  LDL.LU R11, [R1+0x5528] ;  /* 0x00552800010b7983 */ /* 0x000f260000300800 */
[----:B------:R-:W-:Y:S04]  /*5c3b0*/  STL.64 [R1+0x5500], R14 ;  /* 0x0055000e01007387 */ /* 0x000fe80000100a00 */
[----:B--2---:R0:W-:Y:S04]  /*5c3c0*/  STL.64 [R1+0x54f8], R12 ;  /* 0x0054f80c01007387 */ /* 0x0041e80000100a00 */
[----:B0-----:R-:W2:Y:S01]  /*5c3d0*/  LDL.LU R12, [R1+0x3d0] ;  /* 0x0003d000010c7983 */ /* 0x001ea20000300800 */
[----:B------:R-:W2:Y:S02]  /*5c3e0*/  LDL.LU R13, [R1+0x3d4] ;  /* 0x0003d400010d7983 */ /* 0x000ea40000300800 */
[----:B------:R-:W2:Y:S02]  /*5c3f0*/  LDL.LU R14, [R1+0x3d8] ;  /* 0x0003d800010e7983 */ /* 0x000ea40000300800 */
[----:B------:R-:W2:Y:S01]  /*5c400*/  LDL.LU R15, [R1+0x3dc] ;  /* 0x0003dc00010f7983 */ /* 0x000ea20000300800 */
[C---:B----4-:R-:W-:Y:S11]  /*5c410*/  HMMA.16816.F32 R4, R16.reuse, R10, R4 ;  /* 0x0000000a1004723c */ /* 0x050ff60000001804 */
[----:B------:R-:W-:Y:S11]  /*5c420*/  @!UPT UIADD3 URZ, URZ, URZ, URZ ;  /* 0x0000003f3f3ff290 */ /* 0x000ff6000fffe03f */
[----:B------:R-:W-:Y:S01]  /*5c430*/  @!UPT UIADD3 URZ, URZ, URZ, URZ ;  /* 0x0000003f3f3ff290 */ /* 0x000fe2000fffe03f */
[----:B------:R-:W-:Y:S01]  /*5c440*/  STL.64 [R1+0x13d0], R4 ;  /* 0x0013d00401007387 */ /* 0x000fe20000100a00 */
[----:B------:R0:W-:Y:S03]  /*5c450*/  STL.64 [R1+0x13d8], R6 ;  /* 0x0013d80601007387 */ /* 0x0001e60000100a00 */
[----:B0-----:R-:W3:Y:S01]  /*5c460*/  LDL.LU.64 R6, [R1+0x5520] ;  /* 0x0055200001067983 */ /* 0x001ee20000300a00 */
[----:B------:R-:W4:Y:S02]  /*5c470*/  LDL.LU.64 R4, [R1+0x5518] ;  /* 0x0055180001047983 */ /* 0x000f240000300a00 */
[----:B------:R-:W-:Y:S02]  /*5c480*/  STL [R1+0x5404], R10 ;  /* 0x0054040a01007387 */ /* 0x000fe40000100800 */
[----:B------:R-:W-:Y:S01]  /*5c490*/  STL [R1+0x5400], R11 ;  /* 0x0054000b01007387 */ /* 0x000fe20000100800 */
[----:B---3--:R-:W-:Y:S01]  /*5c4a0*/  HMMA.16816.F32 R16, R16, R6, R20 ;  /* 0x000000061010723c */ /* 0x008fe20000001814 */
[----:B------:R-:W2:Y:S01]  /*5c4b0*/  LDL.LU.64 R22, [R1+0x5510] ;  /* 0x0055100001167983 */ /* 0x000ea20000300a00 */
[----:B------:R-:W2:Y:S02]  /*5c4c0*/  LDL.LU.64 R20, [R1+0x5508] ;  /* 0x0055080001147983 */ /* 0x000ea40000300a00 */
[----:B------:R-:W-:-:S02]  /*5c4d0*/  IMAD.MOV.U32 R29, RZ, RZ, R26 ;  /* 0x000000ffff1d7224 */ /* 0x000fc400078e001a */
[----:B------:R-:W-:Y:S11]  /*5c4e0*/  IMAD.MOV.U32 R28, RZ, RZ, R27 ;  /* 0x000000ffff1c7224 */ /* 0x000ff600078e001b */
[----:B------:R-:W-:Y:S06]  /*5c4f0*/  @!UPT UIADD3 URZ, URZ, URZ, URZ ;  /* 0x0000003f3f3ff290 */ /* 0x000fec000fffe03f */
[----:B------:R-:W-:Y:S01]  /*5c500*/  STL.64 [R1+0x12d0], R16 ;  /* 0x0012d01001007387 */ /* 0x000fe20000100a00 */
[----:B------:R0:W-:Y:S03]  /*5c510*/  STL.64 [R1+0x12d8], R18 ;  /* 0x0012d81201007387 */ /* 0x0001e60000100a00 */
[----:B0-----:R-:W3:Y:S01]  /*5c520*/  LDL.64 R18, [R1+0x28] ;  /* 0x0000280001127983 */ /* 0x001ee20000100a00 */
[----:B------:R-:W-:Y:S02]  /*5c530*/  STL.64 [R1+0x53f8], R6 ;  /* 0x0053f80601007387 */ /* 0x000fe40000100a00 */
[----:B----4-:R0:W-:Y:S02]  /*5c540*/  STL.64 [R1+0x53f0], R4 ;  /* 0x0053f00401007387 */ /* 0x0101e40000100a00 */
[----:B0-----:R-:W4:Y:S01]  /*5c550*/  LDL.LU R4, [R1+0x3b0] ;  /* 0x0003b00001047983 */ /* 0x001f220000300800 */
[----:B------:R-:W4:Y:S02]  /*5c560*/  LDL.LU R5, [R1+0x3b4] ;  /* 0x0003b40001057983 */ /* 0x000f240000300800 */
[----:B------:R-:W4:Y:S02]  /*5c570*/  LDL.LU R6, [R1+0x3b8] ;  /* 0x0003b80001067983 */ /* 0x000f240000300800 */
[----:B------:R-:W4:Y:S01]  /*5c580*/  LDL.LU R7, [R1+0x3bc] ;  /* 0x0003bc0001077983 */ /* 0x000f220000300800 */
        /* <DEDUP_REMOVED lines=12> */
[----:B------:R0:W-:Y:S01]  /*5c650*/  STL.64 [R1+0x11b0], R12 ;  /* 0x0011b00c01007387 */ /* 0x0001e20000100a00 */
[----:B------:R-:W-:Y:S03]  /*5c660*/  STL.64 [R1+0x11b8], R14 ;  /* 0x0011b80e01007387 */ /* 0x000fe60000100a00 */
[----:B0-----:R-:W2:Y:S01]  /*5c670*/  LDL.LU.64 R12, [R1+0x54e8] ;  /* 0x0054e800010c7983 */ /* 0x001ea20000300a00 */
[----:B------:R-:W4:Y:S02]  /*5c680*/  LDL.LU.64 R26, [R1+0x54e0] ;  /* 0x0054e000011a7983 */ /* 0x000f240000300a00 */
[----:B------:R-:W-:Y:S01]  /*5c690*/  STL.64 [R1+0x5448], R10 ;  /* 0x0054480a01007387 */ /* 0x000fe20000100a00 */
[C---:B----4-:R-:W-:Y:S11]  /*5c6a0*/  HMMA.16816.F32 R4, R20.reuse, R26, R4 ;  /* 0x0000001a1404723c */ /* 0x050ff60000001804 */
[----:B------:R-:W-:Y:S11]  /*5c6b0*/  @!UPT UIADD3 URZ, URZ, URZ, URZ ;  /* 0x0000003f3f3ff290 */ /* 0x000ff6000fffe03f */
[----:B------:R-:W-:Y:S01]  /*5c6c0*/  @!UPT UIADD3 URZ, URZ, URZ, URZ ;  /* 0x0000003f3f3ff290 */ /* 0x000fe2000fffe03f */
[----:B------:R0:W-:Y:S01]  /*5c6d0*/  STL.64 [R1+0x1190], R4 ;  /* 0x0011900401007387 */ /* 0x0001e20000100a00 */
[----:B------:R-:W-:Y:S02]  /*5c6e0*/  STL.64 [R1+0x1198], R6 ;  /* 0x0011980601007387 */ /* 0x000fe40000100a00 */
[----:B0-----:R-:W-:Y:S02]  /*5c6f0*/  IMAD.MOV.U32 R5, RZ, RZ, R26 ;  /* 0x000000ffff057224 */ /* 0x001fe400078e001a */
[----:B------:R-:W-:Y:S02]  /*5c700*/  IMAD.MOV.U32 R4, RZ, RZ, R27 ;  /* 0x000000ffff047224 */ /* 0x000fe400078e001b */
[----:B------:R-:W3:Y:S01]  /*5c710*/  LDL.LU.64 R26, [R1+0x54d8] ;  /* 0x0054d800011a7983 */ /* 0x000ee20000300a00 */
[----:B------:R-:W3:Y:S02]  /*5c720*/  LDL.LU.64 R24, [R1+0x54d0] ;  /* 0x0054d00001187983 */ /* 0x000ee40000300a00 */
[----:B---3--:R-:W-:Y:S11]  /*5c730*/  HMMA.16816.F32 R24, R20, R18, R24 ;  /* 0x000000121418723c */ /* 0x008ff60000001818 */
[----:B------:R-:W-:Y:S11]  /*5c740*/  @!UPT UIADD3 URZ, URZ, URZ, URZ ;  /* 0x0000003f3f3ff290 */ /* 0x000ff6000fffe03f */
[----:B------:R-:W-:Y:S01]  /*5c750*/  @!UPT UIADD3 URZ, URZ, URZ, URZ ;  /* 0x0000003f3f3ff290 */ /* 0x000fe2000fffe03f */
[----:B------:R-:W-:Y:S01]  /*5c760*/  STL.64 [R1+0x1170], R24 ;  /* 0x0011701801007387 */ /* 0x000fe20000100a00 */
[----:B------:R0:W-:Y:S03]  /*5c770*/  STL.64 [R1+0x1178], R26 ;  /* 0x0011781a01007387 */ /* 0x0001e60000100a00 */
[----:B0-----:R-:W3:Y:S01]  /*5c780*/  LDL.LU.64 R26, [R1+0x54c8] ;  /* 0x0054c800011a7983 */ /* 0x001ee20000300a00 */
[----:B------:R-:W-:Y:S02]  /*5c790*/  IMAD.MOV.U32 R7, RZ, RZ, R18 ;  /* 0x000000ffff077224 */ /* 0x000fe400078e0012 */
[----:B------:R-:W-:Y:S02]  /*5c7a0*/  IMAD.MOV.U32 R6, RZ, RZ, R19 ;  /* 0x000000ffff067224 */ /* 0x000fe400078e0013 */
[----:B------:R-:W4:Y:S03]  /*5c7b0*/  LDL.LU.64 R24, [R1+0x54c0] ;  /* 0x0054c00001187983 */ /* 0x000f260000300a00 */
[----:B------:R3:W-:Y:S01]  /*5c7c0*/  STL.64 [R1+0x5410], R6 ;  /* 0x0054100601007387 */ /* 0x0007e20000100a00 */
[----:B------:R-:W-:Y:S02]  /*5c7d0*/  STL.64 [R1+0x5408], R4 ;  /* 0x0054080401007387 */ /* 0x000fe40000100a00 */
[----:B---3--:R-:W-:-:S02]  /*5c7e0*/  IMAD.MOV.U32 R6, RZ, RZ, R27 ;  /* 0x000000ffff067224 */ /* 0x008fc400078e001b */
[----:B------:R-:W-:-:S05]  /*5c7f0*/  IMAD.MOV.U32 R7, RZ, RZ, R26 ;  /* 0x000000ffff077224 */ /* 0x000fca00078e001a */
[----:B------:R4:W-:Y:S01]  /*5c800*/  STL.64 [R1+0x5428], R6 ;  /* 0x0054280601007387 */ /* 0x0009e20000100a00 */
[----:B------:R-:W3:Y:S02]  /*5c810*/  LDL.64 R10, [R1+0x98] ;  /* 0x00009800010a7983 */ /* 0x000ee40000100a00 */
[----:B----4-:R-:W-:Y:S02]  /*5c820*/  IMAD.MOV.U32 R6, RZ, RZ, R25 ;  /* 0x000000ffff067224 */ /* 0x010fe400078e0019 */
[----:B------:R-:W-:Y:S01]  /*5c830*/  IMAD.MOV.U32 R7, RZ, RZ, R24 ;  /* 0x000000ffff077224 */ /* 0x000fe200078e0018 */
[----:B---3--:R2:W-:Y:S02]  /*5c840*/  STL.64 [R1+0x5450], R10 ;  /* 0x0054500a01007387 */ /* 0x0085e40000100a00 */
[----:B--2---:R-:W-:Y:S02]  /*5c850*/  IMAD.MOV.U32 R10, RZ, RZ, R13 ;  /* 0x000000ffff0a7224 */ /* 0x004fe400078e000d */
[----:B------:R-:W-:-:S05]  /*5c860*/  IMAD.MOV.U32 R11, RZ, RZ, R12 ;  /* 0x000000ffff0b7224 */ /* 0x000fca00078e000c */
[----:B------:R-:W-:Y:S01]  /*5c870*/  STL.64 [R1+0x5468], R10 ;  /* 0x0054680a01007387 */ /* 0x000fe20000100a00 */
[----:B------:R0:W-:Y:S02]  /*5c880*/  STL.64 [R1+0x5440], R6 ;  /* 0x0054400601007387 */ /* 0x0001e40000100a00 */
[----:B------:R-:W2:Y:S02]  /*5c890*/  LDL.LU R4, [R1+0x800] ;  /* 0x0008000001047983 */ /* 0x000ea40000300800 */
[----:B------:R-:W2:Y:S01]  /*5c8a0*/  LDL.LU R5, [R1+0x804] ;  /* 0x0008040001057983 */ /* 0x000ea20000300800 */
[----:B0-----:R-:W3:Y:S01]  /*5c8b0*/  LDL.LU R6, [R1+0x808] ;  /* 0x0008080001067983 */ /* 0x001ee20000300800 */
[----:B------:R-:W3:Y:S02]  /*5c8c0*/  LDL.LU R7, [R1+0x80c] ;  /* 0x00080c0001077983 */ /* 0x000ee40000300800 */
[----:B------:R-:W-:Y:S02]  /*5c8d0*/  IMAD.MOV.U32 R10, RZ, RZ, R9 ;  /* 0x000000ffff0a7224 */ /* 0x000fe400078e0009 */
[----:B------:R-:W-:Y:S01]  /*5c8e0*/  IMAD.MOV.U32 R11, RZ, RZ, R8 ;  /* 0x000000ffff0b7224 */ /* 0x000fe200078e0008 */
[----:B------:R-:W4:Y:S01]  /*5c8f0*/  LDL.LU R12, [R1+0x390] ;  /* 0x00039000010c7983 */ /* 0x000f220000300800 */
[----:B------:R-:W4:Y:S02]  /*5c900*/  LDL.LU R13, [R1+0x394] ;  /* 0x00039400010d7983 */ /* 0x000f240000300800 */
[----:B------:R-:W4:Y:S02]  /*5c910*/  LDL.LU R14, [R1+0x398] ;  /* 0x00039800010e7983 */ /* 0x000f240000300800 */
[----:B------:R-:W4:Y:S01]  /*5c920*/  LDL.LU R15, [R1+0x39c] ;  /* 0x00039c00010f7983 */ /* 0x000f220000300800 */
[----:B------:R-:W-:Y:S04]  /*5c930*/  STL.64 [R1+0x5480], R10 ;  /* 0x0054800a01007387 */ /* 0x000fe80000100a00 */
[----:B---3--:R-:W-:Y:S01]  /*5c940*/  STL.64 [R1+0x5460], R6 ;  /* 0x0054600601007387 */ /* 0x008fe20000100a00 */
[----:B--2---:R0:W-:Y:S03]  /*5c950*/  STL.64 [R1+0x5458], R4 ;  /* 0x0054580401007387 */ /* 0x0041e60000100a00 */
[----:B0-----:R-:W2:Y:S01]  /*5c960*/  LDL.LU R4, [R1+0x810] ;  /* 0x0008100001047983 */ /* 0x001ea20000300800 */
[----:B------:R-:W2:Y:S02]  /*5c970*/  LDL.LU R5, [R1+0x814] ;  /* 0x0008140001057983 */ /* 0x000ea40000300800 */
[----:B------:R-:W3:Y:S02]  /*5c980*/  LDL.LU R6, [R1+0x818] ;  /* 0x0008180001067983 */ /* 0x000ee40000300800 */
[----:B------:R-:W3:Y:S01]  /*5c990*/  LDL.LU R7, [R1+0x81c] ;  /* 0x00081c0001077983 */ /* 0x000ee20000300800 */
[----:B------:R-:W2:Y:S01]  /*5c9a0*/  LDL.LU R24, [R1+0x380] ;  /* 0x0003800001187983 */ /* 0x000ea20000300800 */
[----:B------:R-:W2:Y:S02]  /*5c9b0*/  LDL.LU R25, [R1+0x384] ;  /* 0x0003840001197983 */ /* 0x000ea40000300800 */
[----:B------:R-:W2:Y:S02]  /*5c9c0*/  LDL.LU R26, [R1+0x388] ;  /* 0x00038800011a7983 */ /* 0x000ea40000300800 */
[----:B------:R-:W2:Y:S02]  /*5c9d0*/  LDL.LU R27, [R1+0x38c] ;  /* 0x00038c00011b7983 */ /* 0x000ea40000300800 */
[----:B------:R-:W-:-:S02]  /*5c9e0*/  IMAD.MOV.U32 R10, RZ, RZ, R3 ;  /* 0x000000ffff0a7224 */ /* 0x000fc400078e0003 */
[----:B------:R-:W-:Y:S01]  /*5c9f0*/  IMAD.MOV.U32 R11, RZ, RZ, R0 ;  /* 0x000000ffff0b7224 */ /* 0x000fe200078e0000 */
[----:B--2---:R0:W-:Y:S01]  /*5ca00*/  STL.64 [R1+0x54b0], R26 ;  /* 0x0054b01a01007387 */ /* 0x0041e20000100a00 */
[----:B------:R-:W-:Y:S02]  /*5ca10*/  STL.64 [R1+0x54a8], R24 ;  /* 0x0054a81801007387 */ /* 0x000fe40000100a00 */
[----:B------:R-:W2:Y:S01]  /*5ca20*/  LDL.64 R18, [R1+0x8] ;  /* 0x0000080001127983 */ /* 0x000ea20000100a00 */
[----:B0-----:R-:W4:Y:S01]  /*5ca30*/  LDL.64 R26, [R1+0x18] ;  /* 0x00001800011a7983 */ /* 0x001f220000100a00 */
[----:B------:R-:W-:Y:S02]  /*5ca40*/  STL.64 [R1+0x5498], R10 ;  /* 0x0054980a01007387 */ /* 0x000fe40000100a00 */
[----:B---3--:R-:W-:Y:S02]  /*5ca50*/  STL.64 [R1+0x5478], R6 ;  /* 0x0054780601007387 */ /* 0x008fe40000100a00 */
[----:B------:R0:W-:Y:S02]  /*5ca60*/  STL.64 [R1+0x5470], R4 ;  /* 0x0054700401007387 */ /* 0x0001e40000100a00 */
[----:B0-----:R-:W3:Y:S01]  /*5ca70*/  LDL.LU R4, [R1+0x820] ;  /* 0x0008200001047983 */ /* 0x001ee20000300800 */
[----:B------:R-:W3:Y:S02]  /*5ca80*/  LDL.LU R5, [R1+0x824] ;  /* 0x0008240001057983 */ /* 0x000ee40000300800 */
[----:B------:R-:W2:Y:S02]  /*5ca90*/  LDL.LU R6, [R1+0x828] ;  /* 0x0008280001067983 */ /* 0x000ea40000300800 */
[----:B------:R-:W2:Y:S01]  /*5caa0*/  LDL.LU R7, [R1+0x82c] ;  /* 0x00082c0001077983 */ /* 0x000ea20000300800 */
[----:B------:R-:W3:Y:S01]  /*5cab0*/  LDL.LU R8, [R1+0x840] ;  /* 0x0008400001087983 */ /* 0x000ee20000300800 */
[----:B------:R-:W3:Y:S02]  /*5cac0*/  LDL.LU R9, [R1+0x844] ;  /* 0x0008440001097983 */ /* 0x000ee40000300800 */
[----:B------:R-:W3:Y:S02]  /*5cad0*/  LDL.LU R10, [R1+0x848] ;  /* 0x00084800010a7983 */ /* 0x000ee40000300800 */
[----:B------:R-:W3:Y:S01]  /*5cae0*/  LDL.LU R11, [R1+0x84c] ;  /* 0x00084c00010b7983 */ /* 0x000ee20000300800 */
[C---:B----4-:R-:W-:Y:S01]  /*5caf0*/  HMMA.16816.F32 R12, R20.reuse, R26, R12 ;  /* 0x0000001a140c723c */ /* 0x050fe2000000180c */
[----:B--2---:R-:W-:Y:S01]  /*5cb00*/  STL.64 [R1+0x5490], R6 ;  /* 0x0054900601007387 */ /* 0x004fe20000100a00 */
[----:B---3--:R0:W-:Y:S03]  /*5cb10*/  STL.64 [R1+0x5488], R4 ;  /* 0x0054880401007387 */ /* 0x0081e60000100a00 */
[----:B0-----:R-:W2:Y:S01]  /*5cb20*/  LDL.LU R4, [R1+0x830] ;  /* 0x0008300001047983 */ /* 0x001ea20000300800 */
[----:B------:R-:W2:Y:S02]  /*5cb30*/  LDL.LU R5, [R1+0x834] ;  /* 0x0008340001057983 */ /* 0x000ea40000300800 */
[----:B------:R-:W2:Y:S02]  /*5cb40*/  LDL.LU R6, [R1+0x838] ;  /* 0x0008380001067983 */ /* 0x000ea40000300800 */
[----:B------:R-:W2:Y:S11]  /*5cb50*/  LDL.LU R7, [R1+0x83c] ;  /* 0x00083c0001077983 */ /* 0x000eb60000300800 */
[----:B------:R-:W-:Y:S02]  /*5cb60*/  @!UPT UIADD3 URZ, URZ, URZ, URZ ;  /* 0x0000003f3f3ff290 */ /* 0x000fe4000fffe03f */
[----:B------:R-:W-:Y:S01]  /*5cb70*/  STL.64 [R1+0x1150], R12 ;  /* 0x0011500c01007387 */ /* 0x000fe20000100a00 */
[----:B------:R0:W-:Y:S03]  /*5cb80*/  STL.64 [R1+0x1158], R14 ;  /* 0x0011580e01007387 */ /* 0x0001e60000100a00 */
[----:B0-----:R-:W3:Y:S01]  /*5cb90*/  LDL.LU.64 R14, [R1+0x54b8] ;  /* 0x0054b800010e7983 */ /* 0x001ee20000300a00 */
[----:B------:R-:W-:Y:S02]  /*5cba0*/  IMAD.MOV.U32 R13, RZ, RZ, R26 ;  /* 0x000000ffff0d7224 */ /* 0x000fe400078e001a */
[----:B------:R-:W-:Y:S02]  /*5cbb0*/  IMAD.MOV.U32 R12, RZ, RZ, R27 ;  /* 0x000000ffff0c7224 */ /* 0x000fe400078e001b */
[----:B------:R-:W4:Y:S01]  /*5cbc0*/  LDL.LU.64 R26, [R1+0x54b0] ;  /* 0x0054b000011a7983 */ /* 0x000f220000300a00 */
[----:B------:R-:W4:Y:S03]  /*5cbd0*/  LDL.LU.64 R24, [R1+0x54a8] ;  /* 0x0054a80001187983 */ /* 0x000f260000300a00 */
[----:B---3--:R-:W-:Y:S01]  /*5cbe0*/  STL.64 [R1+0x5420], R14 ;  /* 0x0054200e01007387 */ /* 0x008fe20000100a00 */
[----:B------:R0:W-:Y:S03]  /*5cbf0*/  STL.64 [R1+0x5418], R12 ;  /* 0x0054180c01007387 */ /* 0x0001e60000100a00 */
[----:B0-----:R-:W3:Y:S01]  /*5cc00*/  LDL.LU R12, [R1+0x7e0] ;  /* 0x0007e000010c7983 */ /* 0x001ee20000300800 */
[----:B------:R-:W3:Y:S02]  /*5cc10*/  LDL.LU R13, [R1+0x7e4] ;  /* 0x0007e400010d7983 */ /* 0x000ee40000300800 */
[----:B------:R-:W2:Y:S02]  /*5cc20*/  LDL.LU R14, [R1+0x7e8] ;  /* 0x0007e800010e7983 */ /* 0x000ea40000300800 */
[----:B------:R-:W2:Y:S01]  /*5cc30*/  LDL.LU R15, [R1+0x7ec] ;  /* 0x0007ec00010f7983 */ /* 0x000ea20000300800 */
        /* <DEDUP_REMOVED lines=13> */
[----:B------:R-:W0:Y:S04]  /*5cd10*/  LDSM.16.MT88.4 R16, [R2+0x4180] ;  /* 0x004180000210783b */ /* 0x000e280000004200 */
[----:B0-----:R-:W-:Y:S01]  /*5cd20*/  STL.64 [R1+0x52d0], R18 ;  /* 0x0052d01201007387 */ /* 0x001fe20000100a00 */
[----:B------:R0:W-:Y:S03]  /*5cd30*/  STL.64 [R1+0x52c8], R16 ;  /* 0x0052c81001007387 */ /* 0x0001e60000100a00 */
[----:B0-----:R-:W4:Y:S01]  /*5cd40*/  LDL.LU R16, [R1+0x7d0] ;  /* 0x0007d00001107983 */ /* 0x001f220000300800 */
[----:B------:R-:W4:Y:S02]  /*5cd50*/  LDL.LU R17, [R1+0x7d4] ;  /* 0x0007d40001117983 */ /* 0x000f240000300800 */
[----:B------:R-:W4:Y:S02]  /*5cd60*/  LDL.LU R18, [R1+0x7d8] ;  /* 0x0007d80001127983 */ /* 0x000f240000300800 */
[----:B------:R-:W4:Y:S01]  /*5cd70*/  LDL.LU R19, [R1+0x7dc] ;  /* 0x0007dc0001137983 */ /* 0x000f220000300800 */
[C---:B---3--:R-:W-:Y:S11]  /*5cd80*/  HMMA.16816.F32 R8, R20.reuse, R26, R8 ;  /* 0x0000001a1408723c */ /* 0x048ff60000001808 */
[----:B------:R-:W-:Y:S11]  /*5cd90*/  @!UPT UIADD3 URZ, URZ, URZ, URZ ;  /* 0x0000003f3f3ff290 */ /* 0x000ff6000fffe03f */
[----:B------:R-:W-:Y:S01]  /*5cda0*/  @!UPT UIADD3 URZ, URZ, URZ, URZ ;  /* 0x0000003f3f3ff290 */ /* 0x000fe2000fffe03f */
[----:B------:R-:W-:Y:S01]  /*5cdb0*/  STL.64 [R1+0x1120], R8 ;  /* 0x0011200801007387 */ /* 0x000fe20000100a00 */
[----:B------:R0:W-:Y:S03]  /*5cdc0*/  STL.64 [R1+0x1128], R10 ;  /* 0x0011280a01007387 */ /* 0x0001e60000100a00 */
[----:B0-----:R-:W3:Y:S01]  /*5cdd0*/  LDL.LU.64 R10, [R1+0x5498] ;  /* 0x00549800010a7983 */ /* 0x001ee20000300a00 */
[----:B------:R-:W-:Y:S01]  /*5cde0*/  STL.64 [R1+0x5370], R26 ;  /* 0x0053701a01007387 */ /* 0x000fe20000100a00 */
[C---:B---3--:R-:W-:Y:S02]  /*5cdf0*/  HMMA.16816.F32 R8, R20.reuse, R10, R4 ;  /* 0x0000000a1408723c */ /* 0x048fe40000001804 */
[----:B------:R-:W3:Y:S01]  /*5ce00*/  LDL.LU.64 R6, [R1+0x5490] ;  /* 0x0054900001067983 */ /* 0x000ee20000300a00 */
[----:B------:R-:W3:Y:S11]  /*5ce10*/  LDL.LU.64 R4, [R1+0x5488] ;  /* 0x0054880001047983 */ /* 0x000ef60000300a00 */
[----:B------:R-:W-:Y:S09]  /*5ce20*/  @!UPT UIADD3 URZ, URZ, URZ, URZ ;  /* 0x0000003f3f3ff290 */ /* 0x000ff2000fffe03f */
[----:B------:R-:W-:Y:S01]  /*5ce30*/  STL.64 [R1+0x1100], R8 ;  /* 0x0011000801007387 */ /* 0x000fe20000100a00 */
[----:B------:R0:W-:Y:S03]  /*5ce40*/  STL.64 [R1+0x1108], R10 ;  /* 0x0011080a01007387 */ /* 0x0001e60000100a00 */
[----:B0-----:R-:W3:Y:S02]  /*5ce50*/  LDL.LU.64 R10, [R1+0x5480] ;  /* 0x00548000010a7983 */ /* 0x001ee40000300a00 */
        /* <DEDUP_REMOVED lines=14> */
[C---:B---3--:R-:W-:Y:S01]  /*5cf40*/  HMMA.16816.F32 R4, R20.reuse, R10, R4 ;  /* 0x0000000a1404723c */ /* 0x048fe20000001804 */
[----:B------:R-:W-:Y:S02]  /*5cf50*/  IMAD.MOV.U32 R3, RZ, RZ, R10 ;  /* 0x000000ffff037224 */ /* 0x000fe400078e000a */
[----:B------:R-:W-:Y:S02]  /*5cf60*/  IMAD.MOV.U32 R0, RZ, RZ, R11 ;  /* 0x000000ffff007224 */ /* 0x000fe400078e000b */
[----:B------:R-:W3:Y:S11]  /*5cf70*/  LDL.LU.64 R10, [R1+0x5448] ;  /* 0x00544800010a7983 */ /* 0x000ef60000300a00 */
[----:B------:R-:W-:Y:S07]  /*5cf80*/  @!UPT UIADD3 URZ, URZ, URZ, URZ ;  /* 0x0000003f3f3ff290 */ /* 0x000fee000fffe03f */
[----:B------:R2:W-:Y:S01]  /*5cf90*/  STL.64 [R1+0x10b0], R4 ;  /* 0x0010b00401007387 */ /* 0x0005e20000100a00 */
[----:B------:R-:W-:Y:S02]  /*5cfa0*/  IMAD.MOV.U32 R9, RZ, RZ, R6 ;  /* 0x000000ffff097224 */ /* 0x000fe400078e0006 */
[----:B------:R-:W-:Y:S02]  /*5cfb0*/  IMAD.MOV.U32 R8, RZ, RZ, R7 ;  /* 0x000000ffff087224 */ /* 0x000fe400078e0007 */
[----:B------:R-:W2:Y:S03]  /*5cfc0*/  LDL.LU.64 R6, [R1+0x5440] ;  /* 0x0054400001067983 */ /* 0x000ea60000300a00 */
[----:B------:R-:W-:Y:S02]  /*5cfd0*/  STL [R1+0x4344], R8 ;  /* 0x0043440801007387 */ /* 0x000fe40000100800 */
[----:B------:R-:W-:Y:S01]  /*5cfe0*/  STL [R1+0x4340], R9 ;  /* 0x0043400901007387 */ /* 0x000fe20000100800 */
[C---:B--2---:R-:W-:Y:S01]  /*5cff0*/  HMMA.16816.F32 R4, R20.reuse, R6, R12 ;  /* 0x000000061404723c */ /* 0x044fe2000000180c */
[----:B------:R-:W2:Y:S01]  /*5d000*/  LDL.LU.64 R14, [R1+0x5438] ;  /* 0x00543800010e7983 */ /* 0x000ea20000300a00 */
[----:B------:R-:W2:Y:S11]  /*5d010*/  LDL.LU.64 R12, [R1+0x5430] ;  /* 0x00543000010c7983 */ /* 0x000eb60000300a00 */
[----:B------:R-:W-:Y:S10]  /*5d020*/  @!UPT UIADD3 URZ, URZ, URZ, URZ ;  /* 0x0000003f3f3ff290 */ /* 0x000ff4000fffe03f */
[----:B------:R-:W-:Y:S01]  /*5d030*/  STL.64 [R1+0x1080], R4 ;  /* 0x0010800401007387 */ /* 0x000fe20000100a00 */
[----:B------:R0:W-:Y:S03]  /*5d040*/  STL.64 [R1+0x1088], R6 ;  /* 0x0010880601007387 */ /* 0x0001e60000100a00 */
[----:B0-----:R-:W2:Y:S02]  /*5d050*/  LDL.LU.64 R6, [R1+0x5428] ;  /* 0x0054280001067983 */ /* 0x001ea40000300a00 */
[C---:B--2---:R-:W-:Y:S02]  /*5d060*/  HMMA.16816.F32 R4, R20.reuse, R6, R12 ;  /* 0x000000061404723c */ /* 0x044fe4000000180c */
[----:B------:R-:W4:Y:S01]  /*5d070*/  LDL.LU.64 R14, [R1+0x5420] ;  /* 0x00542000010e7983 */ /* 0x000f220000300a00 */
[----:B------:R-:W2:Y:S11]  /*5d080*/  LDL.LU.64 R12, [R1+0x5418] ;  /* 0x00541800010c7983 */ /* 0x000eb60000300a00 */
[----:B------:R-:W-:Y:S09]  /*5d090*/  @!UPT UIADD3 URZ, URZ, URZ, URZ ;  /* 0x0000003f3f3ff290 */ /* 0x000ff2000fffe03f */
[----:B------:R0:W-:Y:S01]  /*5d0a0*/  STL.64 [R1+0x1060], R4 ;  /* 0x0010600401007387 */ /* 0x0001e20000100a00 */
[----:B------:R-:W-:Y:S02]  /*5d0b0*/  IMAD.MOV.U32 R8, RZ, RZ, R6 ;  /* 0x000000ffff087224 */ /* 0x000fe400078e0006 */
[----:B------:R-:W-:Y:S02]  /*5d0c0*/  IMAD.MOV.U32 R9, RZ, RZ, R7 ;  /* 0x000000ffff097224 */ /* 0x000fe400078e0007 */
[----:B------:R-:W3:Y:S04]  /*5d0d0*/  LDL.LU.64 R6, [R1+0x5410] ;  /* 0x0054100001067983 */ /* 0x000ee80000300a00 */
[----:B0-----:R-:W3:Y:S01]  /*5d0e0*/  LDL.LU.64 R4, [R1+0x5408] ;  /* 0x0054080001047983 */ /* 0x001ee20000300a00 */
[----:B----4-:R-:W-:Y:S01]  /*5d0f0*/  HMMA.16816.F32 R16, R20, R14, R16 ;  /* 0x0000000e1410723c */ /* 0x010fe20000001810 */
[----:B--2---:R-:W-:-:S02]  /*5d100*/  IMAD.MOV.U32 R26, RZ, RZ, R13 ;  /* 0x000000ffff1a7224 */ /* 0x004fc400078e000d */
[----:B------:R-:W-:-:S05]  /*5d110*/  IMAD.MOV.U32 R27, RZ, RZ, R12 ;  /* 0x000000ffff1b7224 */ /* 0x000fca00078e000c */
[----:B------:R3:W-:Y:S01]  /*5d120*/  STL.64 [R1+0x5380], R26 ;  /* 0x0053801a01007387 */ /* 0x0007e20000100a00 */
[----:B------:R-:W-:Y:S02]  /*5d130*/  STL [R1+0x434c], R9 ;  /* 0x00434c0901007387 */ /* 0x000fe40000100800 */
[----:B------:R-:W-:Y:S11]  /*5d140*/  STL [R1+0x4348], R8 ;  /* 0x0043480801007387 */ /* 0x000ff60000100800 */
[----:B------:R-:W-:Y:S01]  /*5d150*/  @!UPT UIADD3 URZ, URZ, URZ, URZ ;  /* 0x0000003f3f3ff290 */ /* 0x000fe2000fffe03f */
[----:B------:R0:W-:Y:S01]  /*5d160*/  STL.64 [R1+0x1040], R16 ;  /* 0x0010401001007387 */ /* 0x0001e20000100a00 */
[----:B---3--:R-:W-:Y:S02]  /*5d170*/  IMAD.MOV.U32 R26, RZ, RZ, R7 ;  /* 0x000000ffff1a7224 */ /* 0x008fe400078e0007 */
[----:B------:R-:W-:Y:S01]  /*5d180*/  IMAD.MOV.U32 R27, RZ, RZ, R6 ;  /* 0x000000ffff1b7224 */ /* 0x000fe200078e0006 */
[----:B------:R-:W-:Y:S01]  /*5d190*/  STL.64 [R1+0x1048], R18 ;  /* 0x0010481201007387 */ /* 0x000fe20000100a00 */
[----:B0-----:R-:W-:Y:S02]  /*5d1a0*/  IMAD.MOV.U32 R17, RZ, RZ, R14 ;  /* 0x000000ffff117224 */ /* 0x001fe400078e000e */
[----:B------:R-:W-:Y:S01]  /*5d1b0*/  IMAD.MOV.U32 R16, RZ, RZ, R15 ;  /* 0x000000ffff107224 */ /* 0x000fe200078e000f */
[----:B------:R-:W-:Y:S04]  /*5d1c0*/  STL.64 [R1+0x5398], R26 ;  /* 0x0053981a01007387 */ /* 0x000fe80000100a00 */
[----:B------:R0:W-:Y:S04]  /*5d1d0*/  STL.64 [R1+0x5378], R16 ;  /* 0x0053781001007387 */ /* 0x0001e80000100a00 */
[----:B0-----:R-:W2:Y:S01]  /*5d1e0*/  LDL.LU R16, [R1+0x320] ;  /* 0x0003200001107983 */ /* 0x001ea20000300800 */
[----:B------:R-:W2:Y:S02]  /*5d1f0*/  LDL.LU R17, [R1+0x324] ;  /* 0x0003240001117983 */ /* 0x000ea40000300800 */
[----:B------:R-:W3:Y:S02]  /*5d200*/  LDL.LU R18, [R1+0x328] ;  /* 0x0003280001127983 */ /* 0x000ee40000300800 */
[----:B------:R-:W3:Y:S01]  /*5d210*/  LDL.LU R19, [R1+0x32c] ;  /* 0x00032c0001137983 */ /* 0x000ee20000300800 */
[----:B------:R-:W4:Y:S01]  /*5d220*/  LDL.LU R12, [R1+0x370] ;  /* 0x00037000010c7983 */ /* 0x000f220000300800 */
[----:B------:R-:W4:Y:S02]  /*5d230*/  LDL.LU R13, [R1+0x374] ;  /* 0x00037400010d7983 */ /* 0x000f240000300800 */
[----:B------:R-:W4:Y:S02]  /*5d240*/  LDL.LU R14, [R1+0x378] ;  /* 0x00037800010e7983 */ /* 0x000f240000300800 */
[----:B------:R-:W-:-:S02]  /*5d250*/  IMAD.MOV.U32 R26, RZ, RZ, R5 ;  /* 0x000000ffff1a7224 */ /* 0x000fc400078e0005 */
[----:B------:R-:W-:Y:S01]  /*5d260*/  IMAD.MOV.U32 R27, RZ, RZ, R4 ;  /* 0x000000ffff1b7224 */ /* 0x000fe200078e0004 */
[----:B------:R-:W4:Y:S01]  /*5d270*/  LDL.LU R15, [R1+0x37c] ;  /* 0x00037c00010f7983 */ /* 0x000f220000300800 */
[----:B------:R-:W4:Y:S02]  /*5d280*/  LDL.LU R4, [R1+0x7c0] ;  /* 0x0007c00001047983 */ /* 0x000f240000300800 */
[----:B------:R-:W4:Y:S02]  /*5d290*/  LDL.LU R5, [R1+0x7c4] ;  /* 0x0007c40001057983 */ /* 0x000f240000300800 */
[----:B------:R-:W4:Y:S01]  /*5d2a0*/  LDL.LU R6, [R1+0x7c8] ;  /* 0x0007c80001067983 */ /* 0x000f220000300800 */
[----:B------:R-:W4:Y:S01]  /*5d2b0*/  LDL.LU R7, [R1+0x7cc] ;  /* 0x0007cc0001077983 */ /* 0x000f220000300800 */
[----:B------:R-:W-:Y:S03]  /*5d2c0*/  STL.64 [R1+0x53b0], R26 ;  /* 0x0053b01a01007387 */ /* 0x000fe60000100a00 */
[----:B---3--:R-:W-:Y:S01]  /*5d2d0*/  STL.64 [R1+0x5390], R18 ;  /* 0x0053901201007387 */ /* 0x008fe20000100a00 */
[----:B--2---:R0:W-:Y:S03]  /*5d2e0*/  STL.64 [R1+0x5388], R16 ;  /* 0x0053881001007387 */ /* 0x0041e60000100a00 */
[----:B0-----:R-:W2:Y:S01]  /*5d2f0*/  LDL.LU R16, [R1+0x330] ;  /* 0x0003300001107983 */ /* 0x001ea20000300800 */
[----:B------:R-:W2:Y:S02]  /*5d300*/  LDL.LU R17, [R1+0x334] ;  /* 0x0003340001117983 */ /* 0x000ea40000300800 */
[----:B------:R-:W3:Y:S02]  /*5d310*/  LDL.LU R18, [R1+0x338] ;  /* 0x0003380001127983 */ /* 0x000ee40000300800 */
[----:B------:R-:W3:Y:S02]  /*5d320*/  LDL.LU R19, [R1+0x33c] ;  /* 0x00033c0001137983 */ /* 0x000ee40000300800 */
[----:B------:R-:W-:-:S02]  /*5d330*/  IMAD.MOV.U32 R26, RZ, RZ, R10 ;  /* 0x000000ffff1a7224 */ /* 0x000fc400078e000a */
[----:B------:R-:W-:Y:S01]  /*5d340*/  IMAD.MOV.U32 R27, RZ, RZ, R11 ;  /* 0x000000ffff1b7224 */ /* 0x000fe200078e000b */
[----:B------:R-:W4:Y:S01]  /*5d350*/  LDL.LU R10, [R1+0x5404] ;  /* 0x00540400010a7983 */ /* 0x000f220000300800 */
[----:B------:R-:W4:Y:S03]  /*5d360*/  LDL.LU R11, [R1+0x5400] ;  /* 0x00540000010b7983 */ /* 0x000f260000300800 */
[----:B------:R-:W-:Y:S04]  /*5d370*/  STL.64 [R1+0x53c8], R26 ;  /* 0x0053c81a01007387 */ /* 0x000fe80000100a00 */
[----:B---3--:R-:W-:Y:S01]  /*5d380*/  STL.64 [R1+0x53a8], R18 ;  /* 0x0053a81201007387 */ /* 0x008fe20000100a00 */
[----:B--2---:R0:W-:Y:S03]  /*5d390*/  STL.64 [R1+0x53a0], R16 ;  /* 0x0053a01001007387 */ /* 0x0041e60000100a00 */
[----:B0-----:R-:W2:Y:S01]  /*5d3a0*/  LDL.LU R16, [R1+0x340] ;  /* 0x0003400001107983 */ /* 0x001ea20000300800 */
[----:B------:R-:W2:Y:S02]  /*5d3b0*/  LDL.LU R17, [R1+0x344] ;  /* 0x0003440001117983 */ /* 0x000ea40000300800 */
[----:B------:R-:W3:Y:S02]  /*5d3c0*/  LDL.LU R18, [R1+0x348] ;  /* 0x0003480001127983 */ /* 0x000ee40000300800 */
[----:B------:R-:W3:Y:S01]  /*5d3d0*/  LDL.LU R19, [R1+0x34c] ;  /* 0x00034c0001137983 */ /* 0x000ee20000300800 */
[C---:B----4-:R-:W-:Y:S01]  /*5d3e0*/  HMMA.16816.F32 R4, R20.reuse, R10, R4 ;  /* 0x0000000a1404723c */ /* 0x050fe20000001804 */
[----:B---3--:R-:W-:Y:S01]  /*5d3f0*/  STL.64 [R1+0x53c0], R18 ;  /* 0x0053c01201007387 */ /* 0x008fe20000100a00 */
[----:B--2---:R0:W-:Y:S03]  /*5d400*/  STL.64 [R1+0x53b8], R16 ;  /* 0x0053b81001007387 */ /* 0x0041e60000100a00 */
[----:B0-----:R-:W2:Y:S01]  /*5d410*/  LDL.LU R16, [R1+0x350] ;  /* 0x0003500001107983 */ /* 0x001ea20000300800 */
[----:B------:R-:W2:Y:S02]  /*5d420*/  LDL.LU R17, [R1+0x354] ;  /* 0x0003540001117983 */ /* 0x000ea40000300800 */
[----:B------:R-:W3:Y:S02]  /*5d430*/  LDL.LU R18, [R1+0x358] ;  /* 0x0003580001127983 */ /* 0x000ee40000300800 */
[----:B------:R-:W3:Y:S11]  /*5d440*/  LDL.LU R19, [R1+0x35c] ;  /* 0x00035c0001137983 */ /* 0x000ef60000300800 */
[----:B------:R-:W-:Y:S03]  /*5d450*/  @!UPT UIADD3 URZ, URZ, URZ, URZ ;  /* 0x0000003f3f3ff290 */ /* 0x000fe6000fffe03f */
[----:B------:R-:W-:Y:S02]  /*5d460*/  IMAD.MOV.U32 R9, RZ, RZ, R6 ;  /* 0x000000ffff097224 */ /* 0x000fe400078e0006 */
[----:B------:R-:W-:Y:S01]  /*5d470*/  IMAD.MOV.U32 R8, RZ, RZ, R7 ;  /* 0x000000ffff087224 */ /* 0x000fe200078e0007 */
[----:B---3--:R-:W-:Y:S01]  /*5d480*/  STL.64 [R1+0x53d8], R18 ;  /* 0x0053d81201007387 */ /* 0x008fe20000100a00 */
[----:B--2---:R0:W-:Y:S03]  /*5d490*/  STL.64 [R1+0x53d0], R16 ;  /* 0x0053d01001007387 */ /* 0x0041e60000100a00 */
[----:B0-----:R-:W2:Y:S01]  /*5d4a0*/  LDL.LU R16, [R1+0x360] ;  /* 0x0003600001107983 */ /* 0x001ea20000300800 */
[----:B------:R-:W2:Y:S02]  /*5d4b0*/  LDL.LU R17, [R1+0x364] ;  /* 0x0003640001117983 */ /* 0x000ea40000300800 */
[----:B------:R-:W2:Y:S02]  /*5d4c0*/  LDL.LU R18, [R1+0x368] ;  /* 0x0003680001127983 */ /* 0x000ea40000300800 */
[----:B------:R-:W2:Y:S01]  /*5d4d0*/  LDL.LU R19, [R1+0x36c] ;  /* 0x00036c0001137983 */ /* 0x000ea20000300800 */
[----:B------:R0:W-:Y:S01]  /*5d4e0*/  STL.64 [R1+0x1020], R4 ;  /* 0x0010200401007387 */ /* 0x0001e20000100a00 */
[----:B------:R-:W3:Y:S03]  /*5d4f0*/  LDL.LU.64 R6, [R1+0x53f8] ;  /* 0x0053f80001067983 */ /* 0x000ee60000300a00 */
[----:B0-----:R-:W4:Y:S01]  /*5d500*/  LDL.LU.64 R4, [R1+0x53f0] ;  /* 0x0053f00001047983 */ /* 0x001f220000300a00 */
        /* <DEDUP_REMOVED lines=9> */
[----:B------:R0:W-:Y:S02]  /*5d5a0*/  STL.64 [R1+0xff8], R22 ;  /* 0x000ff81601007387 */ /* 0x0001e40000100a00 */
[----:B0-----:R-:W-:Y:S02]  /*5d5b0*/  IMAD.MOV.U32 R22, RZ, RZ, R25 ;  /* 0x000000ffff167224 */ /* 0x001fe400078e0019 */
[----:B------:R-:W-:Y:S01]  /*5d5c0*/  IMAD.MOV.U32 R23, RZ, RZ, R24 ;  /* 0x000000ffff177224 */ /* 0x000fe200078e0018 */
[----:B------:R-:W-:Y:S01]  /*5d5d0*/  STL.64 [R1+0x52e0], R6 ;  /* 0x0052e00601007387 */ /* 0x000fe20000100a00 */
[----:B----4-:R0:W-:Y:S03]  /*5d5e0*/  STL.64 [R1+0x52d8], R4 ;  /* 0x0052d80401007387 */ /* 0x0101e60000100a00 */
[----:B0-----:R-:W3:Y:S01]  /*5d5f0*/  LDL.LU R4, [R1+0x7b0] ;  /* 0x0007b00001047983 */ /* 0x001ee20000300800 */
[----:B------:R-:W3:Y:S02]  /*5d600*/  LDL.LU R5, [R1+0x7b4] ;  /* 0x0007b40001057983 */ /* 0x000ee40000300800 */
[----:B------:R-:W3:Y:S02]  /*5d610*/  LDL.LU R6, [R1+0x7b8] ;  /* 0x0007b80001067983 */ /* 0x000ee40000300800 */
[----:B------:R-:W3:Y:S01]  /*5d620*/  LDL.LU R7, [R1+0x7bc] ;  /* 0x0007bc0001077983 */ /* 0x000ee20000300800 */
[C---:B--2---:R-:W-:Y:S01]  /*5d630*/  HMMA.16816.F32 R24, R12.reuse, R26, R16 ;  /* 0x0000001a0c18723c */ /* 0x044fe20000001810 */
[----:B------:R-:W2:Y:S01]  /*5d640*/  LDL.LU.64 R18, [R1+0x53d8] ;  /* 0x0053d80001127983 */ /* 0x000ea20000300a00 */
[----:B------:R-:W2:Y:S11]  /*5d650*/  LDL.LU.64 R16, [R1+0x53d0] ;  /* 0x0053d00001107983 */ /* 0x000eb60000300a00 */
[----:B------:R-:W-:Y:S10]  /*5d660*/  @!UPT UIADD3 URZ, URZ, URZ, URZ ;  /* 0x0000003f3f3ff290 */ /* 0x000ff4000fffe03f */
[----:B------:R-:W-:Y:S01]  /*5d670*/  STL.64 [R1+0xfd0], R24 ;  /* 0x000fd01801007387 */ /* 0x000fe20000100a00 */
[----:B------:R-:W-:Y:S02]  /*5d680*/  IMAD.MOV.U32 R9, RZ, RZ, R26 ;  /* 0x000000ffff097224 */ /* 0x000fe400078e001a */
[----:B------:R-:W-:Y:S02]  /*5d690*/  IMAD.MOV.U32 R8, RZ, RZ, R27 ;  /* 0x000000ffff087224 */ /* 0x000fe400078e001b */
[----:B------:R-:W2:Y:S01]  /*5d6a0*/  LDL.LU.64 R26, [R1+0x53c8] ;  /* 0x0053c800011a7983 */ /* 0x000ea20000300a00 */
[----:B------:R-:W-:Y:S02]  /*5d6b0*/  STL [R1+0x435c], R9 ;  /* 0x00435c0901007387 */ /* 0x000fe40000100800 */
[----:B------:R0:W-:Y:S02]  /*5d6c0*/  STL [R1+0x4358], R8 ;  /* 0x0043580801007387 */ /* 0x0001e40000100800 */
[----:B------:R1:W-:Y:S01]  /*5d6d0*/  STL.64 [R1+0x52e8], R10 ;  /* 0x0052e80a01007387 */ /* 0x0003e20000100a00 */
[----:B0-----:R-:W4:Y:S01]  /*5d6e0*/  LDL.LU R8, [R1+0x310] ;  /* 0x0003100001087983 */ /* 0x001f220000300800 */
[----:B------:R-:W4:Y:S02]  /*5d6f0*/  LDL.LU R9, [R1+0x314] ;  /* 0x0003140001097983 */ /* 0x000f240000300800 */
[----:B-1----:R-:W4:Y:S02]  /*5d700*/  LDL.LU R10, [R1+0x318] ;  /* 0x00031800010a7983 */ /* 0x002f240000300800 */
[----:B------:R-:W4:Y:S01]  /*5d710*/  LDL.LU R11, [R1+0x31c] ;  /* 0x00031c00010b7983 */ /* 0x000f220000300800 */
        /* <DEDUP_REMOVED lines=20> */
[----:B0-----:R-:W2:Y:S01]  /*5d860*/  LDL.LU.64 R26, [R1+0x5380] ;  /* 0x00538000011a7983 */ /* 0x001ea20000300a00 */
[C---:B----4-:R-:W-:Y:S01]  /*5d870*/  HMMA.16816.F32 R8, R12.reuse, R22, R8 ;  /* 0x000000160c08723c */ /* 0x050fe20000001808 */
[----:B------:R-:W0:Y:S07]  /*5d880*/  LDSM.16.MT88.4 R20, [R2+0x4200] ;  /* 0x004200000214783b */ /* 0x000e2e0000004200 */
[C---:B--2---:R-:W-:Y:S01]  /*5d890*/  HMMA.16816.F32 R24, R12.reuse, R26, R16 ;  /* 0x0000001a0c18723c */ /* 0x044fe20000001810 */
[----:B------:R-:W2:Y:S11]  /*5d8a0*/  LDL.LU.64 R16, [R1+0x5378] ;  /* 0x0053780001107983 */ /* 0x000eb60000300a00 */
[----:B------:R-:W-:Y:S11]  /*5d8b0*/  @!UPT UIADD3 URZ, URZ, URZ, URZ ;  /* 0x0000003f3f3ff290 */ /* 0x000ff6000fffe03f */
[----:B------:R-:W-:Y:S01]  /*5d8c0*/  STL.64 [R1+0xf60], R24 ;  /* 0x000f601801007387 */ /* 0x000fe20000100a00 */
[----:B------:R1:W-:Y:S03]  /*5d8d0*/  STL.64 [R1+0xf68], R26 ;  /* 0x000f681a01007387 */ /* 0x0003e60000100a00 */
[----:B-1----:R-:W3:Y:S01]  /*5d8e0*/  LDL.LU.64 R26, [R1+0x5370] ;  /* 0x00537000011a7983 */ /* 0x002ee20000300a00 */
[----:B0-----:R0:W-:Y:S02]  /*5d8f0*/  STL.64 [R1+0x51d8], R22 ;  /* 0x0051d81601007387 */ /* 0x0011e40000100a00 */
[----:B------:R-:W-:Y:S02]  /*5d900*/  STL.64 [R1+0xf40], R8 ;  /* 0x000f400801007387 */ /* 0x000fe40000100a00 */
[----:B------:R3:W-:Y:S01]  /*5d910*/  STL.64 [R1+0xf48], R10 ;  /* 0x000f480a01007387 */ /* 0x0007e20000100a00 */
[----:B------:R-:W-:Y:S04]  /*5d920*/  STL.64 [R1+0x51d0], R20 ;  /* 0x0051d01401007387 */ /* 0x000fe80000100a00 */
[----:B0-----:R-:W4:Y:S01]  /*5d930*/  LDL.64 R22, [R1+0x78] ;  /* 0x0000780001167983 */ /* 0x001f220000100a00 */
[----:B---3--:R-:W-:Y:S03]  /*5d940*/  HMMA.16816.F32 R8, R12, R26, R4 ;  /* 0x0000001a0c08723c */ /* 0x008fe60000001804 */
[----:B----4-:R-:W-:Y:S01]  /*5d950*/  STL.64 [R1+0x5350], R22 ;  /* 0x0053501601007387 */ /* 0x010fe20000100a00 */
[----:B------:R-:W-:Y:S02]  /*5d960*/  STL.64 [R1+0x5368], R26 ;  /* 0x0053681a01007387 */ /* 0x000fe40000100a00 */
[----:B------:R-:W3:Y:S11]  /*5d970*/  LDL.LU R4, [R1+0x730] ;  /* 0x0007300001047983 */ /* 0x000ef60000300800 */
[----:B------:R-:W-:Y:S06]  /*5d980*/  @!UPT UIADD3 URZ, URZ, URZ, URZ ;  /* 0x0000003f3f3ff290 */ /* 0x000fec000fffe03f */
[----:B------:R-:W-:Y:S01]  /*5d990*/  STL.64 [R1+0xf30], R8 ;  /* 0x000f300801007387 */ /* 0x000fe20000100a00 */
[----:B------:R2:W-:Y:S02]  /*5d9a0*/  STL.64 [R1+0xf38], R10 ;  /* 0x000f380a01007387 */ /* 0x0005e40000100a00 */
[----:B------:R-:W3:Y:S02]  /*5d9b0*/  LDL.LU R5, [R1+0x734] ;  /* 0x0007340001057983 */ /* 0x000ee40000300800 */
[----:B------:R-:W4:Y:S01]  /*5d9c0*/  LDL.LU R6, [R1+0x738] ;  /* 0x0007380001067983 */ /* 0x000f220000300800 */
[----:B------:R-:W4:Y:S01]  /*5d9d0*/  LDL.LU R7, [R1+0x73c] ;  /* 0x00073c0001077983 */ /* 0x000f220000300800 */
[----:B--2---:R-:W-:Y:S02]  /*5d9e0*/  IMAD.MOV.U32 R10, RZ, RZ, R17 ;  /* 0x000000ffff0a7224 */ /* 0x004fe400078e0011 */
[----:B------:R-:W-:Y:S01]  /*5d9f0*/  IMAD.MOV.U32 R11, RZ, RZ, R16 ;  /* 0x000000ffff0b7224 */ /* 0x000fe200078e0010 */
[----:B----4-:R-:W-:Y:S01]  /*5da00*/  STL.64 [R1+0x52f8], R6 ;  /* 0x0052f80601007387 */ /* 0x010fe20000100a00 */
[----:B---3--:R-:W-:Y:S03]  /*5da10*/  STL.64 [R1+0x52f0], R4 ;  /* 0x0052f00401007387 */ /* 0x008fe60000100a00 */
[----:B------:R0:W-:Y:S02]  /*5da20*/  STL.64 [R1+0x5300], R10 ;  /* 0x0053000a01007387 */ /* 0x0001e40000100a00 */
[----:B------:R-:W2:Y:S01]  /*5da30*/  LDL.LU R8, [R1+0x750] ;  /* 0x0007500001087983 */ /* 0x000ea20000300800 */
[----:B------:R-:W2:Y:S04]  /*5da40*/  LDL.LU R9, [R1+0x754] ;  /* 0x0007540001097983 */ /* 0x000ea80000300800 */
[----:B0-----:R-:W3:Y:S01]  /*5da50*/  LDL.LU R10, [R1+0x758] ;  /* 0x00075800010a7983 */ /* 0x001ee20000300800 */
[----:B------:R-:W3:Y:S03]  /*5da60*/  LDL.LU R11, [R1+0x75c] ;  /* 0x00075c00010b7983 */ /* 0x000ee60000300800 */
[----:B---3--:R0:W-:Y:S01]  /*5da70*/  STL.64 [R1+0x5310], R10 ;  /* 0x0053100a01007387 */ /* 0x0081e20000100a00 */
[----:B--2---:R-:W-:Y:S03]  /*5da80*/  STL.64 [R1+0x5308], R8 ;  /* 0x0053080801007387 */ /* 0x004fe60000100a00 */
[----:B0-----:R-:W2:Y:S04]  /*5da90*/  LDL.64 R10, [R1+0x88] ;  /* 0x00008800010a7983 */ /* 0x001ea80000100a00 */
[----:B--2---:R0:W-:Y:S01]  /*5daa0*/  STL.64 [R1+0x5328], R10 ;  /* 0x0053280a01007387 */ /* 0x0041e20000100a00 */
[----:B------:R-:W2:Y:S02]  /*5dab0*/  LDL.LU R24, [R1+0x7a0] ;  /* 0x0007a00001187983 */ /* 0x000ea40000300800 */
[----:B------:R-:W2:Y:S02]  /*5dac0*/  LDL.LU R25, [R1+0x7a4] ;  /* 0x0007a40001197983 */ /* 0x000ea40000300800 */
[----:B------:R-:W2:Y:S01]  /*5dad0*/  LDL.LU R26, [R1+0x7a8] ;  /* 0x0007a800011a7983 */ /* 0x000ea20000300800 */
[----:B------:R-:W2:Y:S01]  /*5dae0*/  LDL.LU R27, [R1+0x7ac] ;  /* 0x0007ac00011b7983 */ /* 0x000ea20000300800 */
[----:B------:R-:W3:Y:S02]  /*5daf0*/  LDL.LU R20, [R1+0x790] ;  /* 0x0007900001147983 */ /* 0x000ee40000300800 */
[----:B------:R-:W3:Y:S02]  /*5db00*/  LDL.LU R21, [R1+0x794] ;  /* 0x0007940001157983 */ /* 0x000ee40000300800 */
[----:B------:R-:W4:Y:S01]  /*5db10*/  LDL.LU R22, [R1+0x798] ;  /* 0x0007980001167983 */ /* 0x000f220000300800 */
[----:B------:R-:W4:Y:S01]  /*5db20*/  LDL.LU R23, [R1+0x79c] ;  /* 0x00079c0001177983 */ /* 0x000f220000300800 */
[----:B0-----:R-:W-:-:S02]  /*5db30*/  IMAD.MOV.U32 R10, RZ, RZ, R3 ;  /* 0x000000ffff0a7224 */ /* 0x001fc400078e0003 */
[----:B------:R-:W-:Y:S01]  /*5db40*/  IMAD.MOV.U32 R11, RZ, RZ, R0 ;  /* 0x000000ffff0b7224 */ /* 0x000fe200078e0000 */
[----:B----4-:R0:W-:Y:S01]  /*5db50*/  STL.64 [R1+0x5360], R22 ;  /* 0x0053601601007387 */ /* 0x0101e20000100a00 */
[----:B---3--:R-:W-:Y:S03]  /*5db60*/  STL.64 [R1+0x5358], R20 ;  /* 0x0053581401007387 */ /* 0x008fe60000100a00 */
[----:B0-----:R-:W2:Y:S01]  /*5db70*/  LDL.64 R22, [R1+0xc8] ;  /* 0x0000c80001167983 */ /* 0x001ea20000100a00 */
[----:B------:R0:W-:Y:S03]  /*5db80*/  STL.64 [R1+0x5340], R10 ;  /* 0x0053400a01007387 */ /* 0x0001e60000100a00 */
[----:B0-----:R-:W3:Y:S04]  /*5db90*/  LDL.64 R10, [R1+0xa8] ;  /* 0x0000a800010a7983 */ /* 0x001ee80000100a00 */
[----:B---3--:R0:W-:Y:S04]  /*5dba0*/  STL.64 [R1+0x5348], R10 ;  /* 0x0053480a01007387 */ /* 0x0081e80000100a00 */
[----:B0-----:R-:W3:Y:S01]  /*5dbb0*/  LDL.64 R10, [R1+0xb8] ;  /* 0x0000b800010a7983 */ /* 0x001ee20000100a00 */
[----:B------:R-:W4:Y:S02]  /*5dbc0*/  LDL.LU R4, [R1+0x740] ;  /* 0x0007400001047983 */ /* 0x000f240000300800 */
[----:B------:R-:W4:Y:S02]  /*5dbd0*/  LDL.LU R5, [R1+0x744] ;  /* 0x0007440001057983 */ /* 0x000f240000300800 */
[----:B------:R-:W3:Y:S01]  /*5dbe0*/  LDL.LU R6, [R1+0x748] ;  /* 0x0007480001067983 */ /* 0x000ee20000300800 */
[----:B------:R-:W3:Y:S01]  /*5dbf0*/  LDL.LU R7, [R1+0x74c] ;  /* 0x00074c0001077983 */ /* 0x000ee20000300800 */
[----:B--2---:R-:W-:Y:S03]  /*5dc00*/  HMMA.16816.F32 R24, R12, R22, R24 ;  /* 0x000000160c18723c */ /* 0x004fe60000001818 */
[----:B---3--:R-:W-:Y:S01]  /*5dc10*/  STL.64 [R1+0x5320], R6 ;  /* 0x0053200601007387 */ /* 0x008fe20000100a00 */
[----:B----4-:R0:W-:Y:S03]  /*5dc20*/  STL.64 [R1+0x5318], R4 ;  /* 0x0053180401007387 */ /* 0x0101e60000100a00 */
[----:B0-----:R-:W2:Y:S01]  /*5dc30*/  LDL.LU R4, [R1+0x760] ;  /* 0x0007600001047983 */ /* 0x001ea20000300800 */
[----:B------:R-:W2:Y:S02]  /*5dc40*/  LDL.LU R5, [R1+0x764] ;  /* 0x0007640001057983 */ /* 0x000ea40000300800 */
[----:B------:R-:W3:Y:S02]  /*5dc50*/  LDL.LU R6, [R1+0x768] ;  /* 0x0007680001067983 */ /* 0x000ee40000300800 */
[----:B------:R-:W3:Y:S02]  /*5dc60*/  LDL.LU R7, [R1+0x76c] ;  /* 0x00076c0001077983 */ /* 0x000ee40000300800 */
[----:B---3--:R-:W-:Y:S01]  /*5dc70*/  STL.64 [R1+0x5338], R6 ;  /* 0x0053380601007387 */ /* 0x008fe20000100a00 */
[----:B--2---:R0:W-:Y:S03]  /*5dc80*/  STL.64 [R1+0x5330], R4 ;  /* 0x0053300401007387 */ /* 0x0041e60000100a00 */
[----:B0-----:R-:W2:Y:S01]  /*5dc90*/  LDL.LU R4, [R1+0x770] ;  /* 0x0007700001047983 */ /* 0x001ea20000300800 */
[----:B------:R-:W2:Y:S02]  /*5dca0*/  LDL.LU R5, [R1+0x774] ;  /* 0x0007740001057983 */ /* 0x000ea40000300800 */
[----:B------:R-:W2:Y:S02]  /*5dcb0*/  LDL.LU R6, [R1+0x778] ;  /* 0x0007780001067983 */ /* 0x000ea40000300800 */
[----:B------:R-:W2:Y:S01]  /*5dcc0*/  LDL.LU R7, [R1+0x77c] ;  /* 0x00077c0001077983 */ /* 0x000ea20000300800 */
[----:B------:R-:W3:Y:S01]  /*5dcd0*/  LDL.LU R16, [R1+0x300] ;  /* 0x0003000001107983 */ /* 0x000ee20000300800 */
[----:B------:R-:W3:Y:S02]  /*5dce0*/  LDL.LU R17, [R1+0x304] ;  /* 0x0003040001117983 */ /* 0x000ee40000300800 */
[----:B------:R-:W3:Y:S02]  /*5dcf0*/  LDL.LU R18, [R1+0x308] ;  /* 0x0003080001127983 */ /* 0x000ee40000300800 */
[----:B------:R-:W3:Y:S01]  /*5dd00*/  LDL.LU R19, [R1+0x30c] ;  /* 0x00030c0001137983 */ /* 0x000ee20000300800 */
[----:B------:R0:W-:Y:S01]  /*5dd10*/  STL.64 [R1+0xf10], R24 ;  /* 0x000f101801007387 */ /* 0x0001e20000100a00 */
[----:B------:R1:W-:Y:S02]  /*5dd20*/  STL.64 [R1+0xf18], R26 ;  /* 0x000f181a01007387 */ /* 0x0003e40000100a00 */
[----:B0-----:R-:W-:Y:S01]  /*5dd30*/  IMAD.MOV.U32 R25, RZ, RZ, R22 ;  /* 0x000000ffff197224 */ /* 0x001fe200078e0016 */
[----:B-1----:R-:W4:Y:S01]  /*5dd40*/  LDL.LU.64 R26, [R1+0x5368] ;  /* 0x00536800011a7983 */ /* 0x002f220000300a00 */
[----:B------:R-:W-:-:S02]  /*5dd50*/  IMAD.MOV.U32 R24, RZ, RZ, R23 ;  /* 0x000000ffff187224 */ /* 0x000fc400078e0017 */
[----:B------:R-:W2:Y:S02]  /*5dd60*/  LDL.LU.64 R22, [R1+0x5360] ;  /* 0x0053600001167983 */ /* 0x000ea40000300a00 */
[----:B------:R-:W2:Y:S02]  /*5dd70*/  LDL.LU.64 R20, [R1+0x5358] ;  /* 0x0053580001147983 */ /* 0x000ea40000300a00 */
[C---:B--2---:R-:W-:Y:S01]  /*5dd80*/  HMMA.16816.F32 R20, R12.reuse, R10, R20 ;  /* 0x0000000a0c14723c */ /* 0x044fe20000001814 */
[----:B----4-:R-:W-:Y:S01]  /*5dd90*/  STL.64 [R1+0x5280], R26 ;  /* 0x0052801a01007387 */ /* 0x010fe20000100a00 */
[----:B------:R0:W-:Y:S03]  /*5dda0*/  STL.64 [R1+0x5278], R24 ;  /* 0x0052781801007387 */ /* 0x0001e60000100a00 */
[----:B0-----:R-:W2:Y:S01]  /*5ddb0*/  LDL.LU R24, [R1+0x780] ;  /* 0x0007800001187983 */ /* 0x001ea20000300800 */
[----:B------:R-:W2:Y:S02]  /*5ddc0*/  LDL.LU R25, [R1+0x784] ;  /* 0x0007840001197983 */ /* 0x000ea40000300800 */
[----:B------:R-:W2:Y:S02]  /*5ddd0*/  LDL.LU R26, [R1+0x788] ;  /* 0x00078800011a7983 */ /* 0x000ea40000300800 */
[----:B------:R-:W2:Y:S11]  /*5dde0*/  LDL.LU R27, [R1+0x78c] ;  /* 0x00078c00011b7983 */ /* 0x000eb60000300800 */
[----:B------:R-:W-:Y:S02]  /*5ddf0*/  @!UPT UIADD3 URZ, URZ, URZ, URZ ;  /* 0x0000003f3f3ff290 */ /* 0x000fe4000fffe03f */
[----:B------:R0:W-:Y:S01]  /*5de00*/  STL.64 [R1+0xef0], R20 ;  /* 0x000ef01401007387 */ /* 0x0001e20000100a00 */
[----:B------:R1:W-:Y:S02]  /*5de10*/  STL.64 [R1+0xef8], R22 ;  /* 0x000ef81601007387 */ /* 0x0003e40000100a00 */
[----:B0-----:R-:W-:Y:S01]  /*5de20*/  IMAD.MOV.U32 R21, RZ, RZ, R10 ;  /* 0x000000ffff157224 */ /* 0x001fe200078e000a */
[----:B-1----:R-:W4:Y:S01]  /*5de30*/  LDL.LU.64 R22, [R1+0x5350] ;  /* 0x0053500001167983 */ /* 0x002f220000300a00 */
[----:B------:R-:W-:Y:S02]  /*5de40*/  IMAD.MOV.U32 R20, RZ, RZ, R11 ;  /* 0x000000ffff147224 */ /* 0x000fe400078e000b */
[----:B------:R-:W2:Y:S02]  /*5de50*/  LDL.LU.64 R10, [R1+0x5348] ;  /* 0x00534800010a7983 */ /* 0x000ea40000300a00 */
[C---:B--2---:R-:W-:Y:S11]  /*5de60*/  HMMA.16816.F32 R24, R12.reuse, R10, R24 ;  /* 0x0000000a0c18723c */ /* 0x044ff60000001818 */
[----:B------:R-:W-:Y:S11]  /*5de70*/  @!UPT UIADD3 URZ, URZ, URZ, URZ ;  /* 0x0000003f3f3ff290 */ /* 0x000ff6000fffe03f */
[----:B------:R-:W-:Y:S01]  /*5de80*/  @!UPT UIADD3 URZ, URZ, URZ, URZ ;  /* 0x0000003f3f3ff290 */ /* 0x000fe2000fffe03f */
[----:B------:R0:W-:Y:S01]  /*5de90*/  STL.64 [R1+0xed0], R24 ;  /* 0x000ed01801007387 */ /* 0x0001e20000100a00 */
[----:B------:R1:W-:Y:S02]  /*5dea0*/  STL.64 [R1+0xed8], R26 ;  /* 0x000ed81a01007387 */ /* 0x0003e40000100a00 */
[----:B0-----:R-:W-:Y:S02]  /*5deb0*/  IMAD.MOV.U32 R25, RZ, RZ, R10 ;  /* 0x000000ffff197224 */ /* 0x001fe400078e000a */
[----:B------:R-:W-:Y:S02]  /*5dec0*/  IMAD.MOV.U32 R24, RZ, RZ, R11 ;  /* 0x000000ffff187224 */ /* 0x000fe400078e000b */
[----:B------:R-:W2:Y:S03]  /*5ded0*/  LDL.LU.64 R10, [R1+0x5340] ;  /* 0x00534000010a7983 */ /* 0x000ea60000300a00 */
[----:B------:R-:W-:Y:S02]  /*5dee0*/  STL.64 [R1+0x52b8], R24 ;  /* 0x0052b81801007387 */ /* 0x000fe40000100a00 */
[----:B-1----:R-:W3:Y:S01]  /*5def0*/  LDL.64 R26, [R1+0x58] ;  /* 0x00005800011a7983 */ /* 0x002ee20000100a00 */
[C---:B--2---:R-:W-:Y:S01]  /*5df00*/  HMMA.16816.F32 R8, R12.reuse, R10, R4 ;  /* 0x0000000a0c08723c */ /* 0x044fe20000001804 */
[----:B------:R-:W2:Y:S01]  /*5df10*/  LDL.LU.64 R6, [R1+0x5338] ;  /* 0x0053380001067983 */ /* 0x000ea20000300a00 */
[----:B------:R-:W2:Y:S11]  /*5df20*/  LDL.LU.64 R4, [R1+0x5330] ;  /* 0x0053300001047983 */ /* 0x000eb60000300a00 */
[----:B------:R-:W-:Y:S10]  /*5df30*/  @!UPT UIADD3 URZ, URZ, URZ, URZ ;  /* 0x0000003f3f3ff290 */ /* 0x000ff4000fffe03f */
[----:B------:R-:W-:Y:S01]  /*5df40*/  STL.64 [R1+0xeb0], R8 ;  /* 0x000eb00801007387 */ /* 0x000fe20000100a00 */
[----:B------:R0:W-:Y:S03]  /*5df50*/  STL.64 [R1+0xeb8], R10 ;  /* 0x000eb80a01007387 */ /* 0x0001e60000100a00 */
        /* <DEDUP_REMOVED lines=10> */
[----:B------:R-:W4:Y:S01]  /*5e000*/  LDL.LU.64 R8, [R1+0x5308] ;  /* 0x0053080001087983 */ /* 0x000f220000300a00 */
[----:B------:R-:W-:Y:S01]  /*5e010*/  STL [R1+0x5264], R28 ;  /* 0x0052641c01007387 */ /* 0x000fe20000100800 */
[----:B------:R-:W-:Y:S01]  /*5e020*/  STL [R1+0x5260], R29 ;  /* 0x0052601d01007387 */ /* 0x000fe20000100800 */
[C---:B----4-:R-:W-:Y:S11]  /*5e030*/  HMMA.16816.F32 R8, R12.reuse, R22, R8 ;  /* 0x000000160c08723c */ /* 0x050ff60000001808 */
[----:B------:R-:W-:Y:S11]  /*5e040*/  @!UPT UIADD3 URZ, URZ, URZ, URZ ;  /* 0x0000003f3f3ff290 */ /* 0x000ff6000fffe03f */
[----:B------:R-:W-:Y:S01]  /*5e050*/  @!UPT UIADD3 URZ, URZ, URZ, URZ ;  /* 0x0000003f3f3ff290 */ /* 0x000fe2000fffe03f */
[----:B------:R-:W-:Y:S01]  /*5e060*/  STL.64 [R1+0xe70], R8 ;  /* 0x000e700801007387 */ /* 0x000fe20000100a00 */
[----:B------:R0:W-:Y:S03]  /*5e070*/  STL.64 [R1+0xe78], R10 ;  /* 0x000e780a01007387 */ /* 0x0001e60000100a00 */
[----:B0-----:R-:W2:Y:S01]  /*5e080*/  LDL.LU.64 R10, [R1+0x5300] ;  /* 0x00530000010a7983 */ /* 0x001ea20000300a00 */
[----:B------:R-:W-:Y:S02]  /*5e090*/  STL.64 [R1+0x5208], R22 ;  /* 0x0052081601007387 */ /* 0x000fe40000100a00 */
[----:B------:R0:W-:Y:S02]  /*5e0a0*/  STL.64 [R1+0x52c0], R20 ;  /* 0x0052c01401007387 */ /* 0x0001e40000100a00 */
[----:B0-----:R-:W4:Y:S01]  /*5e0b0*/  LDL.LU R20, [R1+0x2f0] ;  /* 0x0002f00001147983 */ /* 0x001f220000300800 */
[----:B------:R-:W4:Y:S02]  /*5e0c0*/  LDL.LU R21, [R1+0x2f4] ;  /* 0x0002f40001157983 */ /* 0x000f240000300800 */
[----:B------:R-:W4:Y:S02]  /*5e0d0*/  LDL.LU R22, [R1+0x2f8] ;  /* 0x0002f80001167983 */ /* 0x000f240000300800 */
        /* <DEDUP_REMOVED lines=8> */
[C---:B--2---:R-:W-:Y:S11]  /*5e160*/  HMMA.16816.F32 R4, R12.reuse, R10, R4 ;  /* 0x0000000a0c04723c */ /* 0x044ff60000001804 */
[----:B------:R-:W-:Y:S11]  /*5e170*/  @!UPT UIADD3 URZ, URZ, URZ, URZ ;  /* 0x0000003f3f3ff290 */ /* 0x000ff6000fffe03f */
[----:B------:R-:W-:Y:S01]  /*5e180*/  @!UPT UIADD3 URZ, URZ, URZ, URZ ;  /* 0x0000003f3f3ff290 */ /* 0x000fe2000fffe03f */
[----:B------:R-:W-:Y:S01]  /*5e190*/  STL.64 [R1+0xe30], R4 ;  /* 0x000e300401007387 */ /* 0x000fe20000100a00 */
[----:B------:R0:W-:Y:S03]  /*5e1a0*/  STL.64 [R1+0xe38], R6 ;  /* 0x000e380601007387 */ /* 0x0001e60000100a00 */
[----:B0-----:R-:W3:Y:S01]  /*5e1b0*/  LDL.LU.64 R6, [R1+0x52e0] ;  /* 0x0052e00001067983 */ /* 0x001ee20000300a00 */
[----:B------:R-:W2:Y:S02]  /*5e1c0*/  LDL.LU.64 R4, [R1+0x52d8] ;  /* 0x0052d80001047983 */ /* 0x000ea40000300a00 */
[----:B------:R0:W-:Y:S02]  /*5e1d0*/  STL.64 [R1+0x5200], R10 ;  /* 0x0052000a01007387 */ /* 0x0001e40000100a00 */
[----:B0-----:R-:W2:Y:S01]  /*5e1e0*/  LDL.64 R10, [R1+0x48] ;  /* 0x00004800010a7983 */ /* 0x001ea20000100a00 */
[----:B---3--:R-:W-:Y:S03]  /*5e1f0*/  HMMA.16816.F32 R12, R12, R6, R16 ;  /* 0x000000060c0c723c */ /* 0x008fe60000001810 */
[----:B------:R-:W4:Y:S01]  /*5e200*/  LDL.LU.64 R18, [R1+0x52d0] ;  /* 0x0052d00001127983 */ /* 0x000f220000300a00 */
[----:B------:R-:W4:Y:S11]  /*5e210*/  LDL.LU.64 R16, [R1+0x52c8] ;  /* 0x0052c80001107983 */ /* 0x000f360000300a00 */
[----:B------:R-:W-:Y:S08]  /*5e220*/  @!UPT UIADD3 URZ, URZ, URZ, URZ ;  /* 0x0000003f3f3ff290 */ /* 0x000ff0000fffe03f */
[----:B------:R-:W-:Y:S01]  /*5e230*/  STL.64 [R1+0xe00], R12 ;  /* 0x000e000c01007387 */ /* 0x000fe20000100a00 */
[----:B------:R0:W-:Y:S03]  /*5e240*/  STL.64 [R1+0xe08], R14 ;  /* 0x000e080e01007387 */ /* 0x0001e60000100a00 */
[----:B0-----:R-:W3:Y:S01]  /*5e250*/  LDL.64 R14, [R1+0x38] ;  /* 0x00003800010e7983 */ /* 0x001ee20000100a00 */
[----:B------:R-:W-:Y:S02]  /*5e260*/  STL.64 [R1+0x51e8], R6 ;  /* 0x0051e80601007387 */ /* 0x000fe40000100a00 */
[----:B--2---:R0:W-:Y:S02]  /*5e270*/  STL.64 [R1+0x51e0], R4 ;  /* 0x0051e00401007387 */ /* 0x0041e40000100a00 */
[----:B0-----:R-:W2:Y:S01]  /*5e280*/  LDL.LU R4, [R1+0x2e0] ;  /* 0x0002e00001047983 */ /* 0x001ea20000300800 */
[----:B------:R-:W2:Y:S02]  /*5e290*/  LDL.LU R5, [R1+0x2e4] ;  /* 0x0002e40001057983 */ /* 0x000ea40000300800 */
[----:B------:R-:W2:Y:S02]  /*5e2a0*/  LDL.LU R6, [R1+0x2e8] ;  /* 0x0002e80001067983 */ /* 0x000ea40000300800 */
[----:B------:R-:W2:Y:S01]  /*5e2b0*/  LDL.LU R7, [R1+0x2ec] ;  /* 0x0002ec0001077983 */ /* 0x000ea20000300800 */
[C---:B----4-:R-:W-:Y:S11]  /*5e2c0*/  HMMA.16816.F32 R20, R16.reuse, R26, R20 ;  /* 0x0000001a1014723c */ /* 0x050ff60000001814 */
[----:B------:R-:W-:Y:S11]  /*5e2d0*/  @!UPT UIADD3 URZ, URZ, URZ, URZ ;  /* 0x0000003f3f3ff290 */ /* 0x000ff6000fffe03f */
[----:B------:R-:W-:Y:S01]  /*5e2e0*/  @!UPT UIADD3 URZ, URZ, URZ, URZ ;  /* 0x0000003f3f3ff290 */ /* 0x000fe2000fffe03f */
[----:B------:R0:W-:Y:S01]  /*5e2f0*/  STL.64 [R1+0xde0], R20 ;  /* 0x000de01401007387 */ /* 0x0001e20000100a00 */
[----:B------:R-:W-:Y:S03]  /*5e300*/  STL.64 [R1+0xde8], R22 ;  /* 0x000de81601007387 */ /* 0x000fe60000100a00 */
[----:B0-----:R-:W4:Y:S01]  /*5e310*/  LDL.LU.64 R20, [R1+0x52c0] ;  /* 0x0052c00001147983 */ /* 0x001f220000300a00 */
[----:B------:R-:W3:Y:S01]  /*5e320*/  LDL.LU.64 R24, [R1+0x52b8] ;  /* 0x0052b80001187983 */ /* 0x000ee20000300a00 */
[----:B--2---:R-:W-:Y:S11]  /*5e330*/  HMMA.16816.F32 R4, R16, R10, R4 ;  /* 0x0000000a1004723c */ /* 0x004ff60000001804 */
[----:B------:R-:W-:Y:S11]  /*5e340*/  @!UPT UIADD3 URZ, URZ, URZ, URZ ;  /* 0x0000003f3f3ff290 */ /* 0x000ff6000fffe03f */
[----:B------:R-:W-:Y:S01]  /*5e350*/  @!UPT UIADD3 URZ, URZ, URZ, URZ ;  /* 0x0000003f3f3ff290 */ /* 0x000fe2000fffe03f */
[----:B------:R0:W-:Y:S01]  /*5e360*/  STL.64 [R1+0xdc0], R4 ;  /* 0x000dc00401007387 */ /* 0x0001e20000100a00 */
[----:B------:R-:W-:Y:S02]  /*5e370*/  STL.64 [R1+0xdc8], R6 ;  /* 0x000dc80601007387 */ /* 0x000fe40000100a00 */
[----:B------:R-:W2:Y:S02]  /*5e380*/  LDL.LU R8, [R1+0x6c0] ;  /* 0x0006c00001087983 */ /* 0x000ea40000300800 */
[----:B------:R-:W2:Y:S02]  /*5e390*/  LDL.LU R9, [R1+0x6c4] ;  /* 0x0006c40001097983 */ /* 0x000ea40000300800 */
[----:B0-----:R-:W-:Y:S02]  /*5e3a0*/  IMAD.MOV.U32 R5, RZ, RZ, R10 ;  /* 0x000000ffff057224 */ /* 0x001fe400078e000a */
[----:B------:R-:W-:Y:S01]  /*5e3b0*/  IMAD.MOV.U32 R4, RZ, RZ, R11 ;  /* 0x000000ffff047224 */ /* 0x000fe200078e000b */
[----:B------:R-:W2:Y:S01]  /*5e3c0*/  LDL.LU R10, [R1+0x6c8] ;  /* 0x0006c800010a7983 */ /* 0x000ea20000300800 */
[----:B------:R-:W2:Y:S03]  /*5e3d0*/  LDL.LU R11, [R1+0x6cc] ;  /* 0x0006cc00010b7983 */ /* 0x000ea60000300800 */
[----:B--2---:R-:W-:Y:S01]  /*5e3e0*/  STL.64 [R1+0x5218], R10 ;  /* 0x0052180a01007387 */ /* 0x004fe20000100a00 */
[----:B------:R0:W-:Y:S03]  /*5e3f0*/  STL.64 [R1+0x5210], R8 ;  /* 0x0052100801007387 */ /* 0x0001e60000100a00 */
[----:B0-----:R-:W2:Y:S01]  /*5e400*/  LDL.LU R8, [R1+0x2d0] ;  /* 0x0002d00001087983 */ /* 0x001ea20000300800 */
[----:B------:R-:W2:Y:S02]  /*5e410*/  LDL.LU R9, [R1+0x2d4] ;  /* 0x0002d40001097983 */ /* 0x000ea40000300800 */
[----:B------:R-:W2:Y:S02]  /*5e420*/  LDL.LU R10, [R1+0x2d8] ;  /* 0x0002d800010a7983 */ /* 0x000ea40000300800 */
[----:B------:R-:W2:Y:S02]  /*5e430*/  LDL.LU R11, [R1+0x2dc] ;  /* 0x0002dc00010b7983 */ /* 0x000ea40000300800 */
[----:B---3--:R-:W-:-:S02]  /*5e440*/  IMAD.MOV.U32 R7, RZ, RZ, R14 ;  /* 0x000000ffff077224 */ /* 0x008fc400078e000e */
[----:B------:R-:W-:Y:S01]  /*5e450*/  IMAD.MOV.U32 R6, RZ, RZ, R15 ;  /* 0x000000ffff067224 */ /* 0x000fe200078e000f */
[----:B--2---:R-:W-:Y:S11]  /*5e460*/  HMMA.16816.F32 R8, R16, R14, R8 ;  /* 0x0000000e1008723c */ /* 0x004ff60000001808 */
[----:B------:R-:W-:Y:S11]  /*5e470*/  @!UPT UIADD3 URZ, URZ, URZ, URZ ;  /* 0x0000003f3f3ff290 */ /* 0x000ff6000fffe03f */
[----:B------:R-:W-:Y:S01]  /*5e480*/  @!UPT UIADD3 URZ, URZ, URZ, URZ ;  /* 0x0000003f3f3ff290 */ /* 0x000fe2000fffe03f */
[----:B------:R-:W-:Y:S01]  /*5e490*/  STL.64 [R1+0xda0], R8 ;  /* 0x000da00801007387 */ /* 0x000fe20000100a00 */
[----:B------:R-:W-:Y:S02]  /*5e4a0*/  STL.64 [R1+0xda8], R10 ;  /* 0x000da80a01007387 */ /* 0x000fe40000100a00 */
[----:B------:R0:W-:Y:S02]  /*5e4b0*/  STL.64 [R1+0x5228], R6 ;  /* 0x0052280601007387 */ /* 0x0001e40000100a00 */
[----:B------:R-:W-:Y:S02]  /*5e4c0*/  STL.64 [R1+0x5220], R4 ;  /* 0x0052200401007387 */ /* 0x000fe40000100a00 */
[----:B0-----:R-:W-:Y:S02]  /*5e4d0*/  IMAD.MOV.U32 R6, RZ, RZ, R25 ;  /* 0x000000ffff067224 */ /* 0x001fe400078e0019 */
[----:B------:R-:W-:-:S05]  /*5e4e0*/  IMAD.MOV.U32 R7, RZ, RZ, R24 ;  /* 0x000000ffff077224 */ /* 0x000fca00078e0018 */
[----:B------:R-:W-:Y:S01]  /*5e4f0*/  STL.64 [R1+0x5240], R6 ;  /* 0x0052400601007387 */ /* 0x000fe20000100a00 */
[----:B------:R-:W2:Y:S02]  /*5e500*/  LDL.LU R8, [R1+0x6e0] ;  /* 0x0006e00001087983 */ /* 0x000ea40000300800 */
[----:B------:R-:W2:Y:S02]  /*5e510*/  LDL.LU R9, [R1+0x6e4] ;  /* 0x0006e40001097983 */ /* 0x000ea40000300800 */
[----:B------:R-:W3:Y:S01]  /*5e520*/  LDL.LU R10, [R1+0x6e8] ;  /* 0x0006e800010a7983 */ /* 0x000ee20000300800 */
[----:B------:R-:W3:Y:S01]  /*5e530*/  LDL.LU R11, [R1+0x6ec] ;  /* 0x0006ec00010b7983 */ /* 0x000ee20000300800 */
[----:B------:R-:W2:Y:S02]  /*5e540*/  LDL R14, [R1+0x8] ;  /* 0x00000800010e7983 */ /* 0x000ea40000100800 */
[----:B------:R-:W2:Y:S02]  /*5e550*/  LDL R15, [R1+0xc] ;  /* 0x00000c00010f7983 */ /* 0x000ea40000100800 */
[----:B--2---:R0:W-:Y:S04]  /*5e560*/  STL.64 [R1+0x5288], R14 ;  /* 0x0052880e01007387 */ /* 0x0041e80000100a00 */
[----:B0-----:R-:W2:Y:S01]  /*5e570*/  LDL.64 R14, [R1+0x18] ;  /* 0x00001800010e7983 */ /* 0x001ea20000100a00 */
[----:B------:R-:W-:-:S02]  /*5e580*/  IMAD.MOV.U32 R3, RZ, RZ, R26 ;  /* 0x000000ffff037224 */ /* 0x000fc400078e001a */
[----:B------:R-:W-:Y:S01]  /*5e590*/  IMAD.MOV.U32 R0, RZ, RZ, R27 ;  /* 0x000000ffff007224 */ /* 0x000fe200078e001b */
[----:B--2---:R0:W-:Y:S01]  /*5e5a0*/  STL.64 [R1+0x52a0], R14 ;  /* 0x0052a00e01007387 */ /* 0x0041e20000100a00 */
[----:B------:R-:W2:Y:S02]  /*5e5b0*/  LDL.LU R24, [R1+0x2a0] ;  /* 0x0002a00001187983 */ /* 0x000ea40000300800 */
[----:B------:R-:W2:Y:S02]  /*5e5c0*/  LDL.LU R25, [R1+0x2a4] ;  /* 0x0002a40001197983 */ /* 0x000ea40000300800 */
[----:B------:R-:W2:Y:S01]  /*5e5d0*/  LDL.LU R26, [R1+0x2a8] ;  /* 0x0002a800011a7983 */ /* 0x000ea20000300800 */
[----:B------:R-:W2:Y:S04]  /*5e5e0*/  LDL.LU R27, [R1+0x2ac] ;  /* 0x0002ac00011b7983 */ /* 0x000ea80000300800 */
[----:B0-----:R-:W3:Y:S04]  /*5e5f0*/  LDL R14, [R1+0x28] ;  /* 0x00002800010e7983 */ /* 0x001ee80000100800 */
[----:B------:R-:W3:Y:S04]  /*5e600*/  LDL R15, [R1+0x2c] ;  /* 0x00002c00010f7983 */ /* 0x000ee80000100800 */
[----:B--2---:R-:W-:Y:S01]  /*5e610*/  STL.64 [R1+0x5298], R26 ;  /* 0x0052981a01007387 */ /* 0x004fe20000100a00 */
[----:B------:R0:W-:Y:S03]  /*5e620*/  STL.64 [R1+0x5290], R24 ;  /* 0x0052901801007387 */ /* 0x0001e60000100a00 */
[----:B0-----:R-:W2:Y:S01]  /*5e630*/  LDL.LU R24, [R1+0x2b0] ;  /* 0x0002b00001187983 */ /* 0x001ea20000300800 */
[----:B------:R-:W2:Y:S02]  /*5e640*/  LDL.LU R25, [R1+0x2b4] ;  /* 0x0002b40001197983 */ /* 0x000ea40000300800 */
[----:B------:R-:W2:Y:S02]  /*5e650*/  LDL.LU R26, [R1+0x2b8] ;  /* 0x0002b800011a7983 */ /* 0x000ea40000300800 */
[----:B------:R-:W2:Y:S02]  /*5e660*/  LDL.LU R27, [R1+0x2bc] ;  /* 0x0002bc00011b7983 */ /* 0x000ea40000300800 */
[----:B----4-:R-:W-:-:S02]  /*5e670*/  IMAD.MOV.U32 R6, RZ, RZ, R21 ;  /* 0x000000ffff067224 */ /* 0x010fc400078e0015 */
[----:B------:R-:W-:Y:S01]  /*5e680*/  IMAD.MOV.U32 R7, RZ, RZ, R20 ;  /* 0x000000ffff077224 */ /* 0x000fe200078e0014 */
[----:B--2---:R-:W-:Y:S01]  /*5e690*/  STL.64 [R1+0x52b0], R26 ;  /* 0x0052b01a01007387 */ /* 0x004fe20000100a00 */
[----:B------:R0:W-:Y:S03]  /*5e6a0*/  STL.64 [R1+0x52a8], R24 ;  /* 0x0052a81801007387 */ /* 0x0001e60000100a00 */
[----:B0-----:R-:W2:Y:S01]  /*5e6b0*/  LDL.LU R24, [R1+0x2c0] ;  /* 0x0002c00001187983 */ /* 0x001ea20000300800 */
[----:B------:R-:W2:Y:S02]  /*5e6c0*/  LDL.LU R25, [R1+0x2c4] ;  /* 0x0002c40001197983 */ /* 0x000ea40000300800 */
[----:B------:R-:W2:Y:S02]  /*5e6d0*/  LDL.LU R26, [R1+0x2c8] ;  /* 0x0002c800011a7983 */ /* 0x000ea40000300800 */
[----:B------:R-:W2:Y:S01]  /*5e6e0*/  LDL.LU R27, [R1+0x2cc] ;  /* 0x0002cc00011b7983 */ /* 0x000ea20000300800 */
[----:B------:R-:W-:Y:S01]  /*5e6f0*/  STL.64 [R1+0x5258], R6 ;  /* 0x0052580601007387 */ /* 0x000fe20000100a00 */
[----:B---3--:R-:W-:Y:S02]  /*5e700*/  STL.64 [R1+0x5238], R10 ;  /* 0x0052380a01007387 */ /* 0x008fe40000100a00 */
[----:B------:R0:W-:Y:S02]  /*5e710*/  STL.64 [R1+0x5230], R8 ;  /* 0x0052300801007387 */ /* 0x0001e40000100a00 */
[----:B0-----:R-:W3:Y:S01]  /*5e720*/  LDL.LU R8, [R1+0x6f0] ;  /* 0x0006f00001087983 */ /* 0x001ee20000300800 */
[----:B------:R-:W3:Y:S02]  /*5e730*/  LDL.LU R9, [R1+0x6f4] ;  /* 0x0006f40001097983 */ /* 0x000ee40000300800 */
[----:B------:R-:W4:Y:S02]  /*5e740*/  LDL.LU R10, [R1+0x6f8] ;  /* 0x0006f800010a7983 */ /* 0x000f240000300800 */
[----:B------:R-:W4:Y:S01]  /*5e750*/  LDL.LU R11, [R1+0x6fc] ;  /* 0x0006fc00010b7983 */ /* 0x000f220000300800 */
[----:B------:R-:W3:Y:S01]  /*5e760*/  LDL.LU R4, [R1+0x710] ;  /* 0x0007100001047983 */ /* 0x000ee20000300800 */
        /* <DEDUP_REMOVED lines=10> */
[----:B----4-:R-:W-:Y:S01]  /*5e810*/  STL.64 [R1+0x5250], R10 ;  /* 0x0052500a01007387 */ /* 0x010fe20000100a00 */
[----:B------:R0:W-:Y:S03]  /*5e820*/  STL.64 [R1+0x5248], R8 ;  /* 0x0052480801007387 */ /* 0x0001e60000100a00 */
[----:B0-----:R-:W3:Y:S01]  /*5e830*/  LDL.LU R8, [R1+0x700] ;  /* 0x0007000001087983 */ /* 0x001ee20000300800 */
[----:B------:R-:W3:Y:S02]  /*5e840*/  LDL.LU R9, [R1+0x704] ;  /* 0x0007040001097983 */ /* 0x000ee40000300800 */
[----:B------:R-:W3:Y:S02]  /*5e850*/  LDL.LU R10, [R1+0x708] ;  /* 0x00070800010a7983 */ /* 0x000ee40000300800 */
[----:B------:R-:W3:Y:S01]  /*5e860*/  LDL.LU R11, [R1+0x70c] ;  /* 0x00070c00010b7983 */ /* 0x000ee20000300800 */
[----:B------:R-:W4:Y:S01]  /*5e870*/  LDL.LU R20, [R1+0x6d0] ;  /* 0x0006d00001147983 */ /* 0x000f220000300800 */
[----:B------:R-:W4:Y:S02]  /*5e880*/  LDL.LU R21, [R1+0x6d4] ;  /* 0x0006d40001157983 */ /* 0x000f240000300800 */
[----:B------:R-:W4:Y:S02]  /*5e890*/  LDL.LU R22, [R1+0x6d8] ;  /* 0x0006d80001167983 */ /* 0x000f240000300800 */
[----:B------:R-:W4:Y:S01]  /*5e8a0*/  LDL.LU R23, [R1+0x6dc] ;  /* 0x0006dc0001177983 */ /* 0x000f220000300800 */
[----:B------:R-:W2:Y:S01]  /*5e8b0*/  LDL.LU.64 R26, [R1+0x52b0] ;  /* 0x0052b000011a7983 */ /* 0x000ea20000300a00 */
[----:B------:R-:W2:Y:S02]  /*5e8c0*/  LDL.LU.64 R24, [R1+0x52a8] ;  /* 0x0052a80001187983 */ /* 0x000ea40000300a00 */
[----:B------:R-:W-:Y:S02]  /*5e8d0*/  STL.64 [R1+0xd80], R12 ;  /* 0x000d800c01007387 */ /* 0x000fe40000100a00 */
[----:B------:R0:W-:Y:S02]  /*5e8e0*/  STL.64 [R1+0xd88], R14 ;  /* 0x000d880e01007387 */ /* 0x0001e40000100a00 */
        /* <DEDUP_REMOVED lines=12> */
[----:B------:R-:W3:Y:S11]  /*5e9b0*/  LDL.LU.64 R24, [R1+0x5278] ;  /* 0x0052780001187983 */ /* 0x000ef60000300a00 */
[----:B------:R-:W-:Y:S10]  /*5e9c0*/  @!UPT UIADD3 URZ, URZ, URZ, URZ ;  /* 0x0000003f3f3ff290 */ /* 0x000ff4000fffe03f */
[----:B------:R-:W-:Y:S01]  /*5e9d0*/  STL.64 [R1+0xd40], R12 ;  /* 0x000d400c01007387 */ /* 0x000fe20000100a00 */
[----:B------:R-:W-:Y:S02]  /*5e9e0*/  STL.64 [R1+0xd48], R14 ;  /* 0x000d480e01007387 */ /* 0x000fe40000100a00 */
[----:B------:R-:W0:Y:S02]  /*5e9f0*/  LDSM.16.MT88.4 R12, [R2+0x4280] ;  /* 0x00428000020c783b */ /* 0x000e240000004200 */
[----:B0-----:R3:W-:Y:S02]  /*5ea00*/  STL.64 [R1+0x50b0], R14 ;  /* 0x0050b00e01007387 */ /* 0x0017e40000100a00 */
[----:B------:R-:W-:Y:S01]  /*5ea10*/  STL.64 [R1+0x50a8], R12 ;  /* 0x0050a80c01007387 */ /* 0x000fe20000100a00 */
[----:B--2---:R-:W-:Y:S01]  /*5ea20*/  HMMA.16816.F32 R4, R16, R26, R4 ;  /* 0x0000001a1004723c */ /* 0x004fe20000001804 */
[----:B---3--:R-:W-:Y:S02]  /*5ea30*/  IMAD.MOV.U32 R15, RZ, RZ, R24 ;  /* 0x000000ffff0f7224 */ /* 0x008fe400078e0018 */
[----:B------:R-:W-:Y:S11]  /*5ea40*/  IMAD.MOV.U32 R14, RZ, RZ, R25 ;  /* 0x000000ffff0e7224 */ /* 0x000ff600078e0019 */
[----:B------:R-:W-:Y:S09]  /*5ea50*/  @!UPT UIADD3 URZ, URZ, URZ, URZ ;  /* 0x0000003f3f3ff290 */ /* 0x000ff2000fffe03f */
[----:B------:R-:W-:Y:S01]  /*5ea60*/  STL.64 [R1+0xd20], R4 ;  /* 0x000d200401007387 */ /* 0x000fe20000100a00 */
[----:B------:R0:W-:Y:S03]  /*5ea70*/  STL.64 [R1+0xd28], R6 ;  /* 0x000d280601007387 */ /* 0x0001e60000100a00 */
[----:B0-----:R-:W2:Y:S01]  /*5ea80*/  LDL.LU.64 R6, [R1+0x5270] ;  /* 0x0052700001067983 */ /* 0x001ea20000300a00 */
[----:B------:R-:W2:Y:S02]  /*5ea90*/  LDL.LU.64 R4, [R1+0x5268] ;  /* 0x0052680001047983 */ /* 0x000ea40000300a00 */
[----:B------:R0:W-:Y:S02]  /*5eaa0*/  STL.64 [R1+0x5148], R26 ;  /* 0x0051481a01007387 */ /* 0x0001e40000100a00 */
[----:B------:R-:W3:Y:S01]  /*5eab0*/  LDL.LU R24, [R1+0x230] ;  /* 0x0002300001187983 */ /* 0x000ee20000300800 */
[----:B------:R-:W3:Y:S04]  /*5eac0*/  LDL.LU R25, [R1+0x234] ;  /* 0x0002340001197983 */ /* 0x000ee80000300800 */
[----:B0-----:R-:W2:Y:S01]  /*5ead0*/  LDL.LU R26, [R1+0x238] ;  /* 0x00023800011a7983 */ /* 0x001ea20000300800 */
[----:B------:R-:W2:Y:S03]  /*5eae0*/  LDL.LU R27, [R1+0x23c] ;  /* 0x00023c00011b7983 */ /* 0x000ea60000300800 */
[----:B--2---:R0:W-:Y:S01]  /*5eaf0*/  STL.64 [R1+0x5158], R26 ;  /* 0x0051581a01007387 */ /* 0x0041e20000100a00 */
[----:B---3--:R-:W-:Y:S02]  /*5eb00*/  STL.64 [R1+0x5150], R24 ;  /* 0x0051501801007387 */ /* 0x008fe40000100a00 */
[----:B0-----:R-:W-:-:S02]  /*5eb10*/  IMAD.MOV.U32 R26, RZ, RZ, R28 ;  /* 0x000000ffff1a7224 */ /* 0x001fc400078e001c */
[----:B------:R-:W-:Y:S01]  /*5eb20*/  IMAD.MOV.U32 R27, RZ, RZ, R29 ;  /* 0x000000ffff1b7224 */ /* 0x000fe200078e001d */
[----:B------:R-:W2:Y:S01]  /*5eb30*/  LDL.LU R28, [R1+0x5264] ;  /* 0x00526400011c7983 */ /* 0x000ea20000300800 */
[----:B------:R-:W3:Y:S03]  /*5eb40*/  LDL.LU R29, [R1+0x5260] ;  /* 0x00526000011d7983 */ /* 0x000ee60000300800 */
[----:B------:R0:W-:Y:S04]  /*5eb50*/  STL.64 [R1+0x5170], R26 ;  /* 0x0051701a01007387 */ /* 0x0001e80000100a00 */
[----:B0-----:R-:W2:Y:S01]  /*5eb60*/  LDL.64 R26, [R1+0x28] ;  /* 0x00002800011a7983 */ /* 0x001ea20000100a00 */
[C---:B------:R-:W-:Y:S03]  /*5eb70*/  HMMA.16816.F32 R4, R16.reuse, R14, R4 ;  /* 0x0000000e1004723c */ /* 0x040fe60000001804 */
[----:B--2---:R0:W-:Y:S04]  /*5eb80*/  STL.64 [R1+0x5188], R26 ;  /* 0x0051881a01007387 */ /* 0x0041e80000100a00 */
[----:B0-----:R-:W2:Y:S04]  /*5eb90*/  LDL R26, [R1+0x98] ;  /* 0x00009800011a7983 */ /* 0x001ea80000100800 */
[----:B------:R-:W2:Y:S11]  /*5eba0*/  LDL R27, [R1+0x9c] ;  /* 0x00009c00011b7983 */ /* 0x000eb60000100800 */
[----:B------:R-:W-:Y:S01]  /*5ebb0*/  @!UPT UIADD3 URZ, URZ, URZ, URZ ;  /* 0x0000003f3f3ff290 */ /* 0x000fe2000fffe03f */
[----:B------:R-:W-:Y:S02]  /*5ebc0*/  STL.64 [R1+0xd00], R4 ;  /* 0x000d000401007387 */ /* 0x000fe40000100a00 */
[----:B------:R0:W-:Y:S02]  /*5ebd0*/  STL.64 [R1+0xd08], R6 ;  /* 0x000d080601007387 */ /* 0x0001e40000100a00 */
        /* <DEDUP_REMOVED lines=14> */
[----:B0-----:R-:W3:Y:S01]  /*5ecc0*/  LDL.LU.64 R6, [R1+0x5228] ;  /* 0x0052280001067983 */ /* 0x001ee20000300a00 */
[----:B------:R-:W3:Y:S01]  /*5ecd0*/  LDL.LU.64 R4, [R1+0x5220] ;  /* 0x0052200001047983 */ /* 0x000ee20000300a00 */
[----:B--2---:R-:W-:Y:S02]  /*5ece0*/  HMMA.16816.F32 R24, R16, R26, R8 ;  /* 0x0000001a1018723c */ /* 0x004fe40000001808 */
[----:B------:R-:W2:Y:S01]  /*5ecf0*/  LDL.LU.64 R10, [R1+0x5218] ;  /* 0x00521800010a7983 */ /* 0x000ea20000300a00 */
[----:B------:R-:W2:Y:S11]  /*5ed00*/  LDL.LU.64 R8, [R1+0x5210] ;  /* 0x0052100001087983 */ /* 0x000eb60000300a00 */
[----:B------:R-:W-:Y:S09]  /*5ed10*/  @!UPT UIADD3 URZ, URZ, URZ, URZ ;  /* 0x0000003f3f3ff290 */ /* 0x000ff2000fffe03f */
[----:B------:R-:W-:Y:S01]  /*5ed20*/  STL.64 [R1+0xca0], R24 ;  /* 0x000ca01801007387 */ /* 0x000fe20000100a00 */
[----:B------:R3:W-:Y:S02]  /*5ed30*/  STL.64 [R1+0xca8], R26 ;  /* 0x000ca81a01007387 */ /* 0x0007e40000100a00 */
[----:B---3--:R-:W-:Y:S02]  /*5ed40*/  IMAD.MOV.U32 R26, RZ, RZ, R7 ;  /* 0x000000ffff1a7224 */ /* 0x008fe400078e0007 */
[----:B------:R-:W-:-:S05]  /*5ed50*/  IMAD.MOV.U32 R27, RZ, RZ, R6 ;  /* 0x000000ffff1b7224 */ /* 0x000fca00078e0006 */
[----:B------:R0:W-:Y:S02]  /*5ed60*/  STL.64 [R1+0x51a0], R26 ;  /* 0x0051a01a01007387 */ /* 0x0001e40000100a00 */
[----:B0-----:R-:W-:Y:S02]  /*5ed70*/  IMAD.MOV.U32 R26, RZ, RZ, R29 ;  /* 0x000000ffff1a7224 */ /* 0x001fe400078e001d */
[----:B------:R-:W-:-:S07]  /*5ed80*/  IMAD.MOV.U32 R27, RZ, RZ, R28 ;  /* 0x000000ffff1b7224 */ /* 0x000fce00078e001c */
[C---:B----4-:R-:W-:Y:S01]  /*5ed90*/  HMMA.16816.F32 R24, R16.reuse, R26, R20 ;  /* 0x0000001a1018723c */ /* 0x050fe20000001814 */
[----:B------:R-:W2:Y:S11]  /*5eda0*/  LDL.LU.64 R22, [R1+0x5208] ;  /* 0x0052080001167983 */ /* 0x000eb60000300a00 */
[----:B------:R-:W-:Y:S11]  /*5edb0*/  @!UPT UIADD3 URZ, URZ, URZ, URZ ;  /* 0x0000003f3f3ff290 */ /* 0x000ff6000fffe03f */
[----:B------:R-:W-:Y:S01]  /*5edc0*/  STL.64 [R1+0xc70], R24 ;  /* 0x000c701801007387 */ /* 0x000fe20000100a00 */
[----:B------:R0:W-:Y:S02]  /*5edd0*/  STL.64 [R1+0xc78], R26 ;  /* 0x000c781a01007387 */ /* 0x0001e40000100a00 */
[----:B0-----:R-:W-:Y:S02]  /*5ede0*/  IMAD.MOV.U32 R26, RZ, RZ, R5 ;  /* 0x000000ffff1a7224 */ /* 0x001fe400078e0005 */
[----:B------:R-:W-:Y:S01]  /*5edf0*/  IMAD.MOV.U32 R27, RZ, RZ, R4 ;  /* 0x000000ffff1b7224 */ /* 0x000fe200078e0004 */
[C---:B--2---:R-:W-:Y:S01]  /*5ee00*/  HMMA.16816.F32 R8, R16.reuse, R22, R8 ;  /* 0x000000161008723c */ /* 0x044fe20000001808 */
[----:B------:R-:W-:Y:S02]  /*5ee10*/  IMAD.MOV.U32 R13, RZ, RZ, R22 ;  /* 0x000000ffff0d7224 */ /* 0x000fe400078e0016 */
[----:B------:R-:W-:Y:S11]  /*5ee20*/  IMAD.MOV.U32 R12, RZ, RZ, R23 ;  /* 0x000000ffff0c7224 */ /* 0x000ff600078e0017 */
[----:B------:R-:W-:Y:S09]  /*5ee30*/  @!UPT UIADD3 URZ, URZ, URZ, URZ ;  /* 0x0000003f3f3ff290 */ /* 0x000ff2000fffe03f */
[----:B------:R-:W-:Y:S01]  /*5ee40*/  STL.64 [R1+0xc50], R8 ;  /* 0x000c500801007387 */ /* 0x000fe20000100a00 */
[----:B------:R-:W-:Y:S02]  /*5ee50*/  STL.64 [R1+0xc58], R10 ;  /* 0x000c580a01007387 */ /* 0x000fe40000100a00 */
[----:B------:R-:W-:Y:S02]  /*5ee60*/  STL.64 [R1+0x51b8], R26 ;  /* 0x0051b81a01007387 */ /* 0x000fe40000100a00 */
[----:B------:R-:W-:Y:S01]  /*5ee70*/  STL.64 [R1+0x5168], R14 ;  /* 0x0051680e01007387 */ /* 0x000fe20000100a00 */
[----:B------:R0:W-:Y:S04]  /*5ee80*/  STL.64 [R1+0x5160], R12 ;  /* 0x0051600c01007387 */ /* 0x0001e80000100a00 */
[----:B0-----:R-:W2:Y:S01]  /*5ee90*/  LDL.LU R12, [R1+0x240] ;  /* 0x00024000010c7983 */ /* 0x001ea20000300800 */
[----:B------:R-:W2:Y:S02]  /*5eea0*/  LDL.LU R13, [R1+0x244] ;  /* 0x00024400010d7983 */ /* 0x000ea40000300800 */
[----:B------:R-:W3:Y:S02]  /*5eeb0*/  LDL.LU R14, [R1+0x248] ;  /* 0x00024800010e7983 */ /* 0x000ee40000300800 */
[----:B------:R-:W3:Y:S01]  /*5eec0*/  LDL.LU R15, [R1+0x24c] ;  /* 0x00024c00010f7983 */ /* 0x000ee20000300800 */
[----:B------:R-:W4:Y:S01]  /*5eed0*/  LDL.LU R4, [R1+0x6a0] ;  /* 0x0006a00001047983 */ /* 0x000f220000300800 */
[----:B------:R-:W4:Y:S02]  /*5eee0*/  LDL.LU R5, [R1+0x6a4] ;  /* 0x0006a40001057983 */ /* 0x000f240000300800 */
[----:B------:R-:W2:Y:S02]  /*5eef0*/  LDL.LU R6, [R1+0x6a8] ;  /* 0x0006a80001067983 */ /* 0x000ea40000300800 */
[----:B------:R-:W2:Y:S01]  /*5ef00*/  LDL.LU R7, [R1+0x6ac] ;  /* 0x0006ac0001077983 */ /* 0x000ea20000300800 */
[----:B------:R-:W3:Y:S01]  /*5ef10*/  LDL.LU R8, [R1+0x6b0] ;  /* 0x0006b00001087983 */ /* 0x000ee20000300800 */
[----:B------:R-:W3:Y:S02]  /*5ef20*/  LDL.LU R9, [R1+0x6b4] ;  /* 0x0006b40001097983 */ /* 0x000ee40000300800 */
[----:B------:R-:W3:Y:S02]  /*5ef30*/  LDL.LU R10, [R1+0x6b8] ;  /* 0x0006b800010a7983 */ /* 0x000ee40000300800 */
[----:B------:R-:W3:Y:S01]  /*5ef40*/  LDL.LU R11, [R1+0x6bc] ;  /* 0x0006bc00010b7983 */ /* 0x000ee20000300800 */
[----:B--2---:R0:W-:Y:S01]  /*5ef50*/  STL.64 [R1+0x51f8], R6 ;  /* 0x0051f80601007387 */ /* 0x0041e20000100a00 */
[----:B----4-:R-:W-:Y:S03]  /*5ef60*/  STL.64 [R1+0x51f0], R4 ;  /* 0x0051f00401007387 */ /* 0x010fe60000100a00 */
[----:B0-----:R-:W2:Y:S01]  /*5ef70*/  LDL.64 R6, [R1+0x68] ;  /* 0x0000680001067983 */ /* 0x001ea20000100a00 */
[----:B------:R-:W4:Y:S02]  /*5ef80*/  LDL.LU R20, [R1+0x290] ;  /* 0x0002900001147983 */ /* 0x000f240000300800 */
[----:B------:R-:W4:Y:S02]  /*5ef90*/  LDL.LU R21, [R1+0x294] ;  /* 0x0002940001157983 */ /* 0x000f240000300800 */
[----:B------:R-:W4:Y:S01]  /*5efa0*/  LDL.LU R22, [R1+0x298] ;  /* 0x0002980001167983 */ /* 0x000f220000300800 */
[----:B------:R-:W4:Y:S01]  /*5efb0*/  LDL.LU R23, [R1+0x29c] ;  /* 0x00029c0001177983 */ /* 0x000f220000300800 */
[----:B---3--:R-:W-:Y:S02]  /*5efc0*/  STL.64 [R1+0x5180], R14 ;  /* 0x0051800e01007387 */ /* 0x008fe40000100a00 */
[----:B------:R0:W-:Y:S02]  /*5efd0*/  STL.64 [R1+0x5178], R12 ;  /* 0x0051780c01007387 */ /* 0x0001e40000100a00 */
[----:B0-----:R-:W3:Y:S01]  /*5efe0*/  LDL.LU R12, [R1+0x250] ;  /* 0x00025000010c7983 */ /* 0x001ee20000300800 */
[----:B------:R-:W3:Y:S02]  /*5eff0*/  LDL.LU R13, [R1+0x254] ;  /* 0x00025400010d7983 */ /* 0x000ee40000300800 */
[----:B------:R-:W2:Y:S02]  /*5f000*/  LDL.LU R14, [R1+0x258] ;  /* 0x00025800010e7983 */ /* 0x000ea40000300800 */
[----:B------:R-:W2:Y:S02]  /*5f010*/  LDL.LU R15, [R1+0x25c] ;  /* 0x00025c00010f7983 */ /* 0x000ea40000300800 */
[----:B--2---:R-:W-:Y:S01]  /*5f020*/  STL.64 [R1+0x5198], R14 ;  /* 0x0051980e01007387 */ /* 0x004fe20000100a00 */
[----:B---3--:R0:W-:Y:S03]  /*5f030*/  STL.64 [R1+0x5190], R12 ;  /* 0x0051900c01007387 */ /* 0x0081e60000100a00 */
[----:B0-----:R-:W2:Y:S01]  /*5f040*/  LDL.LU R12, [R1+0x260] ;  /* 0x00026000010c7983 */ /* 0x001ea20000300800 */
[----:B------:R-:W2:Y:S02]  /*5f050*/  LDL.LU R13, [R1+0x264] ;  /* 0x00026400010d7983 */ /* 0x000ea40000300800 */
[----:B------:R-:W3:Y:S02]  /*5f060*/  LDL.LU R14, [R1+0x268] ;  /* 0x00026800010e7983 */ /* 0x000ee40000300800 */
[----:B------:R-:W3:Y:S01]  /*5f070*/  LDL.LU R15, [R1+0x26c] ;  /* 0x00026c00010f7983 */ /* 0x000ee20000300800 */
[----:B------:R-:W-:Y:S01]  /*5f080*/  HMMA.16816.F32 R8, R16, R6, R8 ;  /* 0x000000061008723c */ /* 0x000fe20000001808 */
        /* <DEDUP_REMOVED lines=15> */
[----:B------:R1:W-:Y:S02]  /*5f180*/  STL.64 [R1+0xc38], R10 ;  /* 0x000c380a01007387 */ /* 0x0003e40000100a00 */
[----:B0-----:R-:W-:Y:S01]  /*5f190*/  IMAD.MOV.U32 R9, RZ, RZ, R6 ;  /* 0x000000ffff097224 */ /* 0x001fe200078e0006 */
[----:B-1----:R-:W3:Y:S01]  /*5f1a0*/  LDL.LU.64 R10, [R1+0x5200] ;  /* 0x00520000010a7983 */ /* 0x002ee20000300a00 */
[----:B------:R-:W3:Y:S02]  /*5f1b0*/  LDL.LU.64 R6, [R1+0x51f8] ;  /* 0x0051f80001067983 */ /* 0x000ee40000300a00 */
[----:B------:R-:W3:Y:S02]  /*5f1c0*/  LDL.LU.64 R4, [R1+0x51f0] ;  /* 0x0051f00001047983 */ /* 0x000ee40000300a00 */
[C---:B---3--:R-:W-:Y:S11]  /*5f1d0*/  HMMA.16816.F32 R4, R16.reuse, R10, R4 ;  /* 0x0000000a1004723c */ /* 0x048ff60000001804 */
[----:B------:R-:W-:Y:S11]  /*5f1e0*/  @!UPT UIADD3 URZ, URZ, URZ, URZ ;  /* 0x0000003f3f3ff290 */ /* 0x000ff6000fffe03f */
[----:B------:R-:W-:Y:S01]  /*5f1f0*/  @!UPT UIADD3 URZ, URZ, URZ, URZ ;  /* 0x0000003f3f3ff290 */ /* 0x000fe2000fffe03f */
[----:B------:R-:W-:Y:S01]  /*5f200*/  STL.64 [R1+0xc10], R4 ;  /* 0x000c100401007387 */ /* 0x000fe20000100a00 */
[----:B------:R0:W-:Y:S03]  /*5f210*/  STL.64 [R1+0xc18], R6 ;  /* 0x000c180601007387 */ /* 0x0001e60000100a00 */
[----:B0-----:R-:W4:Y:S01]  /*5f220*/  LDL.LU.64 R6, [R1+0x51e8] ;  /* 0x0051e80001067983 */ /* 0x001f220000300a00 */
[----:B------:R-:W3:Y:S02]  /*5f230*/  LDL.LU.64 R4, [R1+0x51e0] ;  /* 0x0051e00001047983 */ /* 0x000ee40000300a00 */
[----:B------:R-:W-:Y:S01]  /*5f240*/  IMAD.MOV.U32 R26, RZ, RZ, R3 ;  /* 0x000000ffff1a7224 */ /* 0x000fe200078e0003 */
[----:B----4-:R-:W-:Y:S01]  /*5f250*/  HMMA.16816.F32 R16, R16, R6, R20 ;  /* 0x000000061010723c */ /* 0x010fe20000001814 */
[----:B------:R-:W2:Y:S01]  /*5f260*/  LDL.LU.64 R22, [R1+0x51d8] ;  /* 0x0051d80001167983 */ /* 0x000ea20000300a00 */
[----:B------:R-:W2:Y:S11]  /*5f270*/  LDL.LU.64 R20, [R1+0x51d0] ;  /* 0x0051d00001147983 */ /* 0x000eb60000300a00 */
[----:B------:R-:W-:Y:S10]  /*5f280*/  @!UPT UIADD3 URZ, URZ, URZ, URZ ;  /* 0x0000003f3f3ff290 */ /* 0x000ff4000fffe03f */
[----:B------:R-:W-:Y:S01]  /*5f290*/  STL.64 [R1+0xbe0], R16 ;  /* 0x000be01001007387 */ /* 0x000fe20000100a00 */
[----:B------:R0:W-:Y:S03]  /*5f2a0*/  STL.64 [R1+0xbe8], R18 ;  /* 0x000be81201007387 */ /* 0x0001e60000100a00 */
[----:B0-----:R-:W4:Y:S01]  /*5f2b0*/  LDL.64 R18, [R1+0x8] ;  /* 0x0000080001127983 */ /* 0x001f220000100a00 */
[----:B------:R-:W-:Y:S02]  /*5f2c0*/  STL.64 [R1+0x50c0], R6 ;  /* 0x0050c00601007387 */ /* 0x000fe40000100a00 */
[----:B---3--:R0:W-:Y:S02]  /*5f2d0*/  STL.64 [R1+0x50b8], R4 ;  /* 0x0050b80401007387 */ /* 0x0081e40000100a00 */
        /* <DEDUP_REMOVED lines=34> */
[----:B------:R-:W-:Y:S01]  /*5f500*/  STL.64 [R1+0x50d0], R10 ;  /* 0x0050d00a01007387 */ /* 0x000fe20000100a00 */
[----:B------:R-:W-:Y:S01]  /*5f510*/  STL [R1+0x50c8], R8 ;  /* 0x0050c80801007387 */ /* 0x000fe20000100800 */
[C---:B--2---:R-:W-:Y:S03]  /*5f520*/  HMMA.16816.F32 R24, R20.reuse, R26, R12 ;  /* 0x0000001a1418723c */ /* 0x044fe6000000180c */
[----:B------:R-:W3:Y:S01]  /*5f530*/  LDL.LU.64 R14, [R1+0x5168] ;  /* 0x00516800010e7983 */ /* 0x000ee20000300a00 */
[----:B------:R-:W2:Y:S11]  /*5f540*/  LDL.LU.64 R12, [R1+0x5160] ;  /* 0x00516000010c7983 */ /* 0x000eb60000300a00 */
[----:B------:R-:W-:Y:S08]  /*5f550*/  @!UPT UIADD3 URZ, URZ, URZ, URZ ;  /* 0x0000003f3f3ff290 */ /* 0x000ff0000fffe03f */
[----:B------:R-:W-:Y:S01]  /*5f560*/  STL.64 [R1+0xb50], R24 ;  /* 0x000b501801007387 */ /* 0x000fe20000100a00 */
[----:B------:R0:W-:Y:S03]  /*5f570*/  STL.64 [R1+0xb58], R26 ;  /* 0x000b581a01007387 */ /* 0x0001e60000100a00 */
[----:B0-----:R-:W4:Y:S01]  /*5f580*/  LDL.LU.64 R26, [R1+0x5158] ;  /* 0x00515800011a7983 */ /* 0x001f220000300a00 */
[----:B------:R-:W4:Y:S02]  /*5f590*/  LDL.LU.64 R24, [R1+0x5150] ;  /* 0x0051500001187983 */ /* 0x000f240000300a00 */
[----:B----4-:R-:W-:Y:S11]  /*5f5a0*/  HMMA.16816.F32 R24, R20, R18, R24 ;  /* 0x000000121418723c */ /* 0x010ff60000001818 */
[----:B------:R-:W-:Y:S11]  /*5f5b0*/  @!UPT UIADD3 URZ, URZ, URZ, URZ ;  /* 0x0000003f3f3ff290 */ /* 0x000ff6000fffe03f */
[----:B------:R-:W-:Y:S01]  /*5f5c0*/  @!UPT UIADD3 URZ, URZ, URZ, URZ ;  /* 0x0000003f3f3ff290 */ /* 0x000fe2000fffe03f */
[----:B------:R0:W-:Y:S02]  /*5f5d0*/  STL.64 [R1+0xb30], R24 ;  /* 0x000b301801007387 */ /* 0x0001e40000100a00 */
[----:B0-----:R-:W-:Y:S02]  /*5f5e0*/  IMAD.MOV.U32 R25, RZ, RZ, R18 ;  /* 0x000000ffff197224 */ /* 0x001fe400078e0012 */
[----:B------:R-:W-:Y:S02]  /*5f5f0*/  IMAD.MOV.U32 R24, RZ, RZ, R19 ;  /* 0x000000ffff187224 */ /* 0x000fe400078e0013 */
[----:B------:R-:W0:Y:S04]  /*5f600*/  LDSM.16.MT88.4 R16, [R2+0x4300] ;  /* 0x004300000210783b */ /* 0x000e280000004200 */
[----:B------:R1:W-:Y:S04]  /*5f610*/  STL.64 [R1+0xb38], R26 ;  /* 0x000b381a01007387 */ /* 0x0003e80000100a00 */
[----:B-1----:R-:W4:Y:S01]  /*5f620*/  LDL.LU.64 R26, [R1+0x5148] ;  /* 0x00514800011a7983 */ /* 0x002f220000300a00 */
[----:B------:R-:W-:Y:S03]  /*5f630*/  STL [R1+0x5070], R2 ;  /* 0x0050700201007387 */ /* 0x000fe60000100800 */
[----:B0-----:R2:W-:Y:S01]  /*5f640*/  STL.64 [R1+0x4fb8], R18 ;  /* 0x004fb81201007387 */ /* 0x0015e20000100a00 */
[----:B------:R0:W-:Y:S02]  /*5f650*/  STL.64 [R1+0x4fb0], R16 ;  /* 0x004fb01001007387 */ /* 0x0001e40000100a00 */
[----:B--2---:R-:W-:-:S02]  /*5f660*/  IMAD.MOV.U32 R18, RZ, RZ, R13 ;  /* 0x000000ffff127224 */ /* 0x004fc400078e000d */
[----:B------:R-:W-:-:S05]  /*5f670*/  IMAD.MOV.U32 R19, RZ, RZ, R12 ;  /* 0x000000ffff137224 */ /* 0x000fca00078e000c */
[----:B------:R1:W-:Y:S01]  /*5f680*/  STL.64 [R1+0x50f0], R18 ;  /* 0x0050f01201007387 */ /* 0x0003e20000100a00 */
[----:B0-----:R-:W2:Y:S02]  /*5f690*/  LDL.LU R16, [R1+0x690] ;  /* 0x0006900001107983 */ /* 0x001ea40000300800 */
[----:B------:R-:W2:Y:S01]  /*5f6a0*/  LDL.LU R17, [R1+0x694] ;  /* 0x0006940001117983 */ /* 0x000ea20000300800 */
[----:B-1----:R-:W2:Y:S01]  /*5f6b0*/  LDL.LU R18, [R1+0x698] ;  /* 0x0006980001127983 */ /* 0x002ea20000300800 */
[----:B------:R-:W2:Y:S01]  /*5f6c0*/  LDL.LU R19, [R1+0x69c] ;  /* 0x00069c0001137983 */ /* 0x000ea20000300800 */
[C---:B---3--:R-:W-:Y:S02]  /*5f6d0*/  HMMA.16816.F32 R4, R20.reuse, R14, R4 ;  /* 0x0000000e1404723c */ /* 0x048fe40000001804 */
[----:B----4-:R-:W-:Y:S01]  /*5f6e0*/  STL.64 [R1+0x5050], R26 ;  /* 0x0050501a01007387 */ /* 0x010fe20000100a00 */
[----:B------:R-:W-:Y:S05]  /*5f6f0*/  STL.64 [R1+0x5128], R24 ;  /* 0x0051281801007387 */ /* 0x000fea0000100a00 */
[----:B--2---:R-:W-:Y:S11]  /*5f700*/  HMMA.16816.F32 R16, R20, R26, R16 ;  /* 0x0000001a1410723c */ /* 0x004ff60000001810 */
[----:B------:R-:W-:Y:S11]  /*5f710*/  @!UPT UIADD3 URZ, URZ, URZ, URZ ;  /* 0x0000003f3f3ff290 */ /* 0x000ff6000fffe03f */
[----:B------:R-:W-:Y:S01]  /*5f720*/  @!UPT UIADD3 URZ, URZ, URZ, URZ ;  /* 0x0000003f3f3ff290 */ /* 0x000fe2000fffe03f */
[----:B------:R-:W-:Y:S01]  /*5f730*/  STL.64 [R1+0xb20], R16 ;  /* 0x000b201001007387 */ /* 0x000fe20000100a00 */
[----:B------:R0:W-:Y:S02]  /*5f740*/  STL.64 [R1+0xb28], R18 ;  /* 0x000b281201007387 */ /* 0x0001e40000100a00 */
[----:B------:R-:W2:Y:S02]  /*5f750*/  LDL.LU R12, [R1+0x220] ;  /* 0x00022000010c7983 */ /* 0x000ea40000300800 */
[----:B------:R-:W-:Y:S01]  /*5f760*/  STL.64 [R1+0xb00], R4 ;  /* 0x000b000401007387 */ /* 0x000fe20000100a00 */
[----:B------:R-:W-:Y:S01]  /*5f770*/  STL.64 [R1+0xb08], R6 ;  /* 0x000b080601007387 */ /* 0x000fe20000100a00 */
[----:B------:R-:W2:Y:S02]  /*5f780*/  LDL.LU R13, [R1+0x224] ;  /* 0x00022400010d7983 */ /* 0x000ea40000300800 */
[----:B------:R-:W3:Y:S02]  /*5f790*/  LDL.LU R14, [R1+0x228] ;  /* 0x00022800010e7983 */ /* 0x000ee40000300800 */
[----:B------:R-:W3:Y:S01]  /*5f7a0*/  LDL.LU R15, [R1+0x22c] ;  /* 0x00022c00010f7983 */ /* 0x000ee20000300800 */
[----:B0-----:R-:W4:Y:S04]  /*5f7b0*/  LDL.64 R18, [R1+0x88] ;  /* 0x0000880001127983 */ /* 0x001f280000100a00 */
[----:B----4-:R0:W-:Y:S01]  /*5f7c0*/  STL.64 [R1+0x5108], R18 ;  /* 0x0051081201007387 */ /* 0x0101e20000100a00 */
[----:B---3--:R-:W-:Y:S02]  /*5f7d0*/  STL.64 [R1+0x50e0], R14 ;  /* 0x0050e00e01007387 */ /* 0x008fe40000100a00 */
[----:B--2---:R-:W-:Y:S02]  /*5f7e0*/  STL.64 [R1+0x50d8], R12 ;  /* 0x0050d80c01007387 */ /* 0x004fe40000100a00 */
[----:B------:R-:W2:Y:S01]  /*5f7f0*/  LDL.LU R24, [R1+0x660] ;  /* 0x0006600001187983 */ /* 0x000ea20000300800 */
[----:B------:R-:W2:Y:S01]  /*5f800*/  LDL.LU R25, [R1+0x664] ;  /* 0x0006640001197983 */ /* 0x000ea20000300800 */
[----:B------:R-:W3:Y:S02]  /*5f810*/  LDL.LU R26, [R1+0x668] ;  /* 0x00066800011a7983 */ /* 0x000ee40000300800 */
[----:B------:R-:W3:Y:S02]  /*5f820*/  LDL.LU R27, [R1+0x66c] ;  /* 0x00066c00011b7983 */ /* 0x000ee40000300800 */
[----:B---3--:R1:W-:Y:S01]  /*5f830*/  STL.64 [R1+0x5138], R26 ;  /* 0x0051381a01007387 */ /* 0x0083e20000100a00 */
[----:B--2---:R-:W-:Y:S02]  /*5f840*/  STL.64 [R1+0x5130], R24 ;  /* 0x0051301801007387 */ /* 0x004fe40000100a00 */
[----:B0-----:R-:W2:Y:S01]  /*5f850*/  LDL.64 R18, [R1+0x98] ;  /* 0x0000980001127983 */ /* 0x001ea20000100a00 */
[----:B-1----:R-:W3:Y:S04]  /*5f860*/  LDL.64 R26, [R1+0xb8] ;  /* 0x0000b800011a7983 */ /* 0x002ee80000100a00 */
[----:B--2---:R0:W-:Y:S04]  /*5f870*/  STL.64 [R1+0x5120], R18 ;  /* 0x0051201201007387 */ /* 0x0041e80000100a00 */
[----:B0-----:R-:W2:Y:S01]  /*5f880*/  LDL.64 R18, [R1+0xa8] ;  /* 0x0000a80001127983 */ /* 0x001ea20000100a00 */
[----:B------:R-:W-:-:S02]  /*5f890*/  IMAD.MOV.U32 R10, RZ, RZ, R9 ;  /* 0x000000ffff0a7224 */ /* 0x000fc400078e0009 */
[----:B------:R-:W-:Y:S01]  /*5f8a0*/  IMAD.MOV.U32 R11, RZ, RZ, R0 ;  /* 0x000000ffff0b7224 */ /* 0x000fe200078e0000 */
[----:B--2---:R0:W-:Y:S01]  /*5f8b0*/  STL.64 [R1+0x5140], R18 ;  /* 0x0051401201007387 */ /* 0x0041e20000100a00 */
[----:B------:R-:W3:Y:S02]  /*5f8c0*/  LDL.LU R16, [R1+0x670] ;  /* 0x0006700001107983 */ /* 0x000ee40000300800 */
[----:B------:R-:W3:Y:S01]  /*5f8d0*/  LDL.LU R17, [R1+0x674] ;  /* 0x0006740001117983 */ /* 0x000ee20000300800 */
[----:B0-----:R-:W3:Y:S01]  /*5f8e0*/  LDL.LU R18, [R1+0x678] ;  /* 0x0006780001127983 */ /* 0x001ee20000300800 */
[----:B------:R-:W3:Y:S02]  /*5f8f0*/  LDL.LU R19, [R1+0x67c] ;  /* 0x00067c0001137983 */ /* 0x000ee40000300800 */
[----:B------:R0:W-:Y:S02]  /*5f900*/  STL.64 [R1+0x50e8], R10 ;  /* 0x0050e80a01007387 */ /* 0x0001e40000100a00 */
[----:B------:R-:W2:Y:S01]  /*5f910*/  LDL.LU R8, [R1+0x630] ;  /* 0x0006300001087983 */ /* 0x000ea20000300800 */
[----:B------:R-:W2:Y:S04]  /*5f920*/  LDL.LU R9, [R1+0x634] ;  /* 0x0006340001097983 */ /* 0x000ea80000300800 */
[----:B0-----:R-:W4:Y:S01]  /*5f930*/  LDL.LU R10, [R1+0x638] ;  /* 0x00063800010a7983 */ /* 0x001f220000300800 */
[----:B------:R-:W4:Y:S03]  /*5f940*/  LDL.LU R11, [R1+0x63c] ;  /* 0x00063c00010b7983 */ /* 0x000f260000300800 */
[----:B----4-:R-:W-:Y:S01]  /*5f950*/  STL.64 [R1+0x5100], R10 ;  /* 0x0051000a01007387 */ /* 0x010fe20000100a00 */
[----:B--2---:R0:W-:Y:S03]  /*5f960*/  STL.64 [R1+0x50f8], R8 ;  /* 0x0050f80801007387 */ /* 0x0041e60000100a00 */
[----:B0-----:R-:W2:Y:S01]  /*5f970*/  LDL.LU R8, [R1+0x640] ;  /* 0x0006400001087983 */ /* 0x001ea20000300800 */
[----:B------:R-:W2:Y:S02]  /*5f980*/  LDL.LU R9, [R1+0x644] ;  /* 0x0006440001097983 */ /* 0x000ea40000300800 */
[----:B------:R-:W4:Y:S02]  /*5f990*/  LDL.LU R10, [R1+0x648] ;  /* 0x00064800010a7983 */ /* 0x000f240000300800 */
[----:B------:R-:W4:Y:S01]  /*5f9a0*/  LDL.LU R11, [R1+0x64c] ;  /* 0x00064c00010b7983 */ /* 0x000f220000300800 */
[C---:B---3--:R-:W-:Y:S01]  /*5f9b0*/  HMMA.16816.F32 R16, R20.reuse, R26, R16 ;  /* 0x0000001a1410723c */ /* 0x048fe20000001810 */
[----:B------:R-:W-:Y:S01]  /*5f9c0*/  IMAD.MOV.U32 R0, RZ, RZ, R27 ;  /* 0x000000ffff007224 */ /* 0x000fe200078e001b */
[----:B----4-:R-:W-:Y:S01]  /*5f9d0*/  STL.64 [R1+0x5118], R10 ;  /* 0x0051180a01007387 */ /* 0x010fe20000100a00 */
        /* <DEDUP_REMOVED lines=9> */
[----:B------:R-:W4:Y:S01]  /*5fa70*/  LDL.LU R4, [R1+0x610] ;  /* 0x0006100001047983 */ /* 0x000f220000300800 */
[----:B------:R-:W4:Y:S02]  /*5fa80*/  LDL.LU R5, [R1+0x614] ;  /* 0x0006140001057983 */ /* 0x000f240000300800 */
[----:B------:R-:W4:Y:S02]  /*5fa90*/  LDL.LU R6, [R1+0x618] ;  /* 0x0006180001067983 */ /* 0x000f240000300800 */
[----:B------:R-:W4:Y:S01]  /*5faa0*/  LDL.LU R7, [R1+0x61c] ;  /* 0x00061c0001077983 */ /* 0x000f220000300800 */
[----:B------:R-:W-:Y:S01]  /*5fab0*/  STL.64 [R1+0x8e0], R16 ;  /* 0x0008e01001007387 */ /* 0x000fe20000100a00 */
[----:B------:R0:W-:Y:S03]  /*5fac0*/  STL.64 [R1+0x8e8], R18 ;  /* 0x0008e81201007387 */ /* 0x0001e60000100a00 */
[----:B0-----:R-:W2:Y:S01]  /*5fad0*/  LDL.LU.64 R18, [R1+0x5140] ;  /* 0x0051400001127983 */ /* 0x001ea20000300a00 */
[----:B------:R-:W2:Y:S02]  /*5fae0*/  LDL.LU.64 R26, [R1+0x5138] ;  /* 0x00513800011a7983 */ /* 0x000ea40000300a00 */
[----:B------:R-:W2:Y:S02]  /*5faf0*/  LDL.LU.64 R24, [R1+0x5130] ;  /* 0x0051300001187983 */ /* 0x000ea40000300a00 */
[----:B------:R-:W-:Y:S01]  /*5fb00*/  STL [R1+0x5074], R0 ;  /* 0x0050740001007387 */ /* 0x000fe20000100800 */
        /* <DEDUP_REMOVED lines=8> */
[----:B------:R-:W3:Y:S03]  /*5fb90*/  LDL.LU.64 R18, [R1+0x5120] ;  /* 0x0051200001127983 */ /* 0x000ee60000300a00 */
[----:B------:R0:W-:Y:S01]  /*5fba0*/  STL.64 [R1+0x5080], R26 ;  /* 0x0050801a01007387 */ /* 0x0001e20000100a00 */
[----:B--2---:R-:W-:Y:S01]  /*5fbb0*/  STL.64 [R1+0x5078], R24 ;  /* 0x0050781801007387 */ /* 0x004fe20000100a00 */
[----:B0-----:R-:W2:Y:S01]  /*5fbc0*/  LDL.64 R26, [R1+0x48] ;  /* 0x00004800011a7983 */ /* 0x001ea20000100a00 */
[----:B---3--:R-:W-:Y:S01]  /*5fbd0*/  HMMA.16816.F32 R8, R20, R18, R8 ;  /* 0x000000121408723c */ /* 0x008fe20000001808 */
[----:B------:R-:W-:-:S02]  /*5fbe0*/  IMAD.MOV.U32 R0, RZ, RZ, R18 ;  /* 0x000000ffff007224 */ /* 0x000fc400078e0012 */
[----:B------:R-:W-:Y:S01]  /*5fbf0*/  IMAD.MOV.U32 R2, RZ, RZ, R19 ;  /* 0x000000ffff027224 */ /* 0x000fe200078e0013 */
[----:B--2---:R0:W-:Y:S04]  /*5fc00*/  STL.64 [R1+0x5090], R26 ;  /* 0x0050901a01007387 */ /* 0x0041e80000100a00 */
[----:B0-----:R-:W2:Y:S11]  /*5fc10*/  LDL.64 R26, [R1+0x58] ;  /* 0x00005800011a7983 */ /* 0x001eb60000100a00 */
[----:B------:R-:W-:Y:S04]  /*5fc20*/  @!UPT UIADD3 URZ, URZ, URZ, URZ ;  /* 0x0000003f3f3ff290 */ /* 0x000fe8000fffe03f */
[----:B------:R-:W-:Y:S02]  /*5fc30*/  STL.64 [R1+0x8c0], R8 ;  /* 0x0008c00801007387 */ /* 0x000fe40000100a00 */
[----:B------:R0:W-:Y:S02]  /*5fc40*/  STL.64 [R1+0x8c8], R10 ;  /* 0x0008c80a01007387 */ /* 0x0001e40000100a00 */
[----:B0-----:R-:W3:Y:S01]  /*5fc50*/  LDL.LU.64 R10, [R1+0x5118] ;  /* 0x00511800010a7983 */ /* 0x001ee20000300a00 */
[----:B------:R-:W3:Y:S02]  /*5fc60*/  LDL.LU.64 R8, [R1+0x5110] ;  /* 0x0051100001087983 */ /* 0x000ee40000300a00 */
[----:B------:R-:W3:Y:S02]  /*5fc70*/  LDL.LU.64 R18, [R1+0x5108] ;  /* 0x0051080001127983 */ /* 0x000ee40000300a00 */
[----:B---3--:R-:W-:Y:S01]  /*5fc80*/  HMMA.16816.F32 R8, R20, R18, R8 ;  /* 0x000000121408723c */ /* 0x008fe20000001808 */
[----:B------:R-:W-:-:S02]  /*5fc90*/  IMAD.MOV.U32 R29, RZ, RZ, R18 ;  /* 0x000000ffff1d7224 */ /* 0x000fc400078e0012 */
        /* <DEDUP_REMOVED lines=13> */
[----:B------:R0:W-:Y:S02]  /*5fd70*/  STL.64 [R1+0x5088], R18 ;  /* 0x0050881201007387 */ /* 0x0001e40000100a00 */
[----:B------:R-:W2:Y:S02]  /*5fd80*/  LDL.LU R16, [R1+0x200] ;  /* 0x0002000001107983 */ /* 0x000ea40000300800 */
[----:B------:R-:W2:Y:S01]  /*5fd90*/  LDL.LU R17, [R1+0x204] ;  /* 0x0002040001117983 */ /* 0x000ea20000300800 */
[----:B0-----:R-:W2:Y:S01]  /*5fda0*/  LDL.LU R18, [R1+0x208] ;  /* 0x0002080001127983 */ /* 0x001ea20000300800 */
[----:B------:R-:W2:Y:S01]  /*5fdb0*/  LDL.LU R19, [R1+0x20c] ;  /* 0x00020c0001137983 */ /* 0x000ea20000300800 */
[C---:B---3--:R-:W-:Y:S02]  /*5fdc0*/  HMMA.16816.F32 R8, R20.reuse, R10, R12 ;  /* 0x0000000a1408723c */ /* 0x048fe4000000180c */
[----:B--2---:R-:W-:Y:S01]  /*5fdd0*/  STL.64 [R1+0x50a0], R18 ;  /* 0x0050a01201007387 */ /* 0x004fe20000100a00 */
[----:B------:R0:W-:Y:S03]  /*5fde0*/  STL.64 [R1+0x5098], R16 ;  /* 0x0050981001007387 */ /* 0x0001e60000100a00 */
[----:B0-----:R-:W2:Y:S01]  /*5fdf0*/  LDL.LU R16, [R1+0x210] ;  /* 0x0002100001107983 */ /* 0x001ea20000300800 */
[----:B------:R-:W2:Y:S02]  /*5fe00*/  LDL.LU R17, [R1+0x214] ;  /* 0x0002140001117983 */ /* 0x000ea40000300800 */
[----:B------:R-:W2:Y:S02]  /*5fe10*/  LDL.LU R18, [R1+0x218] ;  /* 0x0002180001127983 */ /* 0x000ea40000300800 */
[----:B------:R-:W2:Y:S01]  /*5fe20*/  LDL.LU R19, [R1+0x21c] ;  /* 0x00021c0001137983 */ /* 0x000ea20000300800 */
[----:B------:R-:W3:Y:S01]  /*5fe30*/  LDL.LU.64 R14, [R1+0x50e0] ;  /* 0x0050e000010e7983 */ /* 0x000ee20000300a00 */
[----:B------:R-:W3:Y:S10]  /*5fe40*/  LDL.LU.64 R12, [R1+0x50d8] ;  /* 0x0050d800010c7983 */ /* 0x000ef40000300a00 */
[----:B------:R-:W-:Y:S02]  /*5fe50*/  STL.64 [R1+0x890], R8 ;  /* 0x0008900801007387 */ /* 0x000fe40000100a00 */
[----:B------:R0:W-:Y:S02]  /*5fe60*/  STL.64 [R1+0x898], R10 ;  /* 0x0008980a01007387 */ /* 0x0001e40000100a00 */
[----:B0-----:R-:W4:Y:S01]  /*5fe70*/  LDL.LU.64 R10, [R1+0x50d0] ;  /* 0x0050d000010a7983 */ /* 0x001f220000300a00 */
[----:B------:R-:W2:Y:S01]  /*5fe80*/  LDL.LU R8, [R1+0x50c8] ;  /* 0x0050c80001087983 */ /* 0x000ea20000300800 */
[C---:B----4-:R-:W-:Y:S11]  /*5fe90*/  HMMA.16816.F32 R4, R20.reuse, R10, R4 ;  /* 0x0000000a1404723c */ /* 0x050ff60000001804 */
[----:B------:R-:W-:Y:S11]  /*5fea0*/  @!UPT UIADD3 URZ, URZ, URZ, URZ ;  /* 0x0000003f3f3ff290 */ /* 0x000ff6000fffe03f */
[----:B------:R-:W-:Y:S01]  /*5feb0*/  @!UPT UIADD3 URZ, URZ, URZ, URZ ;  /* 0x0000003f3f3ff290 */ /* 0x000fe2000fffe03f */
[----:B------:R-:W-:Y:S01]  /*5fec0*/  STL.64 [R1+0x880], R4 ;  /* 0x0008800401007387 */ /* 0x000fe20000100a00 */
[----:B------:R0:W-:Y:S03]  /*5fed0*/  STL.64 [R1+0x888], R6 ;  /* 0x0008880601007387 */ /* 0x0001e60000100a00 */
[----:B0-----:R-:W3:Y:S01]  /*5fee0*/  LDL.LU.64 R6, [R1+0x50c0] ;  /* 0x0050c00001067983 */ /* 0x001ee20000300a00 */
[----:B------:R-:W4:Y:S01]  /*5fef0*/  LDL.LU.64 R4, [R1+0x50b8] ;  /* 0x0050b80001047983 */ /* 0x000f220000300a00 */
[----:B---3--:R-:W-:Y:S02]  /*5ff00*/  HMMA.16816.F32 R20, R20, R6, R12 ;  /* 0x000000061414723c */ /* 0x008fe4000000180c */
[----:B------:R-:W3:Y:S01]  /*5ff10*/  LDL.LU.64 R14, [R1+0x50b0] ;  /* 0x0050b000010e7983 */ /* 0x000ee20000300a00 */
[----:B------:R-:W3:Y:S11]  /*5ff20*/  LDL.LU.64 R12, [R1+0x50a8] ;  /* 0x0050a800010c7983 */ /* 0x000ef60000300a00 */
[----:B------:R-:W-:Y:S09]  /*5ff30*/  @!UPT UIADD3 URZ, URZ, URZ, URZ ;  /* 0x0000003f3f3ff290 */ /* 0x000ff2000fffe03f */
[----:B------:R-:W-:Y:S01]  /*5ff40*/  STL.64 [R1+0x870], R20 ;  /* 0x0008701401007387 */ /* 0x000fe20000100a00 */
[----:B------:R-:W-:Y:S02]  /*5ff50*/  STL.64 [R1+0x878], R22 ;  /* 0x0008781601007387 */ /* 0x000fe40000100a00 */
[----:B------:R-:W-:Y:S02]  /*5ff60*/  STL.64 [R1+0x4fc8], R6 ;  /* 0x004fc80601007387 */ /* 0x000fe40000100a00 */
[----:B----4-:R0:W-:Y:S02]  /*5ff70*/  STL.64 [R1+0x4fc0], R4 ;  /* 0x004fc00401007387 */ /* 0x0101e40000100a00 */
[----:B0-----:R-:W4:Y:S01]  /*5ff80*/  LDL.LU R4, [R1+0x1e0] ;  /* 0x0001e00001047983 */ /* 0x001f220000300800 */
[----:B------:R-:W4:Y:S02]  /*5ff90*/  LDL.LU R5, [R1+0x1e4] ;  /* 0x0001e40001057983 */ /* 0x000f240000300800 */
[----:B------:R-:W4:Y:S02]  /*5ffa0*/  LDL.LU R6, [R1+0x1e8] ;  /* 0x0001e80001067983 */ /* 0x000f240000300800 */
[----:B------:R-:W4:Y:S02]  /*5ffb0*/  LDL.LU R7, [R1+0x1ec] ;  /* 0x0001ec0001077983 */ /* 0x000f240000300800 */
[----:B--2---:R-:W-:-:S02]  /*5ffc0*/  IMAD.MOV.U32 R22, RZ, RZ, R8 ;  /* 0x000000ffff167224 */ /* 0x004fc400078e0008 */
[----:B------:R-:W-:Y:S02]  /*5ffd0*/  IMAD.MOV.U32 R23, RZ, RZ, R3 ;  /* 0x000000ffff177224 */ /* 0x000fe400078e0003 */
[----:B------:R-:W-:Y:S02]  /*5ffe0*/  IMAD.MOV.U32 R8, RZ, RZ, R26 ;  /* 0x000000ffff087224 */ /* 0x000fe400078e001a */
[----:B------:R-:W-:Y:S01]  /*5fff0*/  IMAD.MOV.U32 R3, RZ, RZ, R27 ;  /* 0x000000ffff037224 */ /* 0x000fe200078e001b */
[C---:B---3--:R-:W-:Y:S11]  /*60000*/  HMMA.16816.F32 R16, R12.reuse, R26, R16 ;  /* 0x0000001a0c10723c */ /* 0x048ff60000001810 */
[----:B------:R-:W-:Y:S11]  /*60010*/  @!UPT UIADD3 URZ, URZ, URZ, URZ ;  /* 0x0000003f3f3ff290 */ /* 0x000ff6000fffe03f */
[----:B------:R-:W-:Y:S01]  /*60020*/  @!UPT UIADD3 URZ, URZ, URZ, URZ ;  /* 0x0000003f3f3ff290 */ /* 0x000fe2000fffe03f */
[----:B------:R-:W-:Y:S01]  /*60030*/  STL.64 [R1+0x860], R16 ;  /* 0x0008601001007387 */ /* 0x000fe20000100a00 */
[----:B------:R0:W-:Y:S03]  /*60040*/  STL.64 [R1+0x868], R18 ;  /* 0x0008681201007387 */ /* 0x0001e60000100a00 */
[----:B0-----:R-:W2:Y:S01]  /*60050*/  LDL.LU.64 R18, [R1+0x50a0] ;  /* 0x0050a00001127983 */ /* 0x001ea20000300a00 */
[----:B------:R-:W2:Y:S02]  /*60060*/  LDL.LU.64 R16, [R1+0x5098] ;  /* 0x0050980001107983 */ /* 0x000ea40000300a00 */
[----:B------:R-:W2:Y:S02]  /*60070*/  LDL.LU.64 R26, [R1+0x5090] ;  /* 0x00509000011a7983 */ /* 0x000ea40000300a00 */
[C---:B--2---:R-:W-:Y:S11]  /*60080*/  HMMA.16816.F32 R16, R12.reuse, R26, R16 ;  /* 0x0000001a0c10723c */ /* 0x044ff60000001810 */
[----:B------:R-:W-:Y:S11]  /*60090*/  @!UPT UIADD3 URZ, URZ, URZ, URZ ;  /* 0x0000003f3f3ff290 */ /* 0x000ff6000fffe03f */
[----:B------:R-:W-:Y:S01]  /*600a0*/  @!UPT UIADD3 URZ, URZ, URZ, URZ ;  /* 0x0000003f3f3ff290 */ /* 0x000fe2000fffe03f */
[----:B------:R-:W-:Y:S01]  /*600b0*/  STL.64 [R1+0x6e0], R16 ;  /* 0x0006e01001007387 */ /* 0x000fe20000100a00 */
[----:B------:R0:W-:Y:S03]  /*600c0*/  STL.64 [R1+0x6e8], R18 ;  /* 0x0006e81201007387 */ /* 0x0001e60000100a00 */
[----:B0-----:R-:W2:Y:S01]  /*600d0*/  LDL.LU.64 R18, [R1+0x5088] ;  /* 0x0050880001127983 */ /* 0x001ea20000300a00 */
[----:B------:R-:W-:Y:S02]  /*600e0*/  IMAD.MOV.U32 R9, RZ, RZ, R27 ;  /* 0x000000ffff097224 */ /* 0x000fe400078e001b */
[----:B------:R-:W-:Y:S02]  /*600f0*/  IMAD.MOV.U32 R16, RZ, RZ, R26 ;  /* 0x000000ffff107224 */ /* 0x000fe400078e001a */
[----:B------:R-:W3:Y:S01]  /*60100*/  LDL.LU.64 R26, [R1+0x5080] ;  /* 0x00508000011a7983 */ /* 0x000ee20000300a00 */
[----:B------:R-:W3:Y:S02]  /*60110*/  LDL.LU.64 R24, [R1+0x5078] ;  /* 0x0050780001187983 */ /* 0x000ee40000300a00 */
[----:B------:R0:W-:Y:S02]  /*60120*/  STL.64 [R1+0x4fe8], R10 ;  /* 0x004fe80a01007387 */ /* 0x0001e40000100a00 */
[----:B------:R-:W-:Y:S01]  /*60130*/  STL.64 [R1+0x4fe0], R8 ;  /* 0x004fe00801007387 */ /* 0x000fe20000100a00 */
[----:B0-----:R-:W3:Y:S04]  /*60140*/  LDL R10, [R1+0x38] ;  /* 0x00003800010a7983 */ /* 0x001ee80000100800 */
[----:B------:R-:W3:Y:S04]  /*60150*/  LDL R11, [R1+0x3c] ;  /* 0x00003c00010b7983 */ /* 0x000ee80000100800 */
[----:B--2---:R-:W-:Y:S01]  /*60160*/  STL.64 [R1+0x4fd8], R18 ;  /* 0x004fd81201007387 */ /* 0x004fe20000100a00 */
[----:B------:R0:W-:Y:S03]  /*60170*/  STL [R1+0x4fd0], R16 ;  /* 0x004fd01001007387 */ /* 0x0001e60000100800 */
[----:B0-----:R-:W3:Y:S01]  /*60180*/  LDL.LU R16, [R1+0x1f0] ;  /* 0x0001f00001107983 */ /* 0x001ee20000300800 */
[----:B------:R-:W3:Y:S02]  /*60190*/  LDL.LU R17, [R1+0x1f4] ;  /* 0x0001f40001117983 */ /* 0x000ee40000300800 */
[----:B------:R-:W3:Y:S02]  /*601a0*/  LDL.LU R18, [R1+0x1f8] ;  /* 0x0001f80001127983 */ /* 0x000ee40000300800 */
[----:B------:R-:W3:Y:S01]  /*601b0*/  LDL.LU R19, [R1+0x1fc] ;  /* 0x0001fc0001137983 */ /* 0x000ee20000300800 */
[C---:B----4-:R-:W-:Y:S08]  /*601c0*/  HMMA.16816.F32 R4, R12.reuse, R22, R4 ;  /* 0x000000160c04723c */ /* 0x050ff00000001804 */
[----:B---3--:R-:W-:Y:S01]  /*601d0*/  HMMA.16816.F32 R8, R12, R10, R16 ;  /* 0x0000000a0c08723c */ /* 0x008fe20000001810 */
[----:B------:R-:W2:Y:S11]  /*601e0*/  LDL.LU R16, [R1+0x5b0] ;  /* 0x0005b00001107983 */ /* 0x000eb60000300800 */
[----:B------:R-:W-:Y:S11]  /*601f0*/  @!UPT UIADD3 URZ, URZ, URZ, URZ ;  /* 0x0000003f3f3ff290 */ /* 0x000ff6000fffe03f */
[----:B------:R-:W-:Y:S01]  /*60200*/  STL.64 [R1+0x6d0], R8 ;  /* 0x0006d00801007387 */ /* 0x000fe20000100a00 */
[----:B------:R0:W-:Y:S02]  /*60210*/  STL.64 [R1+0x6d8], R10 ;  /* 0x0006d80a01007387 */ /* 0x0001e40000100a00 */
[----:B------:R-:W-:Y:S02]  /*60220*/  STL.64 [R1+0x6c0], R4 ;  /* 0x0006c00401007387 */ /* 0x000fe40000100a00 */
[----:B------:R-:W-:Y:S01]  /*60230*/  STL.64 [R1+0x6c8], R6 ;  /* 0x0006c80601007387 */ /* 0x000fe20000100a00 */
[----:B------:R-:W2:Y:S01]  /*60240*/  LDL.LU R17, [R1+0x5b4] ;  /* 0x0005b40001117983 */ /* 0x000ea20000300800 */
[----:B------:R-:W3:Y:S02]  /*60250*/  LDL.LU R18, [R1+0x5b8] ;  /* 0x0005b80001127983 */ /* 0x000ee40000300800 */
[----:B------:R-:W3:Y:S02]  /*60260*/  LDL.LU R19, [R1+0x5bc] ;  /* 0x0005bc0001137983 */ /* 0x000ee40000300800 */
[----:B------:R-:W-:-:S02]  /*60270*/  IMAD.MOV.U32 R22, RZ, RZ, R25 ;  /* 0x000000ffff167224 */ /* 0x000fc400078e0019 */
[----:B------:R-:W-:Y:S02]  /*60280*/  IMAD.MOV.U32 R23, RZ, RZ, R24 ;  /* 0x000000ffff177224 */ /* 0x000fe400078e0018 */
[----:B0-----:R-:W-:Y:S02]  /*60290*/  IMAD.MOV.U32 R10, RZ, RZ, R0 ;  /* 0x000000ffff0a7224 */ /* 0x001fe400078e0000 */
[----:B------:R-:W-:Y:S01]  /*602a0*/  IMAD.MOV.U32 R11, RZ, RZ, R2 ;  /* 0x000000ffff0b7224 */ /* 0x000fe200078e0002 */
[----:B---3--:R-:W-:Y:S01]  /*602b0*/  STL.64 [R1+0x4ff8], R18 ;  /* 0x004ff81201007387 */ /* 0x008fe20000100a00 */
[----:B--2---:R-:W-:Y:S02]  /*602c0*/  STL.64 [R1+0x4ff0], R16 ;  /* 0x004ff01001007387 */ /* 0x004fe40000100a00 */
[----:B------:R-:W2:Y:S02]  /*602d0*/  LDL.LU R0, [R1+0x5074] ;  /* 0x0050740001007983 */ /* 0x000ea40000300800 */
[----:B------:R-:W3:Y:S01]  /*602e0*/  LDL.LU R2, [R1+0x5070] ;  /* 0x0050700001027983 */ /* 0x000ee20000300800 */
[----:B------:R0:W-:Y:S01]  /*602f0*/  STL.64 [R1+0x5000], R10 ;  /* 0x0050000a01007387 */ /* 0x0001e20000100a00 */
[----:B------:R1:W-:Y:S02]  /*60300*/  STL.64 [R1+0x5058], R22 ;  /* 0x0050581601007387 */ /* 0x0003e40000100a00 */
[----:B------:R-:W4:Y:S02]  /*60310*/  LDL.LU R24, [R1+0x1c0] ;  /* 0x0001c00001187983 */ /* 0x000f240000300800 */
[----:B------:R-:W4:Y:S02]  /*60320*/  LDL.LU R25, [R1+0x1c4] ;  /* 0x0001c40001197983 */ /* 0x000f240000300800 */
[----:B0-----:R-:W-:-:S02]  /*60330*/  IMAD.MOV.U32 R11, RZ, RZ, R26 ;  /* 0x000000ffff0b7224 */ /* 0x001fc400078e001a */
[----:B------:R-:W-:Y:S01]  /*60340*/  IMAD.MOV.U32 R10, RZ, RZ, R27 ;  /* 0x000000ffff0a7224 */ /* 0x000fe200078e001b */
[----:B------:R-:W2:Y:S01]  /*60350*/  LDL.LU R26, [R1+0x1c8] ;  /* 0x0001c800011a7983 */ /* 0x000ea20000300800 */
[----:B------:R-:W2:Y:S03]  /*60360*/  LDL.LU R27, [R1+0x1cc] ;  /* 0x0001cc00011b7983 */ /* 0x000ea60000300800 */
[----:B--2---:R-:W-:Y:S01]  /*60370*/  STL.64 [R1+0x5068], R26 ;  /* 0x0050681a01007387 */ /* 0x004fe20000100a00 */
[----:B----4-:R0:W-:Y:S02]  /*60380*/  STL.64 [R1+0x5060], R24 ;  /* 0x0050601801007387 */ /* 0x0101e40000100a00 */
[----:B-1----:R-:W2:Y:S02]  /*60390*/  LDL R22, [R1+0x18] ;  /* 0x0000180001167983 */ /* 0x002ea40000100800 */
[----:B------:R-:W2:Y:S01]  /*603a0*/  LDL R23, [R1+0x1c] ;  /* 0x00001c0001177983 */ /* 0x000ea20000100800 */
[----:B0-----:R-:W2:Y:S01]  /*603b0*/  LDL.LU R24, [R1+0x1d0] ;  /* 0x0001d00001187983 */ /* 0x001ea20000300800 */
[----:B------:R-:W2:Y:S02]  /*603c0*/  LDL.LU R25, [R1+0x1d4] ;  /* 0x0001d40001197983 */ /* 0x000ea40000300800 */
[----:B------:R-:W2:Y:S02]  /*603d0*/  LDL.LU R26, [R1+0x1d8] ;  /* 0x0001d800011a7983 */ /* 0x000ea40000300800 */
[----:B------:R-:W2:Y:S01]  /*603e0*/  LDL.LU R27, [R1+0x1dc] ;  /* 0x0001dc00011b7983 */ /* 0x000ea20000300800 */
[----:B------:R0:W-:Y:S01]  /*603f0*/  STL.64 [R1+0x5018], R10 ;  /* 0x0050180a01007387 */ /* 0x0001e20000100a00 */
[----:B------:R-:W4:Y:S02]  /*60400*/  LDL.LU R16, [R1+0x5c0] ;  /* 0x0005c00001107983 */ /* 0x000f240000300800 */
[----:B------:R-:W4:Y:S02]  /*60410*/  LDL.LU R17, [R1+0x5c4] ;  /* 0x0005c40001117983 */ /* 0x000f240000300800 */
[----:B------:R-:W2:Y:S01]  /*60420*/  LDL.LU R18, [R1+0x5c8] ;  /* 0x0005c80001127983 */ /* 0x000ea20000300800 */
[----:B------:R-:W2:Y:S01]  /*60430*/  LDL.LU R19, [R1+0x5cc] ;  /* 0x0005cc0001137983 */ /* 0x000ea20000300800 */
[----:B------:R-:W2:Y:S02]  /*60440*/  LDL.LU R8, [R1+0x5e0] ;  /* 0x0005e00001087983 */ /* 0x000ea40000300800 */
[----:B------:R-:W2:Y:S01]  /*60450*/  LDL.LU R9, [R1+0x5e4] ;  /* 0x0005e40001097983 */ /* 0x000ea20000300800 */
[----:B0-----:R-:W2:Y:S01]  /*60460*/  LDL.LU R10, [R1+0x5e8] ;  /* 0x0005e800010a7983 */ /* 0x001ea20000300800 */
[----:B------:R-:W2:Y:S03]  /*60470*/  LDL.LU R11, [R1+0x5ec] ;  /* 0x0005ec00010b7983 */ /* 0x000ea60000300800 */
[----:B--2---:R0:W-:Y:S01]  /*60480*/  STL.64 [R1+0x5030], R10 ;  /* 0x0050300a01007387 */ /* 0x0041e20000100a00 */
[----:B------:R1:W-:Y:S03]  /*60490*/  STL.64 [R1+0x5028], R8 ;  /* 0x0050280801007387 */ /* 0x0003e60000100a00 */
[----:B0-----:R-:W2:Y:S01]  /*604a0*/  LDL.64 R10, [R1+0xc8] ;  /* 0x0000c800010a7983 */ /* 0x001ea20000100a00 */
[C---:B------:R-:W-:Y:S03]  /*604b0*/  HMMA.16816.F32 R20, R12.reuse, R22, R24 ;  /* 0x000000160c14723c */ /* 0x040fe60000001818 */
[----:B--2---:R0:W-:Y:S01]  /*604c0*/  STL.64 [R1+0x5048], R10 ;  /* 0x0050480a01007387 */ /* 0x0041e20000100a00 */
[----:B-1----:R-:W2:Y:S02]  /*604d0*/  LDL.LU R8, [R1+0x600] ;  /* 0x0006000001087983 */ /* 0x002ea40000300800 */
[----:B------:R-:W2:Y:S01]  /*604e0*/  LDL.LU R9, [R1+0x604] ;  /* 0x0006040001097983 */ /* 0x000ea20000300800 */
[----:B0-----:R-:W2:Y:S01]  /*604f0*/  LDL.LU R10, [R1+0x608] ;  /* 0x00060800010a7983 */ /* 0x001ea20000300800 */
[----:B------:R-:W2:Y:S02]  /*60500*/  LDL.LU R11, [R1+0x60c] ;  /* 0x00060c00010b7983 */ /* 0x000ea40000300800 */
[----:B------:R-:W-:Y:S02]  /*60510*/  STL.64 [R1+0x5010], R18 ;  /* 0x0050101201007387 */ /* 0x000fe40000100a00 */
[----:B----4-:R0:W-:Y:S02]  /*60520*/  STL.64 [R1+0x5008], R16 ;  /* 0x0050081001007387 */ /* 0x0101e40000100a00 */
[----:B0-----:R-:W4:Y:S01]  /*60530*/  LDL.LU R16, [R1+0x5d0] ;  /* 0x0005d00001107983 */ /* 0x001f220000300800 */
[----:B------:R-:W4:Y:S02]  /*60540*/  LDL.LU R17, [R1+0x5d4] ;  /* 0x0005d40001117983 */ /* 0x000f240000300800 */
[----:B------:R-:W2:Y:S02]  /*60550*/  LDL.LU R18, [R1+0x5d8] ;  /* 0x0005d80001127983 */ /* 0x000ea40000300800 */
[----:B------:R-:W2:Y:S02]  /*60560*/  LDL.LU R19, [R1+0x5dc] ;  /* 0x0005dc0001137983 */ /* 0x000ea40000300800 */
[----:B--2---:R-:W-:Y:S01]  /*60570*/  STL.64 [R1+0x5040], R18 ;  /* 0x0050401201007387 */ /* 0x004fe20000100a00 */
[----:B----4-:R0:W-:Y:S03]  /*60580*/  STL.64 [R1+0x5038], R16 ;  /* 0x0050381001007387 */ /* 0x0101e60000100a00 */
[----:B0-----:R-:W2:Y:S01]  /*60590*/  LDL.LU R16, [R1+0x5f0] ;  /* 0x0005f00001107983 */ /* 0x001ea20000300800 */
[----:B------:R-:W2:Y:S02]  /*605a0*/  LDL.LU R17, [R1+0x5f4] ;  /* 0x0005f40001117983 */ /* 0x000ea40000300800 */
[----:B------:R-:W2:Y:S02]  /*605b0*/  LDL.LU R18, [R1+0x5f8] ;  /* 0x0005f80001127983 */ /* 0x000ea40000300800 */
[----:B------:R-:W2:Y:S01]  /*605c0*/  LDL.LU R19, [R1+0x5fc] ;  /* 0x0005fc0001137983 */ /* 0x000ea20000300800 */
        /* <DEDUP_REMOVED lines=9> */
[C---:B--2---:R-:W-:Y:S02]  /*60660*/  HMMA.16816.F32 R20, R12.reuse, R22, R24 ;  /* 0x000000160c14723c */ /* 0x044fe40000001818 */
[----:B------:R-:W2:Y:S11]  /*60670*/  LDL.LU.64 R26, [R1+0x5050] ;  /* 0x00505000011a7983 */ /* 0x000eb60000300a00 */
[----:B------:R-:W-:Y:S10]  /*60680*/  @!UPT UIADD3 URZ, URZ, URZ, URZ ;  /* 0x0000003f3f3ff290 */ /* 0x000ff4000fffe03f */
[----:B------:R-:W-:Y:S01]  /*60690*/  STL.64 [R1+0x6a0], R20 ;  /* 0x0006a01401007387 */ /* 0x000fe20000100a00 */
[----:B------:R-:W-:Y:S02]  /*606a0*/  STL.64 [R1+0x6a8], R22 ;  /* 0x0006a81601007387 */ /* 0x000fe40000100a00 */
[----:B---3--:R-:W0:Y:S02]  /*606b0*/  LDSM.16.MT88.4 R20, [R2+0x4380] ;  /* 0x004380000214783b */ /* 0x008e240000004200 */
[----:B0-----:R-:W-:Y:S02]  /*606c0*/  STL.64 [R1+0x4eb0], R22 ;  /* 0x004eb01601007387 */ /* 0x001fe40000100a00 */
[----:B------:R0:W-:Y:S02]  /*606d0*/  STL.64 [R1+0x4ea8], R20 ;  /* 0x004ea81401007387 */ /* 0x0001e40000100a00 */
[----:B0-----:R-:W3:Y:S01]  /*606e0*/  LDL.LU R20, [R1+0x590] ;  /* 0x0005900001147983 */ /* 0x001ee20000300800 */
[----:B------:R-:W3:Y:S02]  /*606f0*/  LDL.LU R21, [R1+0x594] ;  /* 0x0005940001157983 */ /* 0x000ee40000300800 */
[----:B------:R-:W3:Y:S02]  /*60700*/  LDL.LU R22, [R1+0x598] ;  /* 0x0005980001167983 */ /* 0x000ee40000300800 */
[----:B------:R-:W3:Y:S01]  /*60710*/  LDL.LU R23, [R1+0x59c] ;  /* 0x00059c0001177983 */ /* 0x000ee20000300800 */
[----:B------:R-:W-:Y:S01]  /*60720*/  STL [R1+0x4670], R2 ;  /* 0x0046700201007387 */ /* 0x000fe20000100800 */
[C---:B--2---:R-:W-:Y:S11]  /*60730*/  HMMA.16816.F32 R8, R12.reuse, R26, R8 ;  /* 0x0000001a0c08723c */ /* 0x044ff60000001808 */
[----:B------:R-:W-:Y:S11]  /*60740*/  @!UPT UIADD3 URZ, URZ, URZ, URZ ;  /* 0x0000003f3f3ff290 */ /* 0x000ff6000fffe03f */
[----:B------:R-:W-:Y:S01]  /*60750*/  @!UPT UIADD3 URZ, URZ, URZ, URZ ;  /* 0x0000003f3f3ff290 */ /* 0x000fe2000fffe03f */
[----:B------:R-:W-:Y:S01]  /*60760*/  STL.64 [R1+0x690], R8 ;  /* 0x0006900801007387 */ /* 0x000fe20000100a00 */
[----:B------:R0:W-:Y:S03]  /*60770*/  STL.64 [R1+0x698], R10 ;  /* 0x0006980a01007387 */ /* 0x0001e60000100a00 */
[----:B0-----:R-:W2:Y:S02]  /*60780*/  LDL.LU.64 R10, [R1+0x5048] ;  /* 0x00504800010a7983 */ /* 0x001ea40000300a00 */
[----:B--2---:R-:W-:Y:S01]  /*60790*/  HMMA.16816.F32 R16, R12, R10, R16 ;  /* 0x0000000a0c10723c */ /* 0x004fe20000001810 */
        /* <DEDUP_REMOVED lines=8> */
[----:B------:R-:W2:Y:S01]  /*60820*/  LDL.LU.64 R8, [R1+0x5028] ;  /* 0x0050280001087983 */ /* 0x000ea20000300a00 */
[----:B------:R0:W-:Y:S01]  /*60830*/  STL.64 [R1+0x4f50], R26 ;  /* 0x004f501a01007387 */ /* 0x0001e20000100a00 */
[----:B------:R-:W-:Y:S03]  /*60840*/  STL.64 [R1+0x4f48], R24 ;  /* 0x004f481801007387 */ /* 0x000fe60000100a00 */
[----:B0-----:R-:W2:Y:S04]  /*60850*/  LDL.64 R26, [R1+0x18] ;  /* 0x00001800011a7983 */ /* 0x001ea80000100a00 */
[----:B--2---:R0:W-:Y:S04]  /*60860*/  STL.64 [R1+0x4f60], R26 ;  /* 0x004f601a01007387 */ /* 0x0041e80000100a00 */
[----:B0-----:R-:W2:Y:S04]  /*60870*/  LDL.64 R26, [R1+0x28] ;  /* 0x00002800011a7983 */ /* 0x001ea80000100a00 */
[----:B--2---:R0:W-:Y:S04]  /*60880*/  STL.64 [R1+0x4f78], R26 ;  /* 0x004f781a01007387 */ /* 0x0041e80000100a00 */
[----:B0-----:R-:W2:Y:S01]  /*60890*/  LDL R26, [R1+0xb8] ;  /* 0x0000b800011a7983 */ /* 0x001ea20000100800 */
[----:B------:R-:W-:-:S02]  /*608a0*/  IMAD.MOV.U32 R27, RZ, RZ, R0 ;  /* 0x000000ffff1b7224 */ /* 0x000fc400078e0000 */
[----:B------:R-:W3:Y:S05]  /*608b0*/  LDL.LU R0, [R1+0x5020] ;  /* 0x0050200001007983 */ /* 0x000eea0000300800 */
[C---:B--2---:R-:W-:Y:S01]  /*608c0*/  HMMA.16816.F32 R24, R12.reuse, R26, R8 ;  /* 0x0000001a0c18723c */ /* 0x044fe20000001808 */
[----:B------:R-:W2:Y:S11]  /*608d0*/  LDL.LU.64 R10, [R1+0x5018] ;  /* 0x00501800010a7983 */ /* 0x000eb60000300a00 */
[----:B------:R-:W-:Y:S11]  /*608e0*/  @!UPT UIADD3 URZ, URZ, URZ, URZ ;  /* 0x0000003f3f3ff290 */ /* 0x000ff6000fffe03f */
[----:B------:R-:W-:Y:S01]  /*608f0*/  STL.64 [R1+0x670], R24 ;  /* 0x0006701801007387 */ /* 0x000fe20000100a00 */
[----:B------:R0:W-:Y:S03]  /*60900*/  STL.64 [R1+0x678], R26 ;  /* 0x0006781a01007387 */ /* 0x0001e60000100a00 */
[----:B0-----:R-:W3:Y:S01]  /*60910*/  LDL.64 R26, [R1+0x38] ;  /* 0x00003800011a7983 */ /* 0x001ee20000100a00 */
[C---:B--2---:R-:W-:Y:S03]  /*60920*/  HMMA.16816.F32 R8, R12.reuse, R10, R16 ;  /* 0x0000000a0c08723c */ /* 0x044fe60000001810 */
[----:B---3--:R-:W-:Y:S01]  /*60930*/  STL.64 [R1+0x4f80], R26 ;  /* 0x004f801a01007387 */ /* 0x008fe20000100a00 */
[----:B------:R-:W2:Y:S02]  /*60940*/  LDL.LU.64 R18, [R1+0x5010] ;  /* 0x0050100001127983 */ /* 0x000ea40000300a00 */
[----:B------:R-:W2:Y:S11]  /*60950*/  LDL.LU.64 R16, [R1+0x5008] ;  /* 0x0050080001107983 */ /* 0x000eb60000300a00 */
[----:B------:R-:W-:Y:S06]  /*60960*/  @!UPT UIADD3 URZ, URZ, URZ, URZ ;  /* 0x0000003f3f3ff290 */ /* 0x000fec000fffe03f */
[----:B------:R-:W-:Y:S01]  /*60970*/  STL.64 [R1+0x660], R8 ;  /* 0x0006600801007387 */ /* 0x000fe20000100a00 */
[----:B------:R0:W-:Y:S04]  /*60980*/  STL.64 [R1+0x668], R10 ;  /* 0x0006680a01007387 */ /* 0x0001e80000100a00 */
        /* <DEDUP_REMOVED lines=9> */
[----:B0-----:R-:W3:Y:S01]  /*60a20*/  LDL.LU.64 R10, [R1+0x4fe8] ;  /* 0x004fe800010a7983 */ /* 0x001ee20000300a00 */
[----:B------:R-:W3:Y:S01]  /*60a30*/  LDL.LU.64 R8, [R1+0x4fe0] ;  /* 0x004fe00001087983 */ /* 0x000ee20000300a00 */
[----:B--2---:R-:W-:Y:S02]  /*60a40*/  HMMA.16816.F32 R24, R12, R26, R16 ;  /* 0x0000001a0c18723c */ /* 0x004fe40000001810 */
[----:B------:R-:W4:Y:S01]  /*60a50*/  LDL.LU.64 R18, [R1+0x4fd8] ;  /* 0x004fd80001127983 */ /* 0x000f220000300a00 */
[----:B------:R-:W2:Y:S11]  /*60a60*/  LDL.LU R16, [R1+0x4fd0] ;  /* 0x004fd00001107983 */ /* 0x000eb60000300800 */
[----:B------:R-:W-:Y:S09]  /*60a70*/  @!UPT UIADD3 URZ, URZ, URZ, URZ ;  /* 0x0000003f3f3ff290 */ /* 0x000ff2000fffe03f */
[----:B------:R-:W-:Y:S01]  /*60a80*/  STL.64 [R1+0x640], R24 ;  /* 0x0006401801007387 */ /* 0x000fe20000100a00 */
[----:B------:R3:W-:Y:S02]  /*60a90*/  STL.64 [R1+0x648], R26 ;  /* 0x0006481a01007387 */ /* 0x0007e40000100a00 */
[----:B---3--:R-:W-:Y:S02]  /*60aa0*/  IMAD.MOV.U32 R27, RZ, RZ, R9 ;  /* 0x000000ffff1b7224 */ /* 0x008fe400078e0009 */
[----:B--2---:R-:W-:-:S05]  /*60ab0*/  IMAD.MOV.U32 R26, RZ, RZ, R16 ;  /* 0x000000ffff1a7224 */ /* 0x004fca00078e0010 */
[----:B------:R0:W-:Y:S04]  /*60ac0*/  STL.64 [R1+0x4f98], R26 ;  /* 0x004f981a01007387 */ /* 0x0001e80000100a00 */
[----:B0-----:R-:W2:Y:S01]  /*60ad0*/  LDL.64 R26, [R1+0x68] ;  /* 0x00006800011a7983 */ /* 0x001ea20000100a00 */
[C---:B----4-:R-:W-:Y:S01]  /*60ae0*/  HMMA.16816.F32 R4, R12.reuse, R18, R4 ;  /* 0x000000120c04723c */ /* 0x050fe20000001804 */
[----:B------:R-:W3:Y:S11]  /*60af0*/  LDL.LU R16, [R1+0x1b0] ;  /* 0x0001b00001107983 */ /* 0x000ef60000300800 */
[----:B------:R-:W-:Y:S11]  /*60b00*/  @!UPT UIADD3 URZ, URZ, URZ, URZ ;  /* 0x0000003f3f3ff290 */ /* 0x000ff6000fffe03f */
[----:B------:R0:W-:Y:S01]  /*60b10*/  STL.64 [R1+0x630], R4 ;  /* 0x0006300401007387 */ /* 0x0001e20000100a00 */
[----:B------:R1:W-:Y:S02]  /*60b20*/  STL.64 [R1+0x638], R6 ;  /* 0x0006380601007387 */ /* 0x0003e40000100a00 */
[----:B------:R-:W3:Y:S02]  /*60b30*/  LDL.LU R17, [R1+0x1b4] ;  /* 0x0001b40001117983 */ /* 0x000ee40000300800 */
[----:B------:R-:W3:Y:S01]  /*60b40*/  LDL.LU R18, [R1+0x1b8] ;  /* 0x0001b80001127983 */ /* 0x000ee20000300800 */
[----:B------:R-:W3:Y:S04]  /*60b50*/  LDL.LU R19, [R1+0x1bc] ;  /* 0x0001bc0001137983 */ /* 0x000ee80000300800 */
[----:B0-----:R-:W4:Y:S01]  /*60b60*/  LDL.LU R4, [R1+0x580] ;  /* 0x0005800001047983 */ /* 0x001f220000300800 */
[----:B------:R-:W4:Y:S02]  /*60b70*/  LDL.LU R5, [R1+0x584] ;  /* 0x0005840001057983 */ /* 0x000f240000300800 */
[----:B-1----:R-:W4:Y:S02]  /*60b80*/  LDL.LU R6, [R1+0x588] ;  /* 0x0005880001067983 */ /* 0x002f240000300800 */
[----:B------:R-:W4:Y:S01]  /*60b90*/  LDL.LU R7, [R1+0x58c] ;  /* 0x00058c0001077983 */ /* 0x000f220000300800 */
[----:B--2---:R-:W-:Y:S11]  /*60ba0*/  HMMA.16816.F32 R20, R12, R26, R20 ;  /* 0x0000001a0c14723c */ /* 0x004ff60000001814 */
[----:B------:R-:W-:Y:S11]  /*60bb0*/  @!UPT UIADD3 URZ, URZ, URZ, URZ ;  /* 0x0000003f3f3ff290 */ /* 0x000ff6000fffe03f */
[----:B------:R-:W-:Y:S01]  /*60bc0*/  @!UPT UIADD3 URZ, URZ, URZ, URZ ;  /* 0x0000003f3f3ff290 */ /* 0x000fe2000fffe03f */
[----:B------:R0:W-:Y:S01]  /*60bd0*/  STL.64 [R1+0x620], R20 ;  /* 0x0006201401007387 */ /* 0x0001e20000100a00 */
[----:B------:R1:W-:Y:S02]  /*60be0*/  STL.64 [R1+0x628], R22 ;  /* 0x0006281601007387 */ /* 0x0003e40000100a00 */
[----:B0-----:R-:W-:Y:S02]  /*60bf0*/  IMAD.MOV.U32 R21, RZ, RZ, R26 ;  /* 0x000000ffff157224 */ /* 0x001fe400078e001a */
[----:B------:R-:W-:-:S05]  /*60c00*/  IMAD.MOV.U32 R20, RZ, RZ, R27 ;  /* 0x000000ffff147224 */ /* 0x000fca00078e001b */
[----:B------:R0:W-:Y:S01]  /*60c10*/  STL.64 [R1+0x4ee8], R20 ;  /* 0x004ee81401007387 */ /* 0x0001e20000100a00 */
[----:B-1----:R-:W2:Y:S03]  /*60c20*/  LDL.64 R22, [R1+0x8] ;  /* 0x0000080001167983 */ /* 0x002ea60000100a00 */
[----:B--2---:R1:W-:Y:S01]  /*60c30*/  STL.64 [R1+0x4f58], R22 ;  /* 0x004f581601007387 */ /* 0x0043e20000100a00 */
[----:B0-----:R-:W2:Y:S02]  /*60c40*/  LDL.LU R20, [R1+0x160] ;  /* 0x0001600001147983 */ /* 0x001ea40000300800 */
[----:B------:R-:W2:Y:S01]  /*60c50*/  LDL.LU R21, [R1+0x164] ;  /* 0x0001640001157983 */ /* 0x000ea20000300800 */
[----:B-1----:R-:W2:Y:S01]  /*60c60*/  LDL.LU R22, [R1+0x168] ;  /* 0x0001680001167983 */ /* 0x002ea20000300800 */
[----:B------:R-:W2:Y:S03]  /*60c70*/  LDL.LU R23, [R1+0x16c] ;  /* 0x00016c0001177983 */ /* 0x000ea60000300800 */
[----:B--2---:R-:W-:Y:S01]  /*60c80*/  STL.64 [R1+0x4f70], R22 ;  /* 0x004f701601007387 */ /* 0x004fe20000100a00 */
[----:B------:R0:W-:Y:S03]  /*60c90*/  STL.64 [R1+0x4f68], R20 ;  /* 0x004f681401007387 */ /* 0x0001e60000100a00 */
[----:B0-----:R-:W2:Y:S01]  /*60ca0*/  LDL.LU R20, [R1+0x170] ;  /* 0x0001700001147983 */ /* 0x001ea20000300800 */
[----:B------:R-:W2:Y:S02]  /*60cb0*/  LDL.LU R21, [R1+0x174] ;  /* 0x0001740001157983 */ /* 0x000ea40000300800 */
[----:B------:R-:W2:Y:S02]  /*60cc0*/  LDL.LU R22, [R1+0x178] ;  /* 0x0001780001167983 */ /* 0x000ea40000300800 */
[----:B------:R-:W2:Y:S01]  /*60cd0*/  LDL.LU R23, [R1+0x17c] ;  /* 0x00017c0001177983 */ /* 0x000ea20000300800 */
[----:B----4-:R-:W-:Y:S01]  /*60ce0*/  HMMA.16816.F32 R4, R12, R10, R4 ;  /* 0x0000000a0c04723c */ /* 0x010fe20000001804 */
[----:B--2---:R-:W-:Y:S01]  /*60cf0*/  STL.64 [R1+0x4f90], R22 ;  /* 0x004f901601007387 */ /* 0x004fe20000100a00 */
[----:B------:R0:W-:Y:S03]  /*60d00*/  STL.64 [R1+0x4f88], R20 ;  /* 0x004f881401007387 */ /* 0x0001e60000100a00 */
[----:B0-----:R-:W2:Y:S01]  /*60d10*/  LDL.LU R20, [R1+0x190] ;  /* 0x0001900001147983 */ /* 0x001ea20000300800 */
[----:B------:R-:W2:Y:S02]  /*60d20*/  LDL.LU R21, [R1+0x194] ;  /* 0x0001940001157983 */ /* 0x000ea40000300800 */
[----:B------:R-:W4:Y:S02]  /*60d30*/  LDL.LU R22, [R1+0x198] ;  /* 0x0001980001167983 */ /* 0x000f240000300800 */
[----:B------:R-:W4:Y:S02]  /*60d40*/  LDL.LU R23, [R1+0x19c] ;  /* 0x00019c0001177983 */ /* 0x000f240000300800 */
[----:B----4-:R-:W-:Y:S01]  /*60d50*/  STL.64 [R1+0x4fa8], R22 ;  /* 0x004fa81601007387 */ /* 0x010fe20000100a00 */
[----:B--2---:R0:W-:Y:S03]  /*60d60*/  STL.64 [R1+0x4fa0], R20 ;  /* 0x004fa01401007387 */ /* 0x0041e60000100a00 */
[----:B0-----:R-:W2:Y:S01]  /*60d70*/  LDL.LU R20, [R1+0x1a0] ;  /* 0x0001a00001147983 */ /* 0x001ea20000300800 */
[----:B------:R-:W2:Y:S02]  /*60d80*/  LDL.LU R21, [R1+0x1a4] ;  /* 0x0001a40001157983 */ /* 0x000ea40000300800 */
[----:B------:R-:W2:Y:S02]  /*60d90*/  LDL.LU R22, [R1+0x1a8] ;  /* 0x0001a80001167983 */ /* 0x000ea40000300800 */
[----:B------:R-:W2:Y:S02]  /*60da0*/  LDL.LU R23, [R1+0x1ac] ;  /* 0x0001ac0001177983 */ /* 0x000ea40000300800 */
[----:B------:R-:W-:Y:S01]  /*60db0*/  STL.64 [R1+0x610], R4 ;  /* 0x0006100401007387 */ /* 0x000fe20000100a00 */
[----:B------:R0:W-:Y:S03]  /*60dc0*/  STL.64 [R1+0x618], R6 ;  /* 0x0006180601007387 */ /* 0x0001e60000100a00 */
[----:B0-----:R-:W3:Y:S01]  /*60dd0*/  LDL.LU.64 R6, [R1+0x4fc8] ;  /* 0x004fc80001067983 */ /* 0x001ee20000300a00 */
[----:B------:R-:W4:Y:S02]  /*60de0*/  LDL.LU.64 R4, [R1+0x4fc0] ;  /* 0x004fc00001047983 */ /* 0x000f240000300a00 */
[----:B------:R-:W-:-:S02]  /*60df0*/  IMAD.MOV.U32 R26, RZ, RZ, R8 ;  /* 0x000000ffff1a7224 */ /* 0x000fc400078e0008 */
[----:B------:R-:W-:Y:S01]  /*60e00*/  IMAD.MOV.U32 R27, RZ, RZ, R3 ;  /* 0x000000ffff1b7224 */ /* 0x000fe200078e0003 */
[----:B---3--:R-:W-:Y:S01]  /*60e10*/  HMMA.16816.F32 R12, R12, R6, R16 ;  /* 0x000000060c0c723c */ /* 0x008fe20000001810 */
[----:B------:R-:W2:Y:S01]  /*60e20*/  LDL.LU.64 R18, [R1+0x4fb8] ;  /* 0x004fb80001127983 */ /* 0x000ea20000300a00 */
[----:B------:R-:W2:Y:S11]  /*60e30*/  LDL.LU.64 R16, [R1+0x4fb0] ;  /* 0x004fb00001107983 */ /* 0x000eb60000300a00 */
[----:B------:R-:W-:Y:S10]  /*60e40*/  @!UPT UIADD3 URZ, URZ, URZ, URZ ;  /* 0x0000003f3f3ff290 */ /* 0x000ff4000fffe03f */
[----:B------:R0:W-:Y:S01]  /*60e50*/  STL.64 [R1+0x600], R12 ;  /* 0x0006000c01007387 */ /* 0x0001e20000100a00 */
[----:B------:R1:W-:Y:S03]  /*60e60*/  STL.64 [R1+0x608], R14 ;  /* 0x0006080e01007387 */ /* 0x0003e60000100a00 */
[----:B0-----:R-:W3:Y:S01]  /*60e70*/  LDL.LU R12, [R1+0x150] ;  /* 0x00015000010c7983 */ /* 0x001ee20000300800 */
[----:B------:R-:W3:Y:S02]  /*60e80*/  LDL.LU R13, [R1+0x154] ;  /* 0x00015400010d7983 */ /* 0x000ee40000300800 */
[----:B-1----:R-:W3:Y:S02]  /*60e90*/  LDL.LU R14, [R1+0x158] ;  /* 0x00015800010e7983 */ /* 0x002ee40000300800 */
[----:B------:R-:W3:Y:S01]  /*60ea0*/  LDL.LU R15, [R1+0x15c] ;  /* 0x00015c00010f7983 */ /* 0x000ee20000300800 */
[----:B------:R-:W-:Y:S01]  /*60eb0*/  STL.64 [R1+0x4ec0], R6 ;  /* 0x004ec00601007387 */ /* 0x000fe20000100a00 */
[----:B----4-:R0:W-:Y:S03]  /*60ec0*/  STL.64 [R1+0x4eb8], R4 ;  /* 0x004eb80401007387 */ /* 0x0101e60000100a00 */
        /* <DEDUP_REMOVED lines=17> */
[----:B0-----:R-:W4:Y:S02]  /*60fe0*/  LDL.LU.64 R26, [R1+0x4f80] ;  /* 0x004f8000011a7983 */ /* 0x001f240000300a00 */
[C---:B----4-:R-:W-:Y:S11]  /*60ff0*/  HMMA.16816.F32 R4, R16.reuse, R26, R4 ;  /* 0x0000001a1004723c */ /* 0x050ff60000001804 */
[----:B------:R-:W-:Y:S11]  /*61000*/  @!UPT UIADD3 URZ, URZ, URZ, URZ ;  /* 0x0000003f3f3ff290 */ /* 0x000ff6000fffe03f */
[----:B------:R-:W-:Y:S01]  /*61010*/  @!UPT UIADD3 URZ, URZ, URZ, URZ ;  /* 0x0000003f3f3ff290 */ /* 0x000fe2000fffe03f */
[----:B------:R0:W-:Y:S01]  /*61020*/  STL.64 [R1+0x19e0], R4 ;  /* 0x0019e00401007387 */ /* 0x0001e20000100a00 */
[----:B------:R-:W-:Y:S02]  /*61030*/  STL.64 [R1+0x19e8], R6 ;  /* 0x0019e80601007387 */ /* 0x000fe40000100a00 */
[----:B0-----:R-:W-:Y:S02]  /*61040*/  IMAD.MOV.U32 R5, RZ, RZ, R26 ;  /* 0x000000ffff057224 */ /* 0x001fe400078e001a */
[----:B------:R-:W-:Y:S02]  /*61050*/  IMAD.MOV.U32 R4, RZ, RZ, R27 ;  /* 0x000000ffff047224 */ /* 0x000fe400078e001b */
        /* <DEDUP_REMOVED lines=19> */
[----:B------:R-:W4:Y:S01]  /*61190*/  LDL.LU.64 R24, [R1+0x4f48] ;  /* 0x004f480001187983 */ /* 0x000f220000300a00 */
[----:B---3--:R-:W-:Y:S01]  /*611a0*/  HMMA.16816.F32 R12, R16, R22, R12 ;  /* 0x00000016100c723c */ /* 0x008fe2000000180c */
[----:B------:R-:W-:-:S02]  /*611b0*/  IMAD.MOV.U32 R9, RZ, RZ, R22 ;  /* 0x000000ffff097224 */ /* 0x000fc400078e0016 */
[----:B------:R-:W-:Y:S11]  /*611c0*/  IMAD.MOV.U32 R8, RZ, RZ, R23 ;  /* 0x000000ffff087224 */ /* 0x000ff600078e0017 */
[----:B------:R-:W-:Y:S09]  /*611d0*/  @!UPT UIADD3 URZ, URZ, URZ, URZ ;  /* 0x0000003f3f3ff290 */ /* 0x000ff2000fffe03f */
[----:B------:R-:W-:Y:S01]  /*611e0*/  STL.64 [R1+0x19b0], R12 ;  /* 0x0019b00c01007387 */ /* 0x000fe20000100a00 */
[----:B------:R-:W-:Y:S02]  /*611f0*/  STL.64 [R1+0x19b8], R14 ;  /* 0x0019b80e01007387 */ /* 0x000fe40000100a00 */
[----:B------:R-:W3:Y:S02]  /*61200*/  LDL.LU R20, [R1+0x520] ;  /* 0x0005200001147983 */ /* 0x000ee40000300800 */
[----:B------:R-:W3:Y:S01]  /*61210*/  LDL.LU R21, [R1+0x524] ;  /* 0x0005240001157983 */ /* 0x000ee20000300800 */
[----:B------:R-:W2:Y:S01]  /*61220*/  LDL.LU R22, [R1+0x528] ;  /* 0x0005280001167983 */ /* 0x000ea20000300800 */
[----:B------:R-:W2:Y:S03]  /*61230*/  LDL.LU R23, [R1+0x52c] ;  /* 0x00052c0001177983 */ /* 0x000ea60000300800 */
[----:B------:R-:W0:Y:S04]  /*61240*/  LDSM.16.MT88.4 R12, [R0+0x4000] ;  /* 0x00400000000c783b */ /* 0x000e280000004200 */
[----:B--2---:R1:W-:Y:S01]  /*61250*/  STL.64 [R1+0x4ef8], R22 ;  /* 0x004ef81601007387 */ /* 0x0043e20000100a00 */
[----:B---3--:R-:W-:Y:S03]  /*61260*/  STL.64 [R1+0x4ef0], R20 ;  /* 0x004ef01401007387 */ /* 0x008fe60000100a00 */
[----:B-1----:R-:W2:Y:S04]  /*61270*/  LDL.64 R22, [R1+0x98] ;  /* 0x0000980001167983 */ /* 0x002ea80000100a00 */
[----:B--2---:R1:W-:Y:S04]  /*61280*/  STL.64 [R1+0x4f10], R22 ;  /* 0x004f101601007387 */ /* 0x0043e80000100a00 */
[----:B-1----:R-:W2:Y:S04]  /*61290*/  LDL.64 R22, [R1+0xa8] ;  /* 0x0000a80001167983 */ /* 0x002ea80000100a00 */
[----:B--2---:R1:W-:Y:S01]  /*612a0*/  STL.64 [R1+0x4f18], R22 ;  /* 0x004f181601007387 */ /* 0x0043e20000100a00 */
[----:B------:R-:W2:Y:S02]  /*612b0*/  LDL.LU R20, [R1+0x550] ;  /* 0x0005500001147983 */ /* 0x000ea40000300800 */
[----:B------:R-:W2:Y:S01]  /*612c0*/  LDL.LU R21, [R1+0x554] ;  /* 0x0005540001157983 */ /* 0x000ea20000300800 */
[----:B-1----:R-:W3:Y:S01]  /*612d0*/  LDL.LU R22, [R1+0x558] ;  /* 0x0005580001167983 */ /* 0x002ee20000300800 */
[----:B------:R-:W3:Y:S03]  /*612e0*/  LDL.LU R23, [R1+0x55c] ;  /* 0x00055c0001177983 */ /* 0x000ee60000300800 */
[----:B---3--:R4:W-:Y:S01]  /*612f0*/  STL.64 [R1+0x4f28], R22 ;  /* 0x004f281601007387 */ /* 0x0089e20000100a00 */
[----:B--2---:R1:W-:Y:S02]  /*61300*/  STL.64 [R1+0x4f20], R20 ;  /* 0x004f201401007387 */ /* 0x0043e40000100a00 */
[----:B----4-:R-:W-:-:S02]  /*61310*/  IMAD.MOV.U32 R22, RZ, RZ, R25 ;  /* 0x000000ffff167224 */ /* 0x010fc400078e0019 */
[----:B------:R-:W-:-:S05]  /*61320*/  IMAD.MOV.U32 R23, RZ, RZ, R24 ;  /* 0x000000ffff177224 */ /* 0x000fca00078e0018 */
[----:B------:R2:W-:Y:S01]  /*61330*/  STL.64 [R1+0x4f40], R22 ;  /* 0x004f401601007387 */ /* 0x0005e20000100a00 */
[----:B-1----:R-:W3:Y:S02]  /*61340*/  LDL.LU R20, [R1+0x570] ;  /* 0x0005700001147983 */ /* 0x002ee40000300800 */
[----:B------:R-:W3:Y:S01]  /*61350*/  LDL.LU R21, [R1+0x574] ;  /* 0x0005740001157983 */ /* 0x000ee20000300800 */
[----:B--2---:R-:W3:Y:S01]  /*61360*/  LDL.LU R22, [R1+0x578] ;  /* 0x0005780001167983 */ /* 0x004ee20000300800 */
[----:B------:R-:W3:Y:S02]  /*61370*/  LDL.LU R23, [R1+0x57c] ;  /* 0x00057c0001177983 */ /* 0x000ee40000300800 */
[----:B------:R-:W2:Y:S02]  /*61380*/  LDL.64 R6, [R1+0x78] ;  /* 0x0000780001067983 */ /* 0x000ea40000100a00 */
[----:B--2---:R-:W-:Y:S01]  /*61390*/  STL.64 [R1+0x4f08], R6 ;  /* 0x004f080601007387 */ /* 0x004fe20000100a00 */
[----:B------:R1:W-:Y:S03]  /*613a0*/  STL.64 [R1+0x4f00], R4 ;  /* 0x004f000401007387 */ /* 0x0003e60000100a00 */
[----:B-1----:R-:W2:Y:S01]  /*613b0*/  LDL.LU R4, [R1+0x530] ;  /* 0x0005300001047983 */ /* 0x002ea20000300800 */
[----:B------:R-:W2:Y:S02]  /*613c0*/  LDL.LU R5, [R1+0x534] ;  /* 0x0005340001057983 */ /* 0x000ea40000300800 */
[----:B------:R-:W4:Y:S02]  /*613d0*/  LDL.LU R6, [R1+0x538] ;  /* 0x0005380001067983 */ /* 0x000f240000300800 */
[----:B------:R-:W4:Y:S01]  /*613e0*/  LDL.LU R7, [R1+0x53c] ;  /* 0x00053c0001077983 */ /* 0x000f220000300800 */
[C---:B---3--:R-:W-:Y:S01]  /*613f0*/  HMMA.16816.F32 R20, R16.reuse, R26, R20 ;  /* 0x0000001a1014723c */ /* 0x048fe20000001814 */
[----:B----4-:R-:W-:Y:S01]  /*61400*/  STL.64 [R1+0x4f38], R6 ;  /* 0x004f380601007387 */ /* 0x010fe20000100a00 */
[----:B--2---:R1:W-:Y:S03]  /*61410*/  STL.64 [R1+0x4f30], R4 ;  /* 0x004f300401007387 */ /* 0x0043e60000100a00 */
[----:B-1----:R-:W2:Y:S01]  /*61420*/  LDL.LU R4, [R1+0x560] ;  /* 0x0005600001047983 */ /* 0x002ea20000300800 */
[----:B------:R-:W2:Y:S02]  /*61430*/  LDL.LU R5, [R1+0x564] ;  /* 0x0005640001057983 */ /* 0x000ea40000300800 */
[----:B------:R-:W2:Y:S02]  /*61440*/  LDL.LU R6, [R1+0x568] ;  /* 0x0005680001067983 */ /* 0x000ea40000300800 */
[----:B------:R-:W2:Y:S01]  /*61450*/  LDL.LU R7, [R1+0x56c] ;  /* 0x00056c0001077983 */ /* 0x000ea20000300800 */
[----:B------:R-:W-:Y:S01]  /*61460*/  STL.64 [R1+0x4ed0], R10 ;  /* 0x004ed00a01007387 */ /* 0x000fe20000100a00 */
[----:B------:R1:W-:Y:S03]  /*61470*/  STL.64 [R1+0x4ec8], R8 ;  /* 0x004ec80801007387 */ /* 0x0003e60000100a00 */
[----:B-1----:R-:W3:Y:S01]  /*61480*/  LDL.LU R8, [R1+0x510] ;  /* 0x0005100001087983 */ /* 0x002ee20000300800 */
[----:B------:R-:W3:Y:S02]  /*61490*/  LDL.LU R9, [R1+0x514] ;  /* 0x0005140001097983 */ /* 0x000ee40000300800 */
[----:B------:R-:W3:Y:S02]  /*614a0*/  LDL.LU R10, [R1+0x518] ;  /* 0x00051800010a7983 */ /* 0x000ee40000300800 */
[----:B------:R-:W3:Y:S01]  /*614b0*/  LDL.LU R11, [R1+0x51c] ;  /* 0x00051c00010b7983 */ /* 0x000ee20000300800 */
[----:B0-----:R0:W-:Y:S01]  /*614c0*/  STL.64 [R1+0x4d90], R14 ;  /* 0x004d900e01007387 */ /* 0x0011e20000100a00 */
[----:B------:R-:W-:Y:S03]  /*614d0*/  STL.64 [R1+0x4d88], R12 ;  /* 0x004d880c01007387 */ /* 0x000fe60000100a00 */
[----:B0-----:R-:W4:Y:S01]  /*614e0*/  LDL.64 R14, [R1+0xb8] ;  /* 0x0000b800010e7983 */ /* 0x001f220000100a00 */
        /* <DEDUP_REMOVED lines=9> */
[----:B0-----:R-:W4:Y:S01]  /*61580*/  LDL.LU.64 R22, [R1+0x4f28] ;  /* 0x004f280001167983 */ /* 0x001f220000300a00 */
[----:B------:R-:W4:Y:S02]  /*61590*/  LDL.LU.64 R20, [R1+0x4f20] ;  /* 0x004f200001147983 */ /* 0x000f240000300a00 */
[C---:B----4-:R-:W-:Y:S11]  /*615a0*/  HMMA.16816.F32 R20, R16.reuse, R14, R20 ;  /* 0x0000000e1014723c */ /* 0x050ff60000001814 */
[----:B------:R-:W-:Y:S11]  /*615b0*/  @!UPT UIADD3 URZ, URZ, URZ, URZ ;  /* 0x0000003f3f3ff290 */ /* 0x000ff6000fffe03f */
[----:B------:R-:W-:Y:S01]  /*615c0*/  @!UPT UIADD3 URZ, URZ, URZ, URZ ;  /* 0x0000003f3f3ff290 */ /* 0x000fe2000fffe03f */
[----:B------:R-:W-:Y:S01]  /*615d0*/  STL.64 [R1+0x1980], R20 ;  /* 0x0019801401007387 */ /* 0x000fe20000100a00 */
[----:B------:R0:W-:Y:S03]  /*615e0*/  STL.64 [R1+0x1988], R22 ;  /* 0x0019881601007387 */ /* 0x0001e60000100a00 */
[----:B0-----:R-:W4:Y:S01]  /*615f0*/  LDL.LU.64 R22, [R1+0x4f18] ;  /* 0x004f180001167983 */ /* 0x001f220000300a00 */
[----:B------:R0:W-:Y:S02]  /*61600*/  STL.64 [R1+0x4e08], R14 ;  /* 0x004e080e01007387 */ /* 0x0001e40000100a00 */
[----:B------:R-:W4:Y:S02]  /*61610*/  LDL.LU R12, [R1+0x540] ;  /* 0x00054000010c7983 */ /* 0x000f240000300800 */
[----:B------:R-:W4:Y:S01]  /*61620*/  LDL.LU R13, [R1+0x544] ;  /* 0x00054400010d7983 */ /* 0x000f220000300800 */
[----:B0-----:R-:W4:Y:S01]  /*61630*/  LDL.LU R14, [R1+0x548] ;  /* 0x00054800010e7983 */ /* 0x001f220000300800 */
[----:B------:R-:W4:Y:S02]  /*61640*/  LDL.LU R15, [R1+0x54c] ;  /* 0x00054c00010f7983 */ /* 0x000f240000300800 */
        /* <DEDUP_REMOVED lines=14> */
[----:B0-----:R-:W3:Y:S01]  /*61730*/  LDL.LU.64 R6, [R1+0x4f08] ;  /* 0x004f080001067983 */ /* 0x001ee20000300a00 */
[----:B------:R-:W2:Y:S02]  /*61740*/  LDL.LU.64 R4, [R1+0x4f00] ;  /* 0x004f000001047983 */ /* 0x000ea40000300a00 */
[----:B------:R-:W4:Y:S02]  /*61750*/  LDL.LU.64 R22, [R1+0x4ef8] ;  /* 0x004ef80001167983 */ /* 0x000f240000300a00 */
[----:B------:R-:W4:Y:S01]  /*61760*/  LDL.LU.64 R20, [R1+0x4ef0] ;  /* 0x004ef00001147983 */ /* 0x000f220000300a00 */
[----:B------:R-:W-:Y:S01]  /*61770*/  STL.64 [R1+0x4e38], R26 ;  /* 0x004e381a01007387 */ /* 0x000fe20000100a00 */
[----:B------:R0:W-:Y:S03]  /*61780*/  STL.64 [R1+0x4e30], R24 ;  /* 0x004e301801007387 */ /* 0x0001e60000100a00 */
[----:B0-----:R-:W2:Y:S01]  /*61790*/  LDL.LU R24, [R1+0xf0] ;  /* 0x0000f00001187983 */ /* 0x001ea20000300800 */
[----:B------:R-:W2:Y:S02]  /*617a0*/  LDL.LU R25, [R1+0xf4] ;  /* 0x0000f40001197983 */ /* 0x000ea40000300800 */
[----:B------:R-:W2:Y:S02]  /*617b0*/  LDL.LU R26, [R1+0xf8] ;  /* 0x0000f800011a7983 */ /* 0x000ea40000300800 */
[----:B------:R-:W2:Y:S02]  /*617c0*/  LDL.LU R27, [R1+0xfc] ;  /* 0x0000fc00011b7983 */ /* 0x000ea40000300800 */
[----:B--2---:R0:W-:Y:S01]  /*617d0*/  STL.64 [R1+0x4e48], R26 ;  /* 0x004e481a01007387 */ /* 0x0041e20000100a00 */
[----:B------:R-:W-:Y:S02]  /*617e0*/  STL.64 [R1+0x4e40], R24 ;  /* 0x004e401801007387 */ /* 0x000fe40000100a00 */
[----:B0-----:R-:W-:-:S02]  /*617f0*/  IMAD.MOV.U32 R26, RZ, RZ, R29 ;  /* 0x000000ffff1a7224 */ /* 0x001fc400078e001d */
[----:B------:R-:W-:-:S05]  /*61800*/  IMAD.MOV.U32 R27, RZ, RZ, R28 ;  /* 0x000000ffff1b7224 */ /* 0x000fca00078e001c */
[----:B------:R0:W-:Y:S02]  /*61810*/  STL.64 [R1+0x4e60], R26 ;  /* 0x004e601a01007387 */ /* 0x0001e40000100a00 */
[----:B0-----:R-:W-:Y:S02]  /*61820*/  IMAD.MOV.U32 R26, RZ, RZ, R5 ;  /* 0x000000ffff1a7224 */ /* 0x001fe400078e0005 */
[----:B------:R-:W-:-:S05]  /*61830*/  IMAD.MOV.U32 R27, RZ, RZ, R4 ;  /* 0x000000ffff1b7224 */ /* 0x000fca00078e0004 */
[----:B------:R0:W-:Y:S04]  /*61840*/  STL.64 [R1+0x4e78], R26 ;  /* 0x004e781a01007387 */ /* 0x0001e80000100a00 */
[----:B0-----:R-:W4:Y:S02]  /*61850*/  LDL.64 R26, [R1+0x88] ;  /* 0x00008800011a7983 */ /* 0x001f240000100a00 */
[C---:B----4-:R-:W-:Y:S01]  /*61860*/  HMMA.16816.F32 R20, R16.reuse, R26, R20 ;  /* 0x0000001a1014723c */ /* 0x050fe20000001814 */
[----:B------:R-:W-:Y:S02]  /*61870*/  IMAD.MOV.U32 R29, RZ, RZ, R26 ;  /* 0x000000ffff1d7224 */ /* 0x000fe400078e001a */
[----:B------:R-:W-:Y:S11]  /*61880*/  IMAD.MOV.U32 R28, RZ, RZ, R27 ;  /* 0x000000ffff1c7224 */ /* 0x000ff600078e001b */
[----:B------:R-:W-:Y:S09]  /*61890*/  @!UPT UIADD3 URZ, URZ, URZ, URZ ;  /* 0x0000003f3f3ff290 */ /* 0x000ff2000fffe03f */
[----:B------:R0:W-:Y:S01]  /*618a0*/  STL.64 [R1+0x1850], R20 ;  /* 0x0018501401007387 */ /* 0x0001e20000100a00 */
[----:B------:R-:W-:Y:S03]  /*618b0*/  STL.64 [R1+0x1858], R22 ;  /* 0x0018581601007387 */ /* 0x000fe60000100a00 */
[----:B0-----:R-:W2:Y:S01]  /*618c0*/  LDL.LU.64 R20, [R1+0x4ee8] ;  /* 0x004ee80001147983 */ /* 0x001ea20000300a00 */
[----:B------:R-:W4:Y:S01]  /*618d0*/  LDL.64 R26, [R1+0x48] ;  /* 0x00004800011a7983 */ /* 0x000f220000100a00 */
[----:B---3--:R-:W-:Y:S01]  /*618e0*/  HMMA.16816.F32 R8, R16, R6, R8 ;  /* 0x000000061008723c */ /* 0x008fe20000001808 */
[----:B------:R-:W-:Y:S02]  /*618f0*/  IMAD.MOV.U32 R15, RZ, RZ, R6 ;  /* 0x000000ffff0f7224 */ /* 0x000fe400078e0006 */
[----:B------:R-:W-:Y:S01]  /*61900*/  IMAD.MOV.U32 R14, RZ, RZ, R7 ;  /* 0x000000ffff0e7224 */ /* 0x000fe200078e0007 */
[----:B----4-:R-:W-:Y:S11]  /*61910*/  STL.64 [R1+0x4e90], R26 ;  /* 0x004e901a01007387 */ /* 0x010ff60000100a00 */
[----:B------:R-:W-:Y:S08]  /*61920*/  @!UPT UIADD3 URZ, URZ, URZ, URZ ;  /* 0x0000003f3f3ff290 */ /* 0x000ff0000fffe03f */
[----:B------:R-:W-:Y:S02]  /*61930*/  STL.64 [R1+0x1840], R8 ;  /* 0x0018400801007387 */ /* 0x000fe40000100a00 */
[----:B------:R2:W-:Y:S02]  /*61940*/  STL.64 [R1+0x1848], R10 ;  /* 0x0018480a01007387 */ /* 0x0005e40000100a00 */
[----:B------:R-:W3:Y:S01]  /*61950*/  LDL.LU R4, [R1+0x4f0] ;  /* 0x0004f00001047983 */ /* 0x000ee20000300800 */
[----:B------:R-:W3:Y:S01]  /*61960*/  LDL.LU R5, [R1+0x4f4] ;  /* 0x0004f40001057983 */ /* 0x000ee20000300800 */
[----:B------:R-:W4:Y:S02]  /*61970*/  LDL.LU R6, [R1+0x4f8] ;  /* 0x0004f80001067983 */ /* 0x000f240000300800 */
[----:B------:R-:W4:Y:S02]  /*61980*/  LDL.LU R7, [R1+0x4fc] ;  /* 0x0004fc0001077983 */ /* 0x000f240000300800 */
[----:B--2---:R-:W-:-:S02]  /*61990*/  IMAD.MOV.U32 R11, RZ, RZ, R20 ;  /* 0x000000ffff0b7224 */ /* 0x004fc400078e0014 */
[----:B------:R-:W-:Y:S01]  /*619a0*/  IMAD.MOV.U32 R10, RZ, RZ, R21 ;  /* 0x000000ffff0a7224 */ /* 0x000fe200078e0015 */
[----:B----4-:R-:W-:Y:S01]  /*619b0*/  STL.64 [R1+0x4ee0], R6 ;  /* 0x004ee00601007387 */ /* 0x010fe20000100a00 */
[----:B---3--:R0:W-:Y:S03]  /*619c0*/  STL.64 [R1+0x4ed8], R4 ;  /* 0x004ed80401007387 */ /* 0x0081e60000100a00 */
        /* <DEDUP_REMOVED lines=8> */
[----:B------:R-:W4:Y:S04]  /*61a50*/  LDL R26, [R1+0x58] ;  /* 0x00005800011a7983 */ /* 0x000f280000100800 */
[----:B------:R-:W4:Y:S01]  /*61a60*/  LDL R27, [R1+0x5c] ;  /* 0x00005c00011b7983 */ /* 0x000f220000100800 */
[----:B------:R-:W-:Y:S02]  /*61a70*/  STL.64 [R1+0x4e58], R14 ;  /* 0x004e580e01007387 */ /* 0x000fe40000100a00 */
[----:B------:R0:W-:Y:S02]  /*61a80*/  STL.64 [R1+0x4e50], R12 ;  /* 0x004e500c01007387 */ /* 0x0001e40000100a00 */
[----:B0-----:R-:W2:Y:S01]  /*61a90*/  LDL.LU R12, [R1+0x100] ;  /* 0x00010000010c7983 */ /* 0x001ea20000300800 */
[----:B------:R-:W2:Y:S02]  /*61aa0*/  LDL.LU R13, [R1+0x104] ;  /* 0x00010400010d7983 */ /* 0x000ea40000300800 */
[----:B------:R-:W2:Y:S02]  /*61ab0*/  LDL.LU R14, [R1+0x108] ;  /* 0x00010800010e7983 */ /* 0x000ea40000300800 */
[----:B------:R-:W2:Y:S02]  /*61ac0*/  LDL.LU R15, [R1+0x10c] ;  /* 0x00010c00010f7983 */ /* 0x000ea40000300800 */
[----:B--2---:R-:W-:Y:S01]  /*61ad0*/  STL.64 [R1+0x4e70], R14 ;  /* 0x004e700e01007387 */ /* 0x004fe20000100a00 */
[----:B------:R0:W-:Y:S03]  /*61ae0*/  STL.64 [R1+0x4e68], R12 ;  /* 0x004e680c01007387 */ /* 0x0001e60000100a00 */
[----:B0-----:R-:W2:Y:S01]  /*61af0*/  LDL.LU R12, [R1+0x110] ;  /* 0x00011000010c7983 */ /* 0x001ea20000300800 */
[----:B------:R-:W2:Y:S02]  /*61b00*/  LDL.LU R13, [R1+0x114] ;  /* 0x00011400010d7983 */ /* 0x000ea40000300800 */
[----:B------:R-:W2:Y:S02]  /*61b10*/  LDL.LU R14, [R1+0x118] ;  /* 0x00011800010e7983 */ /* 0x000ea40000300800 */
[----:B------:R-:W2:Y:S01]  /*61b20*/  LDL.LU R15, [R1+0x11c] ;  /* 0x00011c00010f7983 */ /* 0x000ea20000300800 */
[C---:B------:R-:W-:Y:S01]  /*61b30*/  HMMA.16816.F32 R8, R16.reuse, R10, R4 ;  /* 0x0000000a1008723c */ /* 0x040fe20000001804 */
[----:B--2---:R-:W-:Y:S01]  /*61b40*/  STL.64 [R1+0x4e88], R14 ;  /* 0x004e880e01007387 */ /* 0x004fe20000100a00 */
[----:B------:R0:W-:Y:S03]  /*61b50*/  STL.64 [R1+0x4e80], R12 ;  /* 0x004e800c01007387 */ /* 0x0001e60000100a00 */
[----:B0-----:R-:W2:Y:S01]  /*61b60*/  LDL.LU R12, [R1+0x120] ;  /* 0x00012000010c7983 */ /* 0x001ea20000300800 */
[----:B------:R-:W2:Y:S02]  /*61b70*/  LDL.LU R13, [R1+0x124] ;  /* 0x00012400010d7983 */ /* 0x000ea40000300800 */
[----:B------:R-:W2:Y:S02]  /*61b80*/  LDL.LU R14, [R1+0x128] ;  /* 0x00012800010e7983 */ /* 0x000ea40000300800 */
[----:B------:R-:W2:Y:S02]  /*61b90*/  LDL.LU R15, [R1+0x12c] ;  /* 0x00012c00010f7983 */ /* 0x000ea40000300800 */
[----:B--2---:R-:W-:Y:S01]  /*61ba0*/  STL.64 [R1+0x4ea0], R14 ;  /* 0x004ea00e01007387 */ /* 0x004fe20000100a00 */
[----:B------:R0:W-:Y:S03]  /*61bb0*/  STL.64 [R1+0x4e98], R12 ;  /* 0x004e980c01007387 */ /* 0x0001e60000100a00 */
[----:B0-----:R-:W4:Y:S01]  /*61bc0*/  LDL.LU R12, [R1+0x130] ;  /* 0x00013000010c7983 */ /* 0x001f220000300800 */
[----:B------:R-:W4:Y:S02]  /*61bd0*/  LDL.LU R13, [R1+0x134] ;  /* 0x00013400010d7983 */ /* 0x000f240000300800 */
[----:B------:R-:W4:Y:S02]  /*61be0*/  LDL.LU R14, [R1+0x138] ;  /* 0x00013800010e7983 */ /* 0x000f240000300800 */
[----:B------:R-:W4:Y:S01]  /*61bf0*/  LDL.LU R15, [R1+0x13c] ;  /* 0x00013c00010f7983 */ /* 0x000f220000300800 */
[----:B------:R-:W2:Y:S01]  /*61c00*/  LDL.LU.64 R6, [R1+0x4ee0] ;  /* 0x004ee00001067983 */ /* 0x000ea20000300a00 */
[----:B------:R-:W2:Y:S02]  /*61c10*/  LDL.LU.64 R4, [R1+0x4ed8] ;  /* 0x004ed80001047983 */ /* 0x000ea40000300a00 */
[----:B------:R-:W-:Y:S02]  /*61c20*/  STL.64 [R1+0x1830], R8 ;  /* 0x0018300801007387 */ /* 0x000fe40000100a00 */
[----:B------:R0:W-:Y:S02]  /*61c30*/  STL.64 [R1+0x1838], R10 ;  /* 0x0018380a01007387 */ /* 0x0001e40000100a00 */
[----:B0-----:R-:W2:Y:S01]  /*61c40*/  LDL.LU.64 R10, [R1+0x4ed0] ;  /* 0x004ed000010a7983 */ /* 0x001ea20000300a00 */
[----:B------:R-:W3:Y:S01]  /*61c50*/  LDL.LU.64 R8, [R1+0x4ec8] ;  /* 0x004ec80001087983 */ /* 0x000ee20000300a00 */
[C---:B--2---:R-:W-:Y:S11]  /*61c60*/  HMMA.16816.F32 R4, R16.reuse, R10, R4 ;  /* 0x0000000a1004723c */ /* 0x044ff60000001804 */
[----:B------:R-:W-:Y:S11]  /*61c70*/  @!UPT UIADD3 URZ, URZ, URZ, URZ ;  /* 0x0000003f3f3ff290 */ /* 0x000ff6000fffe03f */
[----:B------:R-:W-:Y:S01]  /*61c80*/  @!UPT UIADD3 URZ, URZ, URZ, URZ ;  /* 0x0000003f3f3ff290 */ /* 0x000fe2000fffe03f */
[----:B------:R-:W-:Y:S01]  /*61c90*/  STL.64 [R1+0x1820], R4 ;  /* 0x0018200401007387 */ /* 0x000fe20000100a00 */
[----:B------:R0:W-:Y:S03]  /*61ca0*/  STL.64 [R1+0x1828], R6 ;  /* 0x0018280601007387 */ /* 0x0001e60000100a00 */
[----:B0-----:R-:W3:Y:S01]  /*61cb0*/  LDL.LU.64 R6, [R1+0x4ec0] ;  /* 0x004ec00001067983 */ /* 0x001ee20000300a00 */
[----:B------:R-:W2:Y:S02]  /*61cc0*/  LDL.LU.64 R4, [R1+0x4eb8] ;  /* 0x004eb80001047983 */ /* 0x000ea40000300a00 */
[----:B------:R-:W-:Y:S01]  /*61cd0*/  STL.64 [R1+0x4da8], R10 ;  /* 0x004da80a01007387 */ /* 0x000fe20000100a00 */
[----:B---3--:R-:W-:Y:S01]  /*61ce0*/  HMMA.16816.F32 R16, R16, R6, R20 ;  /* 0x000000061010723c */ /* 0x008fe20000001814 */
[----:B------:R-:W4:Y:S01]  /*61cf0*/  LDL.LU.64 R22, [R1+0x4eb0] ;  /* 0x004eb00001167983 */ /* 0x000f220000300a00 */
[----:B------:R-:W4:Y:S11]  /*61d00*/  LDL.LU.64 R20, [R1+0x4ea8] ;  /* 0x004ea80001147983 */ /* 0x000f360000300a00 */
        /* <DEDUP_REMOVED lines=8> */
[----:B--2---:R-:W-:Y:S01]  /*61d90*/  STL.64 [R1+0x4d98], R4 ;  /* 0x004d980401007387 */ /* 0x004fe20000100a00 */
[C---:B----4-:R-:W-:Y:S02]  /*61da0*/  HMMA.16816.F32 R24, R20.reuse, R26, R12 ;  /* 0x0000001a1418723c */ /* 0x050fe4000000180c */
[----:B------:R-:W2:Y:S01]  /*61db0*/  LDL.LU.64 R14, [R1+0x4ea0] ;  /* 0x004ea000010e7983 */ /* 0x000ea20000300a00 */
[----:B------:R-:W2:Y:S11]  /*61dc0*/  LDL.LU.64 R12, [R1+0x4e98] ;  /* 0x004e9800010c7983 */ /* 0x000eb60000300a00 */
[----:B------:R-:W-:Y:S09]  /*61dd0*/  @!UPT UIADD3 URZ, URZ, URZ, URZ ;  /* 0x0000003f3f3ff290 */ /* 0x000ff2000fffe03f */
[----:B------:R-:W-:Y:S01]  /*61de0*/  STL.64 [R1+0x1b00], R24 ;  /* 0x001b001801007387 */ /* 0x000fe20000100a00 */
[----:B------:R0:W-:Y:S03]  /*61df0*/  STL.64 [R1+0x1b08], R26 ;  /* 0x001b081a01007387 */ /* 0x0001e60000100a00 */
[----:B0-----:R-:W2:Y:S01]  /*61e00*/  LDL.LU.64 R26, [R1+0x4e90] ;  /* 0x004e9000011a7983 */ /* 0x001ea20000300a00 */
[----:B------:R-:W-:Y:S02]  /*61e10*/  IMAD.MOV.U32 R6, RZ, RZ, R3 ;  /* 0x000000ffff067224 */ /* 0x000fe400078e0003 */
[----:B------:R-:W-:Y:S01]  /*61e20*/  IMAD.MOV.U32 R7, RZ, RZ, R2 ;  /* 0x000000ffff077224 */ /* 0x000fe200078e0002 */
        /* <DEDUP_REMOVED lines=18> */
[----:B------:R-:W4:Y:S11]  /*61f50*/  LDL.LU.64 R12, [R1+0x4e50] ;  /* 0x004e5000010c7983 */ /* 0x000f360000300a00 */
[----:B------:R-:W-:Y:S09]  /*61f60*/  @!UPT UIADD3 URZ, URZ, URZ, URZ ;  /* 0x0000003f3f3ff290 */ /* 0x000ff2000fffe03f */
[----:B------:R-:W-:Y:S01]  /*61f70*/  STL.64 [R1+0x1ad0], R24 ;  /* 0x001ad01801007387 */ /* 0x000fe20000100a00 */
[----:B------:R0:W-:Y:S03]  /*61f80*/  STL.64 [R1+0x1ad8], R26 ;  /* 0x001ad81a01007387 */ /* 0x0001e60000100a00 */
[----:B0-----:R-:W2:Y:S01]  /*61f90*/  LDL.LU.64 R26, [R1+0x4e48] ;  /* 0x004e4800011a7983 */ /* 0x001ea20000300a00 */
[----:B------:R-:W2:Y:S02]  /*61fa0*/  LDL.LU.64 R24, [R1+0x4e40] ;  /* 0x004e400001187983 */ /* 0x000ea40000300a00 */
[----:B------:R-:W-:Y:S02]  /*61fb0*/  IMAD.MOV.U32 R10, RZ, RZ, R9 ;  /* 0x000000ffff0a7224 */ /* 0x000fe400078e0009 */
[----:B------:R-:W-:Y:S01]  /*61fc0*/  IMAD.MOV.U32 R11, RZ, RZ, R8 ;  /* 0x000000ffff0b7224 */ /* 0x000fe200078e0008 */
[C---:B--2---:R-:W-:Y:S01]  /*61fd0*/  HMMA.16816.F32 R4, R20.reuse, R6, R24 ;  /* 0x000000061404723c */ /* 0x044fe20000001818 */
[----:B------:R-:W2:Y:S01]  /*61fe0*/  LDL.LU.64 R26, [R1+0x4e38] ;  /* 0x004e3800011a7983 */ /* 0x000ea20000300a00 */
[----:B------:R-:W2:Y:S11]  /*61ff0*/  LDL.LU.64 R24, [R1+0x4e30] ;  /* 0x004e300001187983 */ /* 0x000eb60000300a00 */
[----:B------:R-:W-:Y:S10]  /*62000*/  @!UPT UIADD3 URZ, URZ, URZ, URZ ;  /* 0x0000003f3f3ff290 */ /* 0x000ff4000fffe03f */
[----:B------:R-:W-:Y:S01]  /*62010*/  STL.64 [R1+0x1ac0], R4 ;  /* 0x001ac00401007387 */ /* 0x000fe20000100a00 */
[----:B------:R3:W-:Y:S02]  /*62020*/  STL.64 [R1+0x1ac8], R6 ;  /* 0x001ac80601007387 */ /* 0x0007e40000100a00 */
[----:B------:R-:W2:Y:S01]  /*62030*/  LDL.LU R8, [R1+0x470] ;  /* 0x0004700001087983 */ /* 0x000ea20000300800 */
[----:B---3--:R-:W-:Y:S01]  /*62040*/  HMMA.16816.F32 R4, R20, R10, R16 ;  /* 0x0000000a1404723c */ /* 0x008fe20000001810 */
[----:B------:R-:W0:Y:S11]  /*62050*/  LDSM.16.MT88.4 R16, [R0+0x4080] ;  /* 0x004080000010783b */ /* 0x000e360000004200 */
[----:B------:R-:W-:Y:S11]  /*62060*/  @!UPT UIADD3 URZ, URZ, URZ, URZ ;  /* 0x0000003f3f3ff290 */ /* 0x000ff6000fffe03f */
[----:B------:R-:W-:Y:S01]  /*62070*/  STL.64 [R1+0x1ab0], R4 ;  /* 0x001ab00401007387 */ /* 0x000fe20000100a00 */
[----:B------:R-:W-:Y:S02]  /*62080*/  STL.64 [R1+0x1ab8], R6 ;  /* 0x001ab80601007387 */ /* 0x000fe40000100a00 */
[----:B------:R-:W2:Y:S02]  /*62090*/  LDL.LU R9, [R1+0x474] ;  /* 0x0004740001097983 */ /* 0x000ea40000300800 */
[----:B------:R-:W3:Y:S01]  /*620a0*/  LDL.LU R10, [R1+0x478] ;  /* 0x00047800010a7983 */ /* 0x000ee20000300800 */
[----:B------:R-:W3:Y:S04]  /*620b0*/  LDL.LU R11, [R1+0x47c] ;  /* 0x00047c00010b7983 */ /* 0x000ee80000300800 */
[----:B---3--:R1:W-:Y:S01]  /*620c0*/  STL.64 [R1+0x4db8], R10 ;  /* 0x004db80a01007387 */ /* 0x0083e20000100a00 */
[----:B--2---:R2:W-:Y:S02]  /*620d0*/  STL.64 [R1+0x4db0], R8 ;  /* 0x004db00801007387 */ /* 0x0045e40000100a00 */
[----:B-1----:R-:W-:-:S02]  /*620e0*/  IMAD.MOV.U32 R10, RZ, RZ, R15 ;  /* 0x000000ffff0a7224 */ /* 0x002fc400078e000f */
[----:B------:R-:W-:-:S05]  /*620f0*/  IMAD.MOV.U32 R11, RZ, RZ, R14 ;  /* 0x000000ffff0b7224 */ /* 0x000fca00078e000e */
[----:B------:R1:W-:Y:S01]  /*62100*/  STL.64 [R1+0x4dc8], R10 ;  /* 0x004dc80a01007387 */ /* 0x0003e20000100a00 */
[----:B--2---:R-:W2:Y:S02]  /*62110*/  LDL.LU R8, [R1+0x490] ;  /* 0x0004900001087983 */ /* 0x004ea40000300800 */
[----:B------:R-:W2:Y:S01]  /*62120*/  LDL.LU R9, [R1+0x494] ;  /* 0x0004940001097983 */ /* 0x000ea20000300800 */
[----:B-1----:R-:W3:Y:S01]  /*62130*/  LDL.LU R10, [R1+0x498] ;  /* 0x00049800010a7983 */ /* 0x002ee20000300800 */
[----:B------:R-:W3:Y:S02]  /*62140*/  LDL.LU R11, [R1+0x49c] ;  /* 0x00049c00010b7983 */ /* 0x000ee40000300800 */
[----:B------:R-:W2:Y:S02]  /*62150*/  LDL.LU R4, [R1+0x4c0] ;  /* 0x0004c00001047983 */ /* 0x000ea40000300800 */
[----:B------:R-:W2:Y:S01]  /*62160*/  LDL.LU R5, [R1+0x4c4] ;  /* 0x0004c40001057983 */ /* 0x000ea20000300800 */
[----:B------:R-:W2:Y:S01]  /*62170*/  LDL.LU R6, [R1+0x4c8] ;  /* 0x0004c80001067983 */ /* 0x000ea20000300800 */
[----:B------:R-:W2:Y:S03]  /*62180*/  LDL.LU R7, [R1+0x4cc] ;  /* 0x0004cc0001077983 */ /* 0x000ea60000300800 */
[----:B--2---:R-:W-:Y:S01]  /*62190*/  STL.64 [R1+0x4e18], R6 ;  /* 0x004e180601007387 */ /* 0x004fe20000100a00 */
[----:B------:R1:W-:Y:S03]  /*621a0*/  STL.64 [R1+0x4e10], R4 ;  /* 0x004e100401007387 */ /* 0x0003e60000100a00 */
[----:B-1----:R-:W2:Y:S01]  /*621b0*/  LDL.LU R4, [R1+0x4d0] ;  /* 0x0004d00001047983 */ /* 0x002ea20000300800 */
[----:B------:R-:W2:Y:S02]  /*621c0*/  LDL.LU R5, [R1+0x4d4] ;  /* 0x0004d40001057983 */ /* 0x000ea40000300800 */
[----:B------:R-:W2:Y:S02]  /*621d0*/  LDL.LU R6, [R1+0x4d8] ;  /* 0x0004d80001067983 */ /* 0x000ea40000300800 */
[----:B------:R-:W2:Y:S02]  /*621e0*/  LDL.LU R7, [R1+0x4dc] ;  /* 0x0004dc0001077983 */ /* 0x000ea40000300800 */
[----:B--2---:R-:W-:Y:S01]  /*621f0*/  STL.64 [R1+0x4e28], R6 ;  /* 0x004e280601007387 */ /* 0x004fe20000100a00 */
[----:B------:R1:W-:Y:S03]  /*62200*/  STL.64 [R1+0x4e20], R4 ;  /* 0x004e200401007387 */ /* 0x0003e60000100a00 */
[----:B-1----:R-:W2:Y:S01]  /*62210*/  LDL.LU R4, [R1+0x4e0] ;  /* 0x0004e00001047983 */ /* 0x002ea20000300800 */
[----:B------:R-:W2:Y:S02]  /*62220*/  LDL.LU R5, [R1+0x4e4] ;  /* 0x0004e40001057983 */ /* 0x000ea40000300800 */
[----:B------:R-:W2:Y:S02]  /*62230*/  LDL.LU R6, [R1+0x4e8] ;  /* 0x0004e80001067983 */ /* 0x000ea40000300800 */
[----:B------:R-:W2:Y:S01]  /*62240*/  LDL.LU R7, [R1+0x4ec] ;  /* 0x0004ec0001077983 */ /* 0x000ea20000300800 */
[----:B------:R-:W2:Y:S01]  /*62250*/  LDL.64 R14, [R1+0xc8] ;  /* 0x0000c800010e7983 */ /* 0x000ea20000100a00 */
[----:B---3--:R1:W-:Y:S02]  /*62260*/  STL.64 [R1+0x4dd8], R10 ;  /* 0x004dd80a01007387 */ /* 0x0083e40000100a00 */
[----:B------:R-:W-:Y:S02]  /*62270*/  STL.64 [R1+0x4dd0], R8 ;  /* 0x004dd00801007387 */ /* 0x000fe40000100a00 */
[----:B-1----:R-:W-:-:S02]  /*62280*/  IMAD.MOV.U32 R10, RZ, RZ, R25 ;  /* 0x000000ffff0a7224 */ /* 0x002fc400078e0019 */
[----:B------:R-:W-:-:S05]  /*62290*/  IMAD.MOV.U32 R11, RZ, RZ, R24 ;  /* 0x000000ffff0b7224 */ /* 0x000fca00078e0018 */
[----:B------:R-:W-:Y:S01]  /*622a0*/  STL.64 [R1+0x4df0], R10 ;  /* 0x004df00a01007387 */ /* 0x000fe20000100a00 */
[----:B------:R-:W-:Y:S02]  /*622b0*/  STL [R1+0x4d2c], R0 ;  /* 0x004d2c0001007387 */ /* 0x000fe40000100800 */
[----:B0-----:R0:W-:Y:S02]  /*622c0*/  STL.64 [R1+0x4c98], R18 ;  /* 0x004c981201007387 */ /* 0x0011e40000100a00 */
[----:B------:R1:W-:Y:S01]  /*622d0*/  STL.64 [R1+0x4c90], R16 ;  /* 0x004c901001007387 */ /* 0x0003e20000100a00 */
[----:B0-----:R-:W3:Y:S04]  /*622e0*/  LDL.64 R18, [R1+0x68] ;  /* 0x0000680001127983 */ /* 0x001ee80000100a00 */
[----:B---3--:R0:W-:Y:S01]  /*622f0*/  STL.64 [R1+0x4dc0], R18 ;  /* 0x004dc01201007387 */ /* 0x0081e20000100a00 */
[----:B-1----:R-:W3:Y:S02]  /*62300*/  LDL.LU R16, [R1+0x480] ;  /* 0x0004800001107983 */ /* 0x002ee40000300800 */
[----:B------:R-:W3:Y:S01]  /*62310*/  LDL.LU R17, [R1+0x484] ;  /* 0x0004840001117983 */ /* 0x000ee20000300800 */
[----:B0-----:R-:W3:Y:S01]  /*62320*/  LDL.LU R18, [R1+0x488] ;  /* 0x0004880001127983 */ /* 0x001ee20000300800 */
[----:B------:R-:W3:Y:S01]  /*62330*/  LDL.LU R19, [R1+0x48c] ;  /* 0x00048c0001137983 */ /* 0x000ee20000300800 */
[----:B--2---:R-:W-:Y:S02]  /*62340*/  HMMA.16816.F32 R4, R20, R26, R4 ;  /* 0x0000001a1404723c */ /* 0x004fe40000001804 */
[----:B---3--:R-:W-:Y:S01]  /*62350*/  STL.64 [R1+0x4de8], R18 ;  /* 0x004de81201007387 */ /* 0x008fe20000100a00 */
[----:B------:R0:W-:Y:S03]  /*62360*/  STL.64 [R1+0x4de0], R16 ;  /* 0x004de01001007387 */ /* 0x0001e60000100a00 */
        /* <DEDUP_REMOVED lines=10> */
[----:B------:R-:W-:Y:S01]  /*62410*/  STL.64 [R1+0x1aa0], R4 ;  /* 0x001aa00401007387 */ /* 0x000fe20000100a00 */
[----:B------:R0:W-:Y:S03]  /*62420*/  STL.64 [R1+0x1aa8], R6 ;  /* 0x001aa80601007387 */ /* 0x0001e60000100a00 */
[----:B0-----:R-:W3:Y:S01]  /*62430*/  LDL.LU.64 R6, [R1+0x4e28] ;  /* 0x004e280001067983 */ /* 0x001ee20000300a00 */
[----:B------:R-:W3:Y:S02]  /*62440*/  LDL.LU.64 R4, [R1+0x4e20] ;  /* 0x004e200001047983 */ /* 0x000ee40000300a00 */
[----:B------:R-:W-:-:S02]  /*62450*/  IMAD.MOV.U32 R0, RZ, RZ, R14 ;  /* 0x000000ffff007224 */ /* 0x000fc400078e000e */
[----:B------:R-:W-:Y:S01]  /*62460*/  IMAD.MOV.U32 R25, RZ, RZ, R15 ;  /* 0x000000ffff197224 */ /* 0x000fe200078e000f */
        /* <DEDUP_REMOVED lines=8> */
[----:B----4-:R-:W-:Y:S02]  /*624f0*/  IMAD.MOV.U32 R11, RZ, RZ, R12 ;  /* 0x000000ffff0b7224 */ /* 0x010fe400078e000c */
[----:B------:R-:W4:Y:S01]  /*62500*/  LDL.LU R12, [R1+0xd0] ;  /* 0x0000d000010c7983 */ /* 0x000f220000300800 */
[----:B------:R-:W-:Y:S01]  /*62510*/  IMAD.MOV.U32 R10, RZ, RZ, R13 ;  /* 0x000000ffff0a7224 */ /* 0x000fe200078e000d */
[C---:B---3--:R-:W-:Y:S01]  /*62520*/  HMMA.16816.F32 R4, R20.reuse, R14, R4 ;  /* 0x0000000e1404723c */ /* 0x048fe20000001804 */
[----:B------:R-:W-:Y:S11]  /*62530*/  IMAD.MOV.U32 R24, RZ, RZ, R15 ;  /* 0x000000ffff187224 */ /* 0x000ff600078e000f */
[----:B------:R-:W-:Y:S11]  /*62540*/  @!UPT UIADD3 URZ, URZ, URZ, URZ ;  /* 0x0000003f3f3ff290 */ /* 0x000ff6000fffe03f */
[----:B------:R0:W-:Y:S01]  /*62550*/  STL.64 [R1+0x1a80], R4 ;  /* 0x001a800401007387 */ /* 0x0001e20000100a00 */
[----:B------:R1:W-:Y:S02]  /*62560*/  STL.64 [R1+0x1a88], R6 ;  /* 0x001a880601007387 */ /* 0x0003e40000100a00 */
[----:B------:R-:W4:Y:S02]  /*62570*/  LDL.LU R13, [R1+0xd4] ;  /* 0x0000d400010d7983 */ /* 0x000f240000300800 */
[----:B------:R-:W4:Y:S01]  /*62580*/  LDL.LU R14, [R1+0xd8] ;  /* 0x0000d800010e7983 */ /* 0x000f220000300800 */
[----:B------:R-:W4:Y:S04]  /*62590*/  LDL.LU R15, [R1+0xdc] ;  /* 0x0000dc00010f7983 */ /* 0x000f280000300800 */
[----:B0-----:R-:W3:Y:S01]  /*625a0*/  LDL.LU R4, [R1+0x460] ;  /* 0x0004600001047983 */ /* 0x001ee20000300800 */
[----:B------:R-:W3:Y:S02]  /*625b0*/  LDL.LU R5, [R1+0x464] ;  /* 0x0004640001057983 */ /* 0x000ee40000300800 */
[----:B-1----:R-:W3:Y:S02]  /*625c0*/  LDL.LU R6, [R1+0x468] ;  /* 0x0004680001067983 */ /* 0x002ee40000300800 */
[----:B------:R-:W3:Y:S01]  /*625d0*/  LDL.LU R7, [R1+0x46c] ;  /* 0x00046c0001077983 */ /* 0x000ee20000300800 */
[----:B------:R0:W-:Y:S01]  /*625e0*/  STL.64 [R1+0x4d38], R26 ;  /* 0x004d381a01007387 */ /* 0x0001e20000100a00 */
[----:B------:R-:W-:Y:S03]  /*625f0*/  STL.64 [R1+0x4d30], R24 ;  /* 0x004d301801007387 */ /* 0x000fe60000100a00 */
[----:B0-----:R-:W3:Y:S01]  /*62600*/  LDL.64 R26, [R1+0x28] ;  /* 0x00002800011a7983 */ /* 0x001ee20000100a00 */
[C---:B--2---:R-:W-:Y:S03]  /*62610*/  HMMA.16816.F32 R8, R20.reuse, R10, R16 ;  /* 0x0000000a1408723c */ /* 0x044fe60000001810 */
[----:B---3--:R0:W-:Y:S04]  /*62620*/  STL.64 [R1+0x4d48], R26 ;  /* 0x004d481a01007387 */ /* 0x0081e80000100a00 */
[----:B0-----:R-:W2:Y:S04]  /*62630*/  LDL.64 R26, [R1+0x38] ;  /* 0x00003800011a7983 */ /* 0x001ea80000100a00 */
[----:B--2---:R-:W-:Y:S01]  /*62640*/  STL.64 [R1+0x4d58], R26 ;  /* 0x004d581a01007387 */ /* 0x004fe20000100a00 */
[----:B------:R-:W2:Y:S02]  /*62650*/  LDL.LU.64 R18, [R1+0x4e00] ;  /* 0x004e000001127983 */ /* 0x000ea40000300a00 */
[----:B------:R-:W2:Y:S09]  /*62660*/  LDL.LU.64 R16, [R1+0x4df8] ;  /* 0x004df80001107983 */ /* 0x000eb20000300a00 */
[----:B------:R-:W-:Y:S01]  /*62670*/  STL.64 [R1+0x1a70], R8 ;  /* 0x001a700801007387 */ /* 0x000fe20000100a00 */
[----:B------:R0:W-:Y:S04]  /*62680*/  STL.64 [R1+0x1a78], R10 ;  /* 0x001a780a01007387 */ /* 0x0001e80000100a00 */
[----:B0-----:R-:W2:Y:S02]  /*62690*/  LDL.LU.64 R10, [R1+0x4df0] ;  /* 0x004df000010a7983 */ /* 0x001ea40000300a00 */
        /* <DEDUP_REMOVED lines=10> */
[----:B---3--:R-:W-:Y:S01]  /*62740*/  HMMA.16816.F32 R24, R20, R26, R8 ;  /* 0x0000001a1418723c */ /* 0x008fe20000001808 */
[----:B------:R-:W2:Y:S11]  /*62750*/  LDL.LU.64 R10, [R1+0x4dc8] ;  /* 0x004dc800010a7983 */ /* 0x000eb60000300a00 */
[----:B------:R-:W-:Y:S11]  /*62760*/  @!UPT UIADD3 URZ, URZ, URZ, URZ ;  /* 0x0000003f3f3ff290 */ /* 0x000ff6000fffe03f */
[----:B------:R-:W-:Y:S01]  /*62770*/  STL.64 [R1+0x1a50], R24 ;  /* 0x001a501801007387 */ /* 0x000fe20000100a00 */
[----:B------:R0:W-:Y:S02]  /*62780*/  STL.64 [R1+0x1a58], R26 ;  /* 0x001a581a01007387 */ /* 0x0001e40000100a00 */
[----:B0-----:R-:W-:Y:S02]  /*62790*/  IMAD.MOV.U32 R26, RZ, RZ, R3 ;  /* 0x000000ffff1a7224 */ /* 0x001fe400078e0003 */
[----:B------:R-:W-:-:S05]  /*627a0*/  IMAD.MOV.U32 R27, RZ, RZ, R2 ;  /* 0x000000ffff1b7224 */ /* 0x000fca00078e0002 */
[----:B------:R0:W-:Y:S04]  /*627b0*/  STL.64 [R1+0x4d70], R26 ;  /* 0x004d701a01007387 */ /* 0x0001e80000100a00 */
[----:B0-----:R-:W3:Y:S01]  /*627c0*/  LDL.64 R26, [R1+0x58] ;  /* 0x00005800011a7983 */ /* 0x001ee20000100a00 */
[C---:B--2---:R-:W-:Y:S03]  /*627d0*/  HMMA.16816.F32 R8, R20.reuse, R10, R16 ;  /* 0x0000000a1408723c */ /* 0x044fe60000001810 */
[----:B------:R-:W2:Y:S11]  /*627e0*/  LDL.LU.64 R18, [R1+0x4dc0] ;  /* 0x004dc00001127983 */ /* 0x000eb60000300a00 */
[----:B------:R-:W-:Y:S09]  /*627f0*/  @!UPT UIADD3 URZ, URZ, URZ, URZ ;  /* 0x0000003f3f3ff290 */ /* 0x000ff2000fffe03f */
[----:B------:R-:W-:Y:S01]  /*62800*/  STL.64 [R1+0x1a40], R8 ;  /* 0x001a400801007387 */ /* 0x000fe20000100a00 */
[----:B------:R0:W-:Y:S03]  /*62810*/  STL.64 [R1+0x1a48], R10 ;  /* 0x001a480a01007387 */ /* 0x0001e60000100a00 */
[----:B0-----:R-:W2:Y:S01]  /*62820*/  LDL.LU.64 R10, [R1+0x4db8] ;  /* 0x004db800010a7983 */ /* 0x001ea20000300a00 */
[----:B------:R-:W2:Y:S02]  /*62830*/  LDL.LU.64 R8, [R1+0x4db0] ;  /* 0x004db00001087983 */ /* 0x000ea40000300a00 */
[C---:B--2---:R-:W-:Y:S11]  /*62840*/  HMMA.16816.F32 R8, R20.reuse, R18, R8 ;  /* 0x000000121408723c */ /* 0x044ff60000001808 */
[----:B------:R-:W-:Y:S11]  /*62850*/  @!UPT UIADD3 URZ, URZ, URZ, URZ ;  /* 0x0000003f3f3ff290 */ /* 0x000ff6000fffe03f */
[----:B------:R-:W-:Y:S01]  /*62860*/  @!UPT UIADD3 URZ, URZ, URZ, URZ ;  /* 0x0000003f3f3ff290 */ /* 0x000fe2000fffe03f */
[----:B------:R-:W-:Y:S01]  /*62870*/  STL.64 [R1+0x1a30], R8 ;  /* 0x001a300801007387 */ /* 0x000fe20000100a00 */
[----:B------:R0:W-:Y:S03]  /*62880*/  STL.64 [R1+0x1a38], R10 ;  /* 0x001a380a01007387 */ /* 0x0001e60000100a00 */
[----:B0-----:R-:W2:Y:S01]  /*62890*/  LDL.LU.64 R10, [R1+0x4da8] ;  /* 0x004da800010a7983 */ /* 0x001ea20000300a00 */
[----:B------:R0:W-:Y:S02]  /*628a0*/  STL.64 [R1+0x4d50], R18 ;  /* 0x004d501201007387 */ /* 0x0001e40000100a00 */
[----:B------:R-:W2:Y:S02]  /*628b0*/  LDL.LU R16, [R1+0x8f0] ;  /* 0x0008f00001107983 */ /* 0x000ea40000300800 */
[----:B------:R-:W2:Y:S01]  /*628c0*/  LDL.LU R17, [R1+0x8f4] ;  /* 0x0008f40001117983 */ /* 0x000ea20000300800 */
[----:B0-----:R-:W2:Y:S01]  /*628d0*/  LDL.LU R18, [R1+0x8f8] ;  /* 0x0008f80001127983 */ /* 0x001ea20000300800 */
[----:B------:R-:W2:Y:S03]  /*628e0*/  LDL.LU R19, [R1+0x8fc] ;  /* 0x0008fc0001137983 */ /* 0x000ea60000300800 */
        /* <DEDUP_REMOVED lines=12> */
[----:B------:R-:W2:Y:S11]  /*629b0*/  LDL.LU R19, [R1+0x3ec] ;  /* 0x0003ec0001137983 */ /* 0x000eb60000300800 */
[----:B------:R-:W-:Y:S02]  /*629c0*/  @!UPT UIADD3 URZ, URZ, URZ, URZ ;  /* 0x0000003f3f3ff290 */ /* 0x000fe4000fffe03f */
[----:B------:R-:W-:Y:S01]  /*629d0*/  STL.64 [R1+0x1a20], R4 ;  /* 0x001a200401007387 */ /* 0x000fe20000100a00 */
[----:B------:R0:W-:Y:S03]  /*629e0*/  STL.64 [R1+0x1a28], R6 ;  /* 0x001a280601007387 */ /* 0x0001e60000100a00 */
[----:B0-----:R-:W4:Y:S01]  /*629f0*/  LDL.LU.64 R6, [R1+0x4da0] ;  /* 0x004da00001067983 */ /* 0x001f220000300a00 */
[----:B------:R-:W2:Y:S01]  /*62a00*/  LDL.LU.64 R4, [R1+0x4d98] ;  /* 0x004d980001047983 */ /* 0x000ea20000300a00 */
[----:B----4-:R-:W-:Y:S02]  /*62a10*/  HMMA.16816.F32 R20, R20, R6, R12 ;  /* 0x000000061414723c */ /* 0x010fe4000000180c */
[----:B------:R-:W2:Y:S01]  /*62a20*/  LDL.LU.64 R14, [R1+0x4d90] ;  /* 0x004d9000010e7983 */ /* 0x000ea20000300a00 */
[----:B------:R-:W2:Y:S11]  /*62a30*/  LDL.LU.64 R12, [R1+0x4d88] ;  /* 0x004d8800010c7983 */ /* 0x000eb60000300a00 */
[----:B------:R-:W-:Y:S09]  /*62a40*/  @!UPT UIADD3 URZ, URZ, URZ, URZ ;  /* 0x0000003f3f3ff290 */ /* 0x000ff2000fffe03f */
[----:B------:R-:W-:Y:S01]  /*62a50*/  STL.64 [R1+0x1a10], R20 ;  /* 0x001a101401007387 */ /* 0x000fe20000100a00 */
[----:B------:R0:W-:Y:S03]  /*62a60*/  STL.64 [R1+0x1a18], R22 ;  /* 0x001a181601007387 */ /* 0x0001e60000100a00 */
[----:B0-----:R-:W4:Y:S01]  /*62a70*/  LDL.64 R22, [R1+0x8] ;  /* 0x0000080001167983 */ /* 0x001f220000100a00 */
[----:B---3--:R-:W-:Y:S02]  /*62a80*/  IMAD.MOV.U32 R9, RZ, RZ, R26 ;  /* 0x000000ffff097224 */ /* 0x008fe400078e001a */
[----:B------:R-:W-:Y:S01]  /*62a90*/  IMAD.MOV.U32 R8, RZ, RZ, R27 ;  /* 0x000000ffff087224 */ /* 0x000fe200078e001b */
[C---:B--2---:R-:W-:Y:S01]  /*62aa0*/  HMMA.16816.F32 R16, R12.reuse, R26, R16 ;  /* 0x0000001a0c10723c */ /* 0x044fe20000001810 */
[----:B----4-:R0:W-:Y:S01]  /*62ab0*/  STL.64 [R1+0x4d40], R22 ;  /* 0x004d401601007387 */ /* 0x0101e20000100a00 */
[----:B------:R-:W2:Y:S02]  /*62ac0*/  LDL.LU R20, [R1+0x900] ;  /* 0x0009000001147983 */ /* 0x000ea40000300800 */
[----:B------:R-:W2:Y:S01]  /*62ad0*/  LDL.LU R21, [R1+0x904] ;  /* 0x0009040001157983 */ /* 0x000ea20000300800 */
[----:B0-----:R-:W2:Y:S01]  /*62ae0*/  LDL.LU R22, [R1+0x908] ;  /* 0x0009080001167983 */ /* 0x001ea20000300800 */
[----:B------:R-:W2:Y:S02]  /*62af0*/  LDL.LU R23, [R1+0x90c] ;  /* 0x00090c0001177983 */ /* 0x000ea40000300800 */
[----:B------:R-:W-:Y:S02]  /*62b00*/  STL.64 [R1+0x4ca8], R6 ;  /* 0x004ca80601007387 */ /* 0x000fe40000100a00 */
[----:B------:R0:W-:Y:S02]  /*62b10*/  STL.64 [R1+0x4ca0], R4 ;  /* 0x004ca00401007387 */ /* 0x0001e40000100a00 */
[----:B0-----:R-:W3:Y:S01]  /*62b20*/  LDL.LU R4, [R1+0x920] ;  /* 0x0009200001047983 */ /* 0x001ee20000300800 */
[----:B------:R-:W3:Y:S02]  /*62b30*/  LDL.LU R5, [R1+0x924] ;  /* 0x0009240001057983 */ /* 0x000ee40000300800 */
[----:B------:R-:W3:Y:S02]  /*62b40*/  LDL.LU R6, [R1+0x928] ;  /* 0x0009280001067983 */ /* 0x000ee40000300800 */
[----:B------:R-:W3:Y:S06]  /*62b50*/  LDL.LU R7, [R1+0x92c] ;  /* 0x00092c0001077983 */ /* 0x000eec0000300800 */
[----:B------:R-:W-:Y:S01]  /*62b60*/  STL.64 [R1+0x3a0], R16 ;  /* 0x0003a01001007387 */ /* 0x000fe20000100a00 */
[----:B------:R0:W-:Y:S03]  /*62b70*/  STL.64 [R1+0x3a8], R18 ;  /* 0x0003a81201007387 */ /* 0x0001e60000100a00 */
[----:B0-----:R-:W4:Y:S01]  /*62b80*/  LDL.LU.64 R18, [R1+0x4d80] ;  /* 0x004d800001127983 */ /* 0x001f220000300a00 */
[----:B------:R-:W4:Y:S02]  /*62b90*/  LDL.LU.64 R16, [R1+0x4d78] ;  /* 0x004d780001107983 */ /* 0x000f240000300a00 */
[----:B------:R-:W4:Y:S02]  /*62ba0*/  LDL.LU.64 R26, [R1+0x4d70] ;  /* 0x004d7000011a7983 */ /* 0x000f240000300a00 */
[----:B------:R-:W-:Y:S01]  /*62bb0*/  STL.64 [R1+0x4cb8], R10 ;  /* 0x004cb80a01007387 */ /* 0x000fe20000100a00 */
[----:B------:R0:W-:Y:S04]  /*62bc0*/  STL.64 [R1+0x4cb0], R8 ;  /* 0x004cb00801007387 */ /* 0x0001e80000100a00 */
[----:B0-----:R-:W2:Y:S01]  /*62bd0*/  LDL.LU R8, [R1+0x910] ;  /* 0x0009100001087983 */ /* 0x001ea20000300800 */
[----:B------:R-:W2:Y:S02]  /*62be0*/  LDL.LU R9, [R1+0x914] ;  /* 0x0009140001097983 */ /* 0x000ea40000300800 */
[----:B------:R-:W2:Y:S02]  /*62bf0*/  LDL.LU R10, [R1+0x918] ;  /* 0x00091800010a7983 */ /* 0x000ea40000300800 */
[----:B------:R-:W2:Y:S01]  /*62c00*/  LDL.LU R11, [R1+0x91c] ;  /* 0x00091c00010b7983 */ /* 0x000ea20000300800 */
[C---:B----4-:R-:W-:Y:S01]  /*62c10*/  HMMA.16816.F32 R24, R12.reuse, R26, R16 ;  /* 0x0000001a0c18723c */ /* 0x050fe20000001810 */
[----:B------:R-:W4:Y:S01]  /*62c20*/  LDL.LU.64 R18, [R1+0x4d68] ;  /* 0x004d680001127983 */ /* 0x000f220000300a00 */
[----:B------:R-:W4:Y:S11]  /*62c30*/  LDL.LU.64 R16, [R1+0x4d60] ;  /* 0x004d600001107983 */ /* 0x000f360000300a00 */
[----:B------:R-:W-:Y:S10]  /*62c40*/  @!UPT UIADD3 URZ, URZ, URZ, URZ ;  /* 0x0000003f3f3ff290 */ /* 0x000ff4000fffe03f */
[----:B------:R-:W-:Y:S01]  /*62c50*/  STL.64 [R1+0x390], R24 ;  /* 0x0003901801007387 */ /* 0x000fe20000100a00 */
[----:B------:R0:W-:Y:S03]  /*62c60*/  STL.64 [R1+0x398], R26 ;  /* 0x0003981a01007387 */ /* 0x0001e60000100a00 */
[----:B0-----:R-:W4:Y:S02]  /*62c70*/  LDL.LU.64 R26, [R1+0x4d58] ;  /* 0x004d5800011a7983 */ /* 0x001f240000300a00 */
[C---:B----4-:R-:W-:Y:S11]  /*62c80*/  HMMA.16816.F32 R16, R12.reuse, R26, R16 ;  /* 0x0000001a0c10723c */ /* 0x050ff60000001810 */
[----:B------:R-:W-:Y:S11]  /*62c90*/  @!UPT UIADD3 URZ, URZ, URZ, URZ ;  /* 0x0000003f3f3ff290 */ /* 0x000ff6000fffe03f */
[----:B------:R-:W-:Y:S01]  /*62ca0*/  @!UPT UIADD3 URZ, URZ, URZ, URZ ;  /* 0x0000003f3f3ff290 */ /* 0x000fe2000fffe03f */
[----:B------:R0:W-:Y:S01]  /*62cb0*/  STL.64 [R1+0x380], R16 ;  /* 0x0003801001007387 */ /* 0x0001e20000100a00 */
[----:B------:R1:W-:Y:S02]  /*62cc0*/  STL.64 [R1+0x388], R18 ;  /* 0x0003881201007387 */ /* 0x0003e40000100a00 */
[----:B0-----:R-:W-:Y:S01]  /*62cd0*/  IMAD.MOV.U32 R17, RZ, RZ, R26 ;  /* 0x000000ffff117224 */ /* 0x001fe200078e001a */
[----:B-1----:R-:W4:Y:S01]  /*62ce0*/  LDL.LU.64 R18, [R1+0x4d50] ;  /* 0x004d500001127983 */ /* 0x002f220000300a00 */
[----:B------:R-:W-:Y:S02]  /*62cf0*/  IMAD.MOV.U32 R16, RZ, RZ, R27 ;  /* 0x000000ffff107224 */ /* 0x000fe400078e001b */
[----:B------:R-:W2:Y:S02]  /*62d00*/  LDL.LU.64 R26, [R1+0x4d48] ;  /* 0x004d4800011a7983 */ /* 0x000ea40000300a00 */
[C---:B--2---:R-:W-:Y:S01]  /*62d10*/  HMMA.16816.F32 R20, R12.reuse, R26, R20 ;  /* 0x0000001a0c14723c */ /* 0x044fe20000001814 */
[----:B----4-:R0:W-:Y:S01]  /*62d20*/  STL.64 [R1+0x4cc8], R18 ;  /* 0x004cc81201007387 */ /* 0x0101e20000100a00 */
[----:B------:R-:W-:Y:S03]  /*62d30*/  STL.64 [R1+0x4cc0], R16 ;  /* 0x004cc01001007387 */ /* 0x000fe60000100a00 */
[----:B0-----:R-:W2:Y:S11]  /*62d40*/  LDL.64 R18, [R1+0x18] ;  /* 0x0000180001127983 */ /* 0x001eb60000100a00 */
[----:B------:R-:W-:Y:S07]  /*62d50*/  @!UPT UIADD3 URZ, URZ, URZ, URZ ;  /* 0x0000003f3f3ff290 */ /* 0x000fee000fffe03f */
[----:B------:R-:W-:Y:S01]  /*62d60*/  STL.64 [R1+0x370], R20 ;  /* 0x0003701401007387 */ /* 0x000fe20000100a00 */
[----:B------:R0:W-:Y:S03]  /*62d70*/  STL.64 [R1+0x378], R22 ;  /* 0x0003781601007387 */ /* 0x0001e60000100a00 */
[----:B0-----:R-:W3:Y:S01]  /*62d80*/  LDL.LU.64 R22, [R1+0x4d40] ;  /* 0x004d400001167983 */ /* 0x001ee20000300a00 */
[----:B------:R-:W-:Y:S02]  /*62d90*/  IMAD.MOV.U32 R3, RZ, RZ, R26 ;  /* 0x000000ffff037224 */ /* 0x000fe400078e001a */
[----:B------:R-:W-:Y:S02]  /*62da0*/  IMAD.MOV.U32 R2, RZ, RZ, R27 ;  /* 0x000000ffff027224 */ /* 0x000fe400078e001b */
[----:B------:R-:W4:Y:S01]  /*62db0*/  LDL.LU.64 R26, [R1+0x4d38] ;  /* 0x004d3800011a7983 */ /* 0x000f220000300a00 */
[----:B------:R-:W4:Y:S01]  /*62dc0*/  LDL.LU.64 R24, [R1+0x4d30] ;  /* 0x004d300001187983 */ /* 0x000f220000300a00 */
[C---:B--2---:R-:W-:Y:S08]  /*62dd0*/  HMMA.16816.F32 R8, R12.reuse, R18, R8 ;  /* 0x000000120c08723c */ /* 0x044ff00000001808 */
[----:B---3--:R-:W-:Y:S11]  /*62de0*/  HMMA.16816.F32 R4, R12, R22, R4 ;  /* 0x000000160c04723c */ /* 0x008ff60000001804 */
[----:B------:R-:W-:Y:S04]  /*62df0*/  @!UPT UIADD3 URZ, URZ, URZ, URZ ;  /* 0x0000003f3f3ff290 */ /* 0x000fe8000fffe03f */
[----:B------:R-:W-:Y:S01]  /*62e00*/  STL.64 [R1+0x360], R8 ;  /* 0x0003600801007387 */ /* 0x000fe20000100a00 */
[----:B------:R-:W-:Y:S07]  /*62e10*/  STL.64 [R1+0x368], R10 ;  /* 0x0003680a01007387 */ /* 0x000fee0000100a00 */
[----:B------:R0:W-:Y:S01]  /*62e20*/  STL.64 [R1+0x350], R4 ;  /* 0x0003500401007387 */ /* 0x0001e20000100a00 */
[----:B------:R1:W-:Y:S03]  /*62e30*/  STL.64 [R1+0x358], R6 ;  /* 0x0003580601007387 */ /* 0x0003e60000100a00 */
[----:B0-----:R-:W2:Y:S01]  /*62e40*/  LDL.LU R4, [R1+0x9a0] ;  /* 0x0009a00001047983 */ /* 0x001ea20000300800 */
[----:B------:R-:W2:Y:S02]  /*62e50*/  LDL.LU R5, [R1+0x9a4] ;  /* 0x0009a40001057983 */ /* 0x000ea40000300800 */
[----:B-1----:R-:W3:Y:S02]  /*62e60*/  LDL.LU R6, [R1+0x9a8] ;  /* 0x0009a80001067983 */ /* 0x002ee40000300800 */
[----:B------:R-:W3:Y:S02]  /*62e70*/  LDL.LU R7, [R1+0x9ac] ;  /* 0x0009ac0001077983 */ /* 0x000ee40000300800 */
[----:B---3--:R-:W-:Y:S01]  /*62e80*/  STL.64 [R1+0x4cd8], R6 ;  /* 0x004cd80601007387 */ /* 0x008fe20000100a00 */
[----:B--2---:R0:W-:Y:S03]  /*62e90*/  STL.64 [R1+0x4cd0], R4 ;  /* 0x004cd00401007387 */ /* 0x0041e60000100a00 */
        /* <DEDUP_REMOVED lines=18> */
[----:B---3--:R0:W-:Y:S01]  /*62fc0*/  STL.64 [R1+0x4d08], R6 ;  /* 0x004d080601007387 */ /* 0x0081e20000100a00 */
[----:B--2---:R1:W-:Y:S02]  /*62fd0*/  STL.64 [R1+0x4d00], R4 ;  /* 0x004d000401007387 */ /* 0x0043e40000100a00 */
[----:B0-----:R-:W-:Y:S02]  /*62fe0*/  IMAD.MOV.U32 R6, RZ, RZ, R0 ;  /* 0x000000ffff067224 */ /* 0x001fe400078e0000 */
[----:B------:R-:W2:Y:S01]  /*62ff0*/  LDL.LU R0, [R1+0x4d2c] ;  /* 0x004d2c0001007983 */ /* 0x000ea20000300800 */
[----:B----4-:R-:W-:Y:S02]  /*63000*/  IMAD.MOV.U32 R7, RZ, RZ, R25 ;  /* 0x000000ffff077224 */ /* 0x010fe400078e0019 */
[----:B------:R-:W3:Y:S03]  /*63010*/  LDL.LU R25, [R1+0x4d28] ;  /* 0x004d280001197983 */ /* 0x000ee60000300800 */
[----:B------:R0:W-:Y:S01]  /*63020*/  STL.64 [R1+0x4d20], R6 ;  /* 0x004d200601007387 */ /* 0x0001e20000100a00 */
[----:B-1----:R-:W4:Y:S02]  /*63030*/  LDL.LU R4, [R1+0x930] ;  /* 0x0009300001047983 */ /* 0x002f240000300800 */
[----:B------:R-:W4:Y:S01]  /*63040*/  LDL.LU R5, [R1+0x934] ;  /* 0x0009340001057983 */ /* 0x000f220000300800 */
[----:B0-----:R-:W4:Y:S01]  /*63050*/  LDL.LU R6, [R1+0x938] ;  /* 0x0009380001067983 */ /* 0x001f220000300800 */
[----:B------:R-:W4:Y:S02]  /*63060*/  LDL.LU R7, [R1+0x93c] ;  /* 0x00093c0001077983 */ /* 0x000f240000300800 */
[----:B------:R-:W3:Y:S02]  /*63070*/  LDL.LU R16, [R1+0x980] ;  /* 0x0009800001107983 */ /* 0x000ee40000300800 */
[----:B------:R-:W3:Y:S01]  /*63080*/  LDL.LU R17, [R1+0x984] ;  /* 0x0009840001117983 */ /* 0x000ee20000300800 */
[----:B------:R-:W3:Y:S01]  /*63090*/  LDL.LU R18, [R1+0x988] ;  /* 0x0009880001127983 */ /* 0x000ee20000300800 */
[----:B------:R-:W3:Y:S02]  /*630a0*/  LDL.LU R19, [R1+0x98c] ;  /* 0x00098c0001137983 */ /* 0x000ee40000300800 */
[----:B------:R-:W-:-:S02]  /*630b0*/  IMAD.MOV.U32 R29, RZ, RZ, R22 ;  /* 0x000000ffff1d7224 */ /* 0x000fc400078e0016 */
[----:B------:R-:W-:Y:S02]  /*630c0*/  IMAD.MOV.U32 R28, RZ, RZ, R23 ;  /* 0x000000ffff1c7224 */ /* 0x000fe400078e0017 */
[----:B--2---:R-:W0:Y:S01]  /*630d0*/  LDSM.16.MT88.4 R20, [R0+0x4100] ;  /* 0x004100000014783b */ /* 0x004e220000004200 */
[C---:B----4-:R-:W-:Y:S03]  /*630e0*/  HMMA.16816.F32 R4, R12.reuse, R26, R4 ;  /* 0x0000001a0c04723c */ /* 0x050fe60000001804 */
[----:B---3--:R-:W-:Y:S01]  /*630f0*/  STL.64 [R1+0x4d18], R18 ;  /* 0x004d181201007387 */ /* 0x008fe20000100a00 */
[----:B------:R1:W-:Y:S03]  /*63100*/  STL.64 [R1+0x4d10], R16 ;  /* 0x004d101001007387 */ /* 0x0003e60000100a00 */
[----:B-1----:R-:W2:Y:S01]  /*63110*/  LDL.LU R16, [R1+0x940] ;  /* 0x0009400001107983 */ /* 0x002ea20000300800 */
[----:B------:R-:W2:Y:S02]  /*63120*/  LDL.LU R17, [R1+0x944] ;  /* 0x0009440001117983 */ /* 0x000ea40000300800 */
[----:B------:R-:W2:Y:S02]  /*63130*/  LDL.LU R18, [R1+0x948] ;  /* 0x0009480001127983 */ /* 0x000ea40000300800 */
[----:B------:R-:W2:Y:S01]  /*63140*/  LDL.LU R19, [R1+0x94c] ;  /* 0x00094c0001137983 */ /* 0x000ea20000300800 */
[----:B------:R-:W3:Y:S01]  /*63150*/  LDL.64 R10, [R1+0x88] ;  /* 0x00008800010a7983 */ /* 0x000ee20000100a00 */
[----:B0-----:R0:W-:Y:S02]  /*63160*/  STL.64 [R1+0x4b90], R22 ;  /* 0x004b901601007387 */ /* 0x0011e40000100a00 */
[----:B------:R-:W-:Y:S01]  /*63170*/  STL.64 [R1+0x4b88], R20 ;  /* 0x004b881401007387 */ /* 0x000fe20000100a00 */
[----:B0-----:R-:W4:Y:S04]  /*63180*/  LDL R22, [R1+0xa8] ;  /* 0x0000a80001167983 */ /* 0x001f280000100800 */
[----:B------:R-:W4:Y:S02]  /*63190*/  LDL R23, [R1+0xac] ;  /* 0x0000ac0001177983 */ /* 0x000f240000100800 */
[----:B------:R-:W-:Y:S02]  /*631a0*/  STL.64 [R1+0x5d0], R4 ;  /* 0x0005d00401007387 */ /* 0x000fe40000100a00 */
[----:B------:R0:W-:Y:S02]  /*631b0*/  STL.64 [R1+0x5d8], R6 ;  /* 0x0005d80601007387 */ /* 0x0001e40000100a00 */
[----:B0-----:R-:W2:Y:S01]  /*631c0*/  LDL.LU.64 R6, [R1+0x4d20] ;  /* 0x004d200001067983 */ /* 0x001ea20000300a00 */
[----:B------:R0:W-:Y:S02]  /*631d0*/  STL.64 [R1+0x4c18], R26 ;  /* 0x004c181a01007387 */ /* 0x0001e40000100a00 */
[----:B------:R-:W-:Y:S01]  /*631e0*/  STL [R1+0x4c10], R25 ;  /* 0x004c101901007387 */ /* 0x000fe20000100800 */
[----:B0-----:R-:W3:Y:S01]  /*631f0*/  LDL R26, [R1+0xb8] ;  /* 0x0000b800011a7983 */ /* 0x001ee20000100800 */
[----:B--2---:R-:W-:Y:S03]  /*63200*/  HMMA.16816.F32 R4, R12, R6, R16 ;  /* 0x000000060c04723c */ /* 0x004fe60000001810 */
[----:B------:R-:W2:Y:S01]  /*63210*/  LDL.LU.64 R18, [R1+0x4d18] ;  /* 0x004d180001127983 */ /* 0x000ea20000300a00 */
[----:B------:R-:W2:Y:S11]  /*63220*/  LDL.LU.64 R16, [R1+0x4d10] ;  /* 0x004d100001107983 */ /* 0x000eb60000300a00 */
[----:B------:R-:W-:Y:S08]  /*63230*/  @!UPT UIADD3 URZ, URZ, URZ, URZ ;  /* 0x0000003f3f3ff290 */ /* 0x000ff0000fffe03f */
[----:B------:R-:W-:Y:S01]  /*63240*/  STL.64 [R1+0x5c0], R4 ;  /* 0x0005c00401007387 */ /* 0x000fe20000100a00 */
[----:B------:R0:W-:Y:S03]  /*63250*/  STL.64 [R1+0x5c8], R6 ;  /* 0x0005c80601007387 */ /* 0x0001e60000100a00 */
[----:B0-----:R-:W3:Y:S01]  /*63260*/  LDL.LU.64 R6, [R1+0x4d08] ;  /* 0x004d080001067983 */ /* 0x001ee20000300a00 */
[----:B------:R-:W3:Y:S02]  /*63270*/  LDL.LU.64 R4, [R1+0x4d00] ;  /* 0x004d000001047983 */ /* 0x000ee40000300a00 */
[----:B------:R-:W-:-:S07]  /*63280*/  IMAD.MOV.U32 R27, RZ, RZ, R24 ;  /* 0x000000ffff1b7224 */ /* 0x000fce00078e0018 */
[C---:B---3--:R-:W-:Y:S01]  /*63290*/  HMMA.16816.F32 R24, R12.reuse, R26, R4 ;  /* 0x0000001a0c18723c */ /* 0x048fe20000001804 */
[----:B------:R-:W4:Y:S01]  /*632a0*/  LDL.LU.64 R6, [R1+0x4cf8] ;  /* 0x004cf80001067983 */ /* 0x000f220000300a00 */
[----:B------:R-:W4:Y:S11]  /*632b0*/  LDL.LU.64 R4, [R1+0x4cf0] ;  /* 0x004cf00001047983 */ /* 0x000f360000300a00 */
[----:B------:R-:W-:Y:S10]  /*632c0*/  @!UPT UIADD3 URZ, URZ, URZ, URZ ;  /* 0x0000003f3f3ff290 */ /* 0x000ff4000fffe03f */
[----:B------:R0:W-:Y:S01]  /*632d0*/  STL.64 [R1+0x5b0], R24 ;  /* 0x0005b01801007387 */ /* 0x0001e20000100a00 */
[----:B------:R1:W-:Y:S03]  /*632e0*/  STL.64 [R1+0x5b8], R26 ;  /* 0x0005b81a01007387 */ /* 0x0003e60000100a00 */
[----:B0-----:R-:W3:Y:S01]  /*632f0*/  LDL.LU R24, [R1+0xa20] ;  /* 0x000a200001187983 */ /* 0x001ee20000300800 */
[----:B------:R-:W3:Y:S02]  /*63300*/  LDL.LU R25, [R1+0xa24] ;  /* 0x000a240001197983 */ /* 0x000ee40000300800 */
[----:B-1----:R-:W2:Y:S02]  /*63310*/  LDL.LU R26, [R1+0xa28] ;  /* 0x000a2800011a7983 */ /* 0x002ea40000300800 */
[----:B------:R-:W2:Y:S01]  /*63320*/  LDL.LU R27, [R1+0xa2c] ;  /* 0x000a2c00011b7983 */ /* 0x000ea20000300800 */
[----:B----4-:R-:W-:Y:S01]  /*63330*/  HMMA.16816.F32 R4, R12, R22, R4 ;  /* 0x000000160c04723c */ /* 0x010fe20000001804 */
[----:B--2---:R0:W-:Y:S01]  /*63340*/  STL.64 [R1+0x4c28], R26 ;  /* 0x004c281a01007387 */ /* 0x0041e20000100a00 */
[----:B---3--:R-:W-:Y:S02]  /*63350*/  STL.64 [R1+0x4c20], R24 ;  /* 0x004c201801007387 */ /* 0x008fe40000100a00 */
[----:B0-----:R-:W-:-:S02]  /*63360*/  IMAD.MOV.U32 R26, RZ, RZ, R9 ;  /* 0x000000ffff1a7224 */ /* 0x001fc400078e0009 */
[----:B------:R-:W-:-:S05]  /*63370*/  IMAD.MOV.U32 R27, RZ, RZ, R8 ;  /* 0x000000ffff1b7224 */ /* 0x000fca00078e0008 */
[----:B------:R0:W-:Y:S04]  /*63380*/  STL.64 [R1+0x4c40], R26 ;  /* 0x004c401a01007387 */ /* 0x0001e80000100a00 */
[----:B0-----:R-:W2:Y:S04]  /*63390*/  LDL R26, [R1+0x98] ;  /* 0x00009800011a7983 */ /* 0x001ea80000100800 */
[----:B------:R-:W2:Y:S04]  /*633a0*/  LDL R27, [R1+0x9c] ;  /* 0x00009c00011b7983 */ /* 0x000ea80000100800 */
[----:B------:R-:W-:Y:S02]  /*633b0*/  STL.64 [R1+0x5a0], R4 ;  /* 0x0005a00401007387 */ /* 0x000fe40000100a00 */
[----:B------:R0:W-:Y:S02]  /*633c0*/  STL.64 [R1+0x5a8], R6 ;  /* 0x0005a80601007387 */ /* 0x0001e40000100a00 */
[----:B0-----:R-:W2:Y:S01]  /*633d0*/  LDL.LU.64 R6, [R1+0x4ce8] ;  /* 0x004ce80001067983 */ /* 0x001ea20000300a00 */
[----:B------:R-:W2:Y:S01]  /*633e0*/  LDL.LU.64 R4, [R1+0x4ce0] ;  /* 0x004ce00001047983 */ /* 0x000ea20000300a00 */
[C---:B------:R-:W-:Y:S01]  /*633f0*/  HMMA.16816.F32 R16, R12.reuse, R10, R16 ;  /* 0x0000000a0c10723c */ /* 0x040fe20000001810 */
[----:B------:R0:W-:Y:S02]  /*63400*/  STL.64 [R1+0x4c00], R22 ;  /* 0x004c001601007387 */ /* 0x0001e40000100a00 */
[----:B0-----:R-:W3:Y:S04]  /*63410*/  LDL R22, [R1+0x78] ;  /* 0x0000780001167983 */ /* 0x001ee80000100800 */
[----:B------:R-:W3:Y:S01]  /*63420*/  LDL R23, [R1+0x7c] ;  /* 0x00007c0001177983 */ /* 0x000ee20000100800 */
[----:B--2---:R-:W-:Y:S03]  /*63430*/  HMMA.16816.F32 R24, R12, R26, R4 ;  /* 0x0000001a0c18723c */ /* 0x004fe60000001804 */
[----:B------:R-:W2:Y:S01]  /*63440*/  LDL.LU.64 R6, [R1+0x4cd8] ;  /* 0x004cd80001067983 */ /* 0x000ea20000300a00 */
[----:B------:R-:W2:Y:S11]  /*63450*/  LDL.LU.64 R4, [R1+0x4cd0] ;  /* 0x004cd00001047983 */ /* 0x000eb60000300a00 */
[----:B------:R-:W-:Y:S08]  /*63460*/  @!UPT UIADD3 URZ, URZ, URZ, URZ ;  /* 0x0000003f3f3ff290 */ /* 0x000ff0000fffe03f */
[----:B------:R-:W-:Y:S01]  /*63470*/  STL.64 [R1+0x590], R24 ;  /* 0x0005901801007387 */ /* 0x000fe20000100a00 */
[----:B------:R0:W-:Y:S02]  /*63480*/  STL.64 [R1+0x598], R26 ;  /* 0x0005981a01007387 */ /* 0x0001e40000100a00 */
[----:B0-----:R-:W-:Y:S02]  /*63490*/  IMAD.MOV.U32 R26, RZ, RZ, R3 ;  /* 0x000000ffff1a7224 */ /* 0x001fe400078e0003 */
[----:B------:R-:W-:-:S05]  /*634a0*/  IMAD.MOV.U32 R27, RZ, RZ, R2 ;  /* 0x000000ffff1b7224 */ /* 0x000fca00078e0002 */
[----:B------:R0:W-:Y:S01]  /*634b0*/  STL.64 [R1+0x4c58], R26 ;  /* 0x004c581a01007387 */ /* 0x0001e20000100a00 */
[----:B------:R-:W3:Y:S02]  /*634c0*/  LDL.LU R24, [R1+0x990] ;  /* 0x0009900001187983 */ /* 0x000ee40000300800 */
[----:B------:R-:W3:Y:S01]  /*634d0*/  LDL.LU R25, [R1+0x994] ;  /* 0x0009940001197983 */ /* 0x000ee20000300800 */
[----:B0-----:R-:W3:Y:S01]  /*634e0*/  LDL.LU R26, [R1+0x998] ;  /* 0x00099800011a7983 */ /* 0x001ee20000300800 */
[----:B------:R-:W3:Y:S02]  /*634f0*/  LDL.LU R27, [R1+0x99c] ;  /* 0x00099c00011b7983 */ /* 0x000ee40000300800 */
[----:B------:R-:W-:Y:S02]  /*63500*/  STL.64 [R1+0x580], R16 ;  /* 0x0005801001007387 */ /* 0x000fe40000100a00 */
[----:B------:R0:W-:Y:S02]  /*63510*/  STL.64 [R1+0x588], R18 ;  /* 0x0005881201007387 */ /* 0x0001e40000100a00 */
[----:B0-----:R-:W2:Y:S01]  /*63520*/  LDL.LU.64 R18, [R1+0x4cc8] ;  /* 0x004cc80001127983 */ /* 0x001ea20000300a00 */
[----:B------:R-:W4:Y:S02]  /*63530*/  LDL.LU.64 R16, [R1+0x4cc0] ;  /* 0x004cc00001107983 */ /* 0x000f240000300a00 */
[----:B------:R-:W-:-:S02]  /*63540*/  IMAD.MOV.U32 R3, RZ, RZ, R10 ;  /* 0x000000ffff037224 */ /* 0x000fc400078e000a */
[----:B------:R-:W-:Y:S02]  /*63550*/  IMAD.MOV.U32 R2, RZ, RZ, R11 ;  /* 0x000000ffff027224 */ /* 0x000fe400078e000b */
[----:B------:R-:W4:Y:S01]  /*63560*/  LDL.LU.64 R10, [R1+0x4cb8] ;  /* 0x004cb800010a7983 */ /* 0x000f220000300a00 */
[----:B------:R-:W4:Y:S01]  /*63570*/  LDL.LU.64 R8, [R1+0x4cb0] ;  /* 0x004cb00001087983 */ /* 0x000f220000300a00 */
[C---:B---3--:R-:W-:Y:S08]  /*63580*/  HMMA.16816.F32 R20, R12.reuse, R22, R24 ;  /* 0x000000160c14723c */ /* 0x048ff00000001818 */
[----:B--2---:R-:W-:Y:S01]  /*63590*/  HMMA.16816.F32 R4, R12, R18, R4 ;  /* 0x000000120c04723c */ /* 0x004fe20000001804 */
[----:B----4-:R-:W-:-:S02]  /*635a0*/  IMAD.MOV.U32 R26, RZ, RZ, R17 ;  /* 0x000000ffff1a7224 */ /* 0x010fc400078e0011 */
[----:B------:R-:W-:Y:S11]  /*635b0*/  IMAD.MOV.U32 R27, RZ, RZ, R16 ;  /* 0x000000ffff1b7224 */ /* 0x000ff600078e0010 */
[----:B------:R-:W-:Y:S01]  /*635c0*/  @!UPT UIADD3 URZ, URZ, URZ, URZ ;  /* 0x0000003f3f3ff290 */ /* 0x000fe2000fffe03f */
[----:B------:R-:W-:Y:S01]  /*635d0*/  STL.64 [R1+0x570], R20 ;  /* 0x0005701401007387 */ /* 0x000fe20000100a00 */
[----:B------:R-:W-:Y:S02]  /*635e0*/  STL.64 [R1+0x578], R22 ;  /* 0x0005781601007387 */ /* 0x000fe40000100a00 */
[----:B------:R0:W-:Y:S05]  /*635f0*/  STL.64 [R1+0x4c70], R26 ;  /* 0x004c701a01007387 */ /* 0x0001ea0000100a00 */
[----:B------:R-:W-:Y:S01]  /*63600*/  STL.64 [R1+0x560], R4 ;  /* 0x0005600401007387 */ /* 0x000fe20000100a00 */
[----:B------:R-:W-:Y:S02]  /*63610*/  STL.64 [R1+0x568], R6 ;  /* 0x0005680601007387 */ /* 0x000fe40000100a00 */
[----:B0-----:R-:W2:Y:S02]  /*63620*/  LDL.64 R26, [R1+0x48] ;  /* 0x00004800011a7983 */ /* 0x001ea40000100a00 */
[----:B------:R-:W-:-:S02]  /*63630*/  IMAD.MOV.U32 R21, RZ, RZ, R18 ;  /* 0x000000ffff157224 */ /* 0x000fc400078e0012 */
[----:B------:R-:W-:Y:S01]  /*63640*/  IMAD.MOV.U32 R20, RZ, RZ, R19 ;  /* 0x000000ffff147224 */ /* 0x000fe200078e0013 */
[----:B--2---:R-:W-:Y:S04]  /*63650*/  STL.64 [R1+0x4c78], R26 ;  /* 0x004c781a01007387 */ /* 0x004fe80000100a00 */
[----:B------:R0:W-:Y:S02]  /*63660*/  STL.64 [R1+0x4c08], R20 ;  /* 0x004c081401007387 */ /* 0x0001e40000100a00 */
[----:B0-----:R-:W2:Y:S01]  /*63670*/  LDL.LU R20, [R1+0xa30] ;  /* 0x000a300001147983 */ /* 0x001ea20000300800 */
[----:B------:R-:W2:Y:S02]  /*63680*/  LDL.LU R21, [R1+0xa34] ;  /* 0x000a340001157983 */ /* 0x000ea40000300800 */
[----:B------:R-:W3:Y:S02]  /*63690*/  LDL.LU R22, [R1+0xa38] ;  /* 0x000a380001167983 */ /* 0x000ee40000300800 */
[----:B------:R-:W3:Y:S01]  /*636a0*/  LDL.LU R23, [R1+0xa3c] ;  /* 0x000a3c0001177983 */ /* 0x000ee20000300800 */
        /* <DEDUP_REMOVED lines=19> */
[----:B------:R-:W3:Y:S01]  /*637e0*/  LDL.LU R23, [R1+0xa0c] ;  /* 0x000a0c0001177983 */ /* 0x000ee20000300800 */
[----:B----4-:R-:W-:Y:S01]  /*637f0*/  HMMA.16816.F32 R4, R12, R10, R4 ;  /* 0x0000000a0c04723c */ /* 0x010fe20000001804 */
        /* <DEDUP_REMOVED lines=17> */
[----:B------:R0:W-:Y:S02]  /*63910*/  STL.64 [R1+0x4ba8], R10 ;  /* 0x004ba80a01007387 */ /* 0x0001e40000100a00 */
[----:B------:R-:W-:Y:S01]  /*63920*/  IMAD.MOV.U32 R26, RZ, RZ, R9 ;  /* 0x000000ffff1a7224 */ /* 0x000fe200078e0009 */
[----:B------:R-:W2:Y:S01]  /*63930*/  LDL.LU R8, [R1+0x9e0] ;  /* 0x0009e00001087983 */ /* 0x000ea20000300800 */
[----:B------:R-:W2:Y:S03]  /*63940*/  LDL.LU R9, [R1+0x9e4] ;  /* 0x0009e40001097983 */ /* 0x000ea60000300800 */
[----:B0-----:R-:W2:Y:S01]  /*63950*/  LDL.LU R10, [R1+0x9e8] ;  /* 0x0009e800010a7983 */ /* 0x001ea20000300800 */
[----:B------:R-:W2:Y:S01]  /*63960*/  LDL.LU R11, [R1+0x9ec] ;  /* 0x0009ec00010b7983 */ /* 0x000ea20000300800 */
[----:B---3--:R-:W-:Y:S02]  /*63970*/  HMMA.16816.F32 R12, R12, R6, R16 ;  /* 0x000000060c0c723c */ /* 0x008fe40000001810 */
[----:B------:R-:W2:Y:S01]  /*63980*/  LDL.LU.64 R18, [R1+0x4c98] ;  /* 0x004c980001127983 */ /* 0x000ea20000300a00 */
[----:B------:R-:W2:Y:S11]  /*63990*/  LDL.LU.64 R16, [R1+0x4c90] ;  /* 0x004c900001107983 */ /* 0x000eb60000300a00 */
[----:B------:R-:W-:Y:S09]  /*639a0*/  @!UPT UIADD3 URZ, URZ, URZ, URZ ;  /* 0x0000003f3f3ff290 */ /* 0x000ff2000fffe03f */
[----:B------:R-:W-:Y:S01]  /*639b0*/  STL.64 [R1+0x340], R12 ;  /* 0x0003400c01007387 */ /* 0x000fe20000100a00 */
[----:B------:R-:W-:Y:S02]  /*639c0*/  STL.64 [R1+0x348], R14 ;  /* 0x0003480e01007387 */ /* 0x000fe40000100a00 */
[----:B------:R0:W-:Y:S02]  /*639d0*/  STL.64 [R1+0x4ba0], R6 ;  /* 0x004ba00601007387 */ /* 0x0001e40000100a00 */
[----:B----4-:R-:W-:Y:S01]  /*639e0*/  STL.64 [R1+0x4b98], R4 ;  /* 0x004b980401007387 */ /* 0x010fe20000100a00 */
[----:B0-----:R-:W3:Y:S01]  /*639f0*/  LDL.64 R6, [R1+0xc8] ;  /* 0x0000c80001067983 */ /* 0x001ee20000100a00 */
[C---:B--2---:R-:W-:Y:S03]  /*63a00*/  HMMA.16816.F32 R24, R16.reuse, R26, R20 ;  /* 0x0000001a1018723c */ /* 0x044fe60000001814 */
[----:B------:R-:W2:Y:S01]  /*63a10*/  LDL.LU.64 R22, [R1+0x4c88] ;  /* 0x004c880001167983 */ /* 0x000ea20000300a00 */
[----:B------:R-:W2:Y:S11]  /*63a20*/  LDL.LU.64 R20, [R1+0x4c80] ;  /* 0x004c800001147983 */ /* 0x000eb60000300a00 */
[----:B------:R-:W-:Y:S08]  /*63a30*/  @!UPT UIADD3 URZ, URZ, URZ, URZ ;  /* 0x0000003f3f3ff290 */ /* 0x000ff0000fffe03f */
        /* <DEDUP_REMOVED lines=31> */
[----:B0-----:R-:W4:Y:S01]  /*63c30*/  LDL.LU.64 R26, [R1+0x4c28] ;  /* 0x004c2800011a7983 */ /* 0x001f220000300a00 */
[----:B------:R-:W4:Y:S02]  /*63c40*/  LDL.LU.64 R24, [R1+0x4c20] ;  /* 0x004c200001187983 */ /* 0x000f240000300a00 */
[----:B------:R-:W-:Y:S02]  /*63c50*/  IMAD.MOV.U32 R14, RZ, RZ, R29 ;  /* 0x000000ffff0e7224 */ /* 0x000fe400078e001d */
[----:B------:R-:W-:-:S07]  /*63c60*/  IMAD.MOV.U32 R15, RZ, RZ, R28 ;  /* 0x000000ffff0f7224 */ /* 0x000fce00078e001c */
[----:B----4-:R-:W-:Y:S01]  /*63c70*/  HMMA.16816.F32 R12, R16, R14, R24 ;  /* 0x0000000e100c723c */ /* 0x010fe20000001818 */
[----:B------:R-:W2:Y:S01]  /*63c80*/  LDL.LU.64 R26, [R1+0x4c18] ;  /* 0x004c1800011a7983 */ /* 0x000ea20000300a00 */
[----:B------:R-:W4:Y:S11]  /*63c90*/  LDL.LU R25, [R1+0x4c10] ;  /* 0x004c100001197983 */ /* 0x000f360000300800 */
[----:B------:R-:W-:Y:S10]  /*63ca0*/  @!UPT UIADD3 URZ, URZ, URZ, URZ ;  /* 0x0000003f3f3ff290 */ /* 0x000ff4000fffe03f */
[----:B------:R-:W-:Y:S01]  /*63cb0*/  STL.64 [R1+0x2e0], R12 ;  /* 0x0002e00c01007387 */ /* 0x000fe20000100a00 */
[----:B------:R-:W-:Y:S02]  /*63cc0*/  STL.64 [R1+0x2e8], R14 ;  /* 0x0002e80e01007387 */ /* 0x000fe40000100a00 */
[----:B------:R-:W0:Y:S02]  /*63cd0*/  LDSM.16.MT88.4 R12, [R0+0x4180] ;  /* 0x00418000000c783b */ /* 0x000e240000004200 */
[----:B0-----:R-:W-:Y:S02]  /*63ce0*/  STL.64 [R1+0x4aa0], R14 ;  /* 0x004aa00e01007387 */ /* 0x001fe40000100a00 */
[----:B------:R0:W-:Y:S02]  /*63cf0*/  STL.64 [R1+0x4a98], R12 ;  /* 0x004a980c01007387 */ /* 0x0001e40000100a00 */
[----:B0-----:R-:W4:Y:S01]  /*63d00*/  LDL.LU R12, [R1+0xa40] ;  /* 0x000a4000010c7983 */ /* 0x001f220000300800 */
[----:B------:R-:W4:Y:S02]  /*63d10*/  LDL.LU R13, [R1+0xa44] ;  /* 0x000a4400010d7983 */ /* 0x000f240000300800 */
[----:B------:R-:W4:Y:S02]  /*63d20*/  LDL.LU R14, [R1+0xa48] ;  /* 0x000a4800010e7983 */ /* 0x000f240000300800 */
[----:B------:R-:W4:Y:S02]  /*63d30*/  LDL.LU R15, [R1+0xa4c] ;  /* 0x000a4c00010f7983 */ /* 0x000f240000300800 */
[----:B---3--:R-:W-:-:S02]  /*63d40*/  IMAD.MOV.U32 R28, RZ, RZ, R6 ;  /* 0x000000ffff1c7224 */ /* 0x008fc400078e0006 */
[----:B------:R-:W-:Y:S01]  /*63d50*/  IMAD.MOV.U32 R24, RZ, RZ, R7 ;  /* 0x000000ffff187224 */ /* 0x000fe200078e0007 */
[C---:B--2---:R-:W-:Y:S11]  /*63d60*/  HMMA.16816.F32 R20, R16.reuse, R26, R20 ;  /* 0x0000001a1014723c */ /* 0x044ff60000001814 */
[----:B------:R-:W-:Y:S11]  /*63d70*/  @!UPT UIADD3 URZ, URZ, URZ, URZ ;  /* 0x0000003f3f3ff290 */ /* 0x000ff6000fffe03f */
[----:B------:R-:W-:Y:S01]  /*63d80*/  @!UPT UIADD3 URZ, URZ, URZ, URZ ;  /* 0x0000003f3f3ff290 */ /* 0x000fe2000fffe03f */
[----:B------:R0:W-:Y:S01]  /*63d90*/  STL.64 [R1+0x2d0], R20 ;  /* 0x0002d01401007387 */ /* 0x0001e20000100a00 */
[----:B------:R1:W-:Y:S03]  /*63da0*/  STL.64 [R1+0x2d8], R22 ;  /* 0x0002d81601007387 */ /* 0x0003e60000100a00 */
[----:B0-----:R-:W2:Y:S01]  /*63db0*/  LDL.LU.64 R20, [R1+0x4c08] ;  /* 0x004c080001147983 */ /* 0x001ea20000300a00 */
[----:B----4-:R-:W-:Y:S11]  /*63dc0*/  HMMA.16816.F32 R12, R16, R6, R12 ;  /* 0x00000006100c723c */ /* 0x010ff6000000180c */
[----:B------:R-:W-:Y:S11]  /*63dd0*/  @!UPT UIADD3 URZ, URZ, URZ, URZ ;  /* 0x0000003f3f3ff290 */ /* 0x000ff6000fffe03f */
[----:B------:R-:W-:Y:S01]  /*63de0*/  @!UPT UIADD3 URZ, URZ, URZ, URZ ;  /* 0x0000003f3f3ff290 */ /* 0x000fe2000fffe03f */
[----:B------:R0:W-:Y:S01]  /*63df0*/  STL.64 [R1+0x2c0], R12 ;  /* 0x0002c00c01007387 */ /* 0x0001e20000100a00 */
[----:B------:R3:W-:Y:S02]  /*63e00*/  STL.64 [R1+0x2c8], R14 ;  /* 0x0002c80e01007387 */ /* 0x0007e40000100a00 */
[----:B------:R-:W4:Y:S02]  /*63e10*/  LDL.LU R4, [R1+0xac0] ;  /* 0x000ac00001047983 */ /* 0x000f240000300800 */
[----:B------:R-:W4:Y:S01]  /*63e20*/  LDL.LU R5, [R1+0xac4] ;  /* 0x000ac40001057983 */ /* 0x000f220000300800 */
[----:B------:R-:W2:Y:S01]  /*63e30*/  LDL.LU R6, [R1+0xac8] ;  /* 0x000ac80001067983 */ /* 0x000ea20000300800 */
[----:B------:R-:W2:Y:S03]  /*63e40*/  LDL.LU R7, [R1+0xacc] ;  /* 0x000acc0001077983 */ /* 0x000ea60000300800 */
[----:B--2---:R-:W-:Y:S01]  /*63e50*/  STL.64 [R1+0x4bb8], R6 ;  /* 0x004bb80601007387 */ /* 0x004fe20000100a00 */
[----:B----4-:R-:W-:Y:S02]  /*63e60*/  STL.64 [R1+0x4bb0], R4 ;  /* 0x004bb00401007387 */ /* 0x010fe40000100a00 */
[----:B-1----:R-:W2:Y:S02]  /*63e70*/  LDL.64 R22, [R1+0xb8] ;  /* 0x0000b80001167983 */ /* 0x002ea40000100a00 */
[----:B0-----:R-:W4:Y:S01]  /*63e80*/  LDL.LU R12, [R1+0xa90] ;  /* 0x000a9000010c7983 */ /* 0x001f220000300800 */
[----:B------:R-:W4:Y:S01]  /*63e90*/  LDL.LU R13, [R1+0xa94] ;  /* 0x000a9400010d7983 */ /* 0x000f220000300800 */
[----:B---3--:R-:W3:Y:S02]  /*63ea0*/  LDL.LU R14, [R1+0xa98] ;  /* 0x000a9800010e7983 */ /* 0x008ee40000300800 */
[----:B------:R-:W3:Y:S02]  /*63eb0*/  LDL.LU R15, [R1+0xa9c] ;  /* 0x000a9c00010f7983 */ /* 0x000ee40000300800 */
[----:B------:R-:W-:-:S02]  /*63ec0*/  IMAD.MOV.U32 R10, RZ, RZ, R21 ;  /* 0x000000ffff0a7224 */ /* 0x000fc400078e0015 */
[----:B------:R-:W-:Y:S01]  /*63ed0*/  IMAD.MOV.U32 R11, RZ, RZ, R20 ;  /* 0x000000ffff0b7224 */ /* 0x000fe200078e0014 */
[----:B---3--:R0:W-:Y:S01]  /*63ee0*/  STL.64 [R1+0x4bd8], R14 ;  /* 0x004bd80e01007387 */ /* 0x0081e20000100a00 */
[----:B----4-:R-:W-:Y:S02]  /*63ef0*/  STL.64 [R1+0x4bd0], R12 ;  /* 0x004bd00c01007387 */ /* 0x010fe40000100a00 */
[----:B0-----:R-:W-:Y:S02]  /*63f00*/  IMAD.MOV.U32 R14, RZ, RZ, R3 ;  /* 0x000000ffff0e7224 */ /* 0x001fe400078e0003 */
[----:B------:R-:W-:-:S05]  /*63f10*/  IMAD.MOV.U32 R15, RZ, RZ, R2 ;  /* 0x000000ffff0f7224 */ /* 0x000fca00078e0002 */
[----:B------:R0:W-:Y:S04]  /*63f20*/  STL.64 [R1+0x4be8], R14 ;  /* 0x004be80e01007387 */ /* 0x0001e80000100a00 */
[----:B0-----:R-:W3:Y:S01]  /*63f30*/  LDL.64 R14, [R1+0x98] ;  /* 0x00009800010e7983 */ /* 0x001ee20000100a00 */
[----:B------:R0:W-:Y:S02]  /*63f40*/  STL.64 [R1+0x4bc8], R10 ;  /* 0x004bc80a01007387 */ /* 0x0001e40000100a00 */
[----:B------:R1:W-:Y:S01]  /*63f50*/  STL.64 [R1+0x4bc0], R8 ;  /* 0x004bc00801007387 */ /* 0x0003e20000100a00 */
[----:B0-----:R-:W4:Y:S04]  /*63f60*/  LDL.64 R10, [R1+0x78] ;  /* 0x00007800010a7983 */ /* 0x001f280000100a00 */
[----:B----4-:R0:W-:Y:S01]  /*63f70*/  STL.64 [R1+0x4be0], R10 ;  /* 0x004be00a01007387 */ /* 0x0101e20000100a00 */
[----:B-1----:R-:W4:Y:S02]  /*63f80*/  LDL.LU R8, [R1+0xa80] ;  /* 0x000a800001087983 */ /* 0x002f240000300800 */
[----:B------:R-:W4:Y:S01]  /*63f90*/  LDL.LU R9, [R1+0xa84] ;  /* 0x000a840001097983 */ /* 0x000f220000300800 */
[----:B0-----:R-:W2:Y:S01]  /*63fa0*/  LDL.LU R10, [R1+0xa88] ;  /* 0x000a8800010a7983 */ /* 0x001ea20000300800 */
[----:B------:R-:W2:Y:S03]  /*63fb0*/  LDL.LU R11, [R1+0xa8c] ;  /* 0x000a8c00010b7983 */ /* 0x000ea60000300800 */
[----:B--2---:R-:W-:Y:S01]  /*63fc0*/  STL.64 [R1+0x4bf8], R10 ;  /* 0x004bf80a01007387 */ /* 0x004fe20000100a00 */
[----:B----4-:R0:W-:Y:S03]  /*63fd0*/  STL.64 [R1+0x4bf0], R8 ;  /* 0x004bf00801007387 */ /* 0x0101e60000100a00 */
[----:B0-----:R-:W3:Y:S01]  /*63fe0*/  LDL.LU R8, [R1+0xa70] ;  /* 0x000a700001087983 */ /* 0x001ee20000300800 */
[----:B------:R-:W3:Y:S02]  /*63ff0*/  LDL.LU R9, [R1+0xa74] ;  /* 0x000a740001097983 */ /* 0x000ee40000300800 */
[----:B------:R-:W3:Y:S02]  /*64000*/  LDL.LU R10, [R1+0xa78] ;  /* 0x000a7800010a7983 */ /* 0x000ee40000300800 */
[----:B------:R-:W3:Y:S01]  /*64010*/  LDL.LU R11, [R1+0xa7c] ;  /* 0x000a7c00010b7983 */ /* 0x000ee20000300800 */
[----:B------:R-:W2:Y:S01]  /*64020*/  LDL.LU R4, [R1+0xaa0] ;  /* 0x000aa00001047983 */ /* 0x000ea20000300800 */
[----:B------:R-:W2:Y:S02]  /*64030*/  LDL.LU R5, [R1+0xaa4] ;  /* 0x000aa40001057983 */ /* 0x000ea40000300800 */
[----:B------:R-:W2:Y:S02]  /*64040*/  LDL.LU R6, [R1+0xaa8] ;  /* 0x000aa80001067983 */ /* 0x000ea40000300800 */
[----:B------:R-:W2:Y:S01]  /*64050*/  LDL.LU R7, [R1+0xaac] ;  /* 0x000aac0001077983 */ /* 0x000ea20000300800 */
[----:B------:R-:W-:Y:S01]  /*64060*/  STL.64 [R1+0x4b50], R26 ;  /* 0x004b501a01007387 */ /* 0x000fe20000100a00 */
[----:B------:R0:W-:Y:S03]  /*64070*/  STL.64 [R1+0x4b48], R24 ;  /* 0x004b481801007387 */ /* 0x0001e60000100a00 */
[----:B0-----:R-:W4:Y:S01]  /*64080*/  LDL.LU R24, [R1+0xa50] ;  /* 0x000a500001187983 */ /* 0x001f220000300800 */
[----:B------:R-:W4:Y:S02]  /*64090*/  LDL.LU R25, [R1+0xa54] ;  /* 0x000a540001197983 */ /* 0x000f240000300800 */
[----:B------:R-:W4:Y:S02]  /*640a0*/  LDL.LU R26, [R1+0xa58] ;  /* 0x000a5800011a7983 */ /* 0x000f240000300800 */
[----:B------:R-:W4:Y:S02]  /*640b0*/  LDL.LU R27, [R1+0xa5c] ;  /* 0x000a5c00011b7983 */ /* 0x000f240000300800 */
[C---:B----4-:R-:W-:Y:S11]  /*640c0*/  HMMA.16816.F32 R24, R16.reuse, R22, R24 ;  /* 0x000000161018723c */ /* 0x050ff60000001818 */
[----:B------:R-:W-:Y:S11]  /*640d0*/  @!UPT UIADD3 URZ, URZ, URZ, URZ ;  /* 0x0000003f3f3ff290 */ /* 0x000ff6000fffe03f */
[----:B------:R-:W-:Y:S01]  /*640e0*/  @!UPT UIADD3 URZ, URZ, URZ, URZ ;  /* 0x0000003f3f3ff290 */ /* 0x000fe2000fffe03f */
[----:B------:R0:W-:Y:S01]  /*640f0*/  STL.64 [R1+0x2b0], R24 ;  /* 0x0002b01801007387 */ /* 0x0001e20000100a00 */
[----:B------:R1:W-:Y:S02]  /*64100*/  STL.64 [R1+0x2b8], R26 ;  /* 0x0002b81a01007387 */ /* 0x0003e40000100a00 */
[----:B0-----:R-:W-:Y:S02]  /*64110*/  IMAD.MOV.U32 R25, RZ, RZ, R22 ;  /* 0x000000ffff197224 */ /* 0x001fe400078e0016 */
[----:B------:R-:W-:Y:S02]  /*64120*/  IMAD.MOV.U32 R24, RZ, RZ, R23 ;  /* 0x000000ffff187224 */ /* 0x000fe400078e0017 */
[----:B------:R-:W4:Y:S03]  /*64130*/  LDL.LU.64 R22, [R1+0x4c00] ;  /* 0x004c000001167983 */ /* 0x000f260000300a00 */
[----:B------:R0:W-:Y:S02]  /*64140*/  STL.64 [R1+0x4b58], R24 ;  /* 0x004b581801007387 */ /* 0x0001e40000100a00 */
[----:B-1----:R-:W2:Y:S02]  /*64150*/  LDL.64 R26, [R1+0x38] ;  /* 0x00003800011a7983 */ /* 0x002ea40000100a00 */
[----:B--2---:R1:W-:Y:S01]  /*64160*/  STL.64 [R1+0x4b70], R26 ;  /* 0x004b701a01007387 */ /* 0x0043e20000100a00 */
[----:B0-----:R-:W4:Y:S02]  /*64170*/  LDL.LU R24, [R1+0xa60] ;  /* 0x000a600001187983 */ /* 0x001f240000300800 */
[----:B------:R-:W4:Y:S01]  /*64180*/  LDL.LU R25, [R1+0xa64] ;  /* 0x000a640001197983 */ /* 0x000f220000300800 */
[----:B-1----:R-:W4:Y:S01]  /*64190*/  LDL.LU R26, [R1+0xa68] ;  /* 0x000a6800011a7983 */ /* 0x002f220000300800 */
[----:B------:R-:W4:Y:S02]  /*641a0*/  LDL.LU R27, [R1+0xa6c] ;  /* 0x000a6c00011b7983 */ /* 0x000f240000300800 */
[----:B------:R-:W2:Y:S01]  /*641b0*/  LDL.LU R20, [R1+0xab0] ;  /* 0x000ab00001147983 */ /* 0x000ea20000300800 */
[C---:B----4-:R-:W-:Y:S11]  /*641c0*/  HMMA.16816.F32 R24, R16.reuse, R22, R24 ;  /* 0x000000161018723c */ /* 0x050ff60000001818 */
[----:B------:R-:W-:Y:S11]  /*641d0*/  @!UPT UIADD3 URZ, URZ, URZ, URZ ;  /* 0x0000003f3f3ff290 */ /* 0x000ff6000fffe03f */
[----:B------:R-:W-:Y:S01]  /*641e0*/  @!UPT UIADD3 URZ, URZ, URZ, URZ ;  /* 0x0000003f3f3ff290 */ /* 0x000fe2000fffe03f */
[----:B------:R0:W-:Y:S01]  /*641f0*/  STL.64 [R1+0x2a0], R24 ;  /* 0x0002a01801007387 */ /* 0x0001e20000100a00 */
[----:B------:R1:W-:Y:S02]  /*64200*/  STL.64 [R1+0x2a8], R26 ;  /* 0x0002a81a01007387 */ /* 0x0003e40000100a00 */
[----:B------:R-:W2:Y:S02]  /*64210*/  LDL.LU R21, [R1+0xab4] ;  /* 0x000ab40001157983 */ /* 0x000ea40000300800 */
[----:B------:R-:W2:Y:S01]  /*64220*/  LDL.LU R22, [R1+0xab8] ;  /* 0x000ab80001167983 */ /* 0x000ea20000300800 */
[----:B------:R-:W2:Y:S04]  /*64230*/  LDL.LU R23, [R1+0xabc] ;  /* 0x000abc0001177983 */ /* 0x000ea80000300800 */
[----:B0-----:R-:W4:Y:S01]  /*64240*/  LDL.LU R24, [R1+0xae0] ;  /* 0x000ae00001187983 */ /* 0x001f220000300800 */
[----:B------:R-:W4:Y:S02]  /*64250*/  LDL.LU R25, [R1+0xae4] ;  /* 0x000ae40001197983 */ /* 0x000f240000300800 */
[----:B-1----:R-:W2:Y:S02]  /*64260*/  LDL.LU R26, [R1+0xae8] ;  /* 0x000ae800011a7983 */ /* 0x002ea40000300800 */
[----:B------:R-:W2:Y:S01]  /*64270*/  LDL.LU R27, [R1+0xaec] ;  /* 0x000aec00011b7983 */ /* 0x000ea20000300800 */
[----:B---3--:R-:W-:Y:S01]  /*64280*/  HMMA.16816.F32 R8, R16, R14, R8 ;  /* 0x0000000e1008723c */ /* 0x008fe20000001808 */
[----:B------:R-:W-:-:S02]  /*64290*/  IMAD.MOV.U32 R3, RZ, RZ, R14 ;  /* 0x000000ffff037224 */ /* 0x000fc400078e000e */
[----:B------:R-:W-:Y:S01]  /*642a0*/  IMAD.MOV.U32 R2, RZ, RZ, R15 ;  /* 0x000000ffff027224 */ /* 0x000fe200078e000f */
[----:B--2---:R0:W-:Y:S01]  /*642b0*/  STL.64 [R1+0x4b80], R26 ;  /* 0x004b801a01007387 */ /* 0x0041e20000100a00 */
[----:B----4-:R-:W-:Y:S03]  /*642c0*/  STL.64 [R1+0x4b78], R24 ;  /* 0x004b781801007387 */ /* 0x010fe60000100a00 */
[----:B0-----:R-:W2:Y:S11]  /*642d0*/  LDL.64 R26, [R1+0x58] ;  /* 0x00005800011a7983 */ /* 0x001eb60000100a00 */
[----:B------:R-:W-:Y:S04]  /*642e0*/  @!UPT UIADD3 URZ, URZ, URZ, URZ ;  /* 0x0000003f3f3ff290 */ /* 0x000fe8000fffe03f */
[----:B------:R-:W-:Y:S02]  /*642f0*/  STL.64 [R1+0x290], R8 ;  /* 0x0002900801007387 */ /* 0x000fe40000100a00 */
[----:B------:R0:W-:Y:S02]  /*64300*/  STL.64 [R1+0x298], R10 ;  /* 0x0002980a01007387 */ /* 0x0001e40000100a00 */
[----:B0-----:R-:W3:Y:S01]  /*64310*/  LDL.LU.64 R10, [R1+0x4bf8] ;  /* 0x004bf800010a7983 */ /* 0x001ee20000300a00 */
[----:B------:R-:W3:Y:S02]  /*64320*/  LDL.LU.64 R8, [R1+0x4bf0] ;  /* 0x004bf00001087983 */ /* 0x000ee40000300a00 */
[----:B------:R-:W3:Y:S02]  /*64330*/  LDL.LU.64 R14, [R1+0x4be8] ;  /* 0x004be800010e7983 */ /* 0x000ee40000300a00 */
[C---:B---3--:R-:W-:Y:S01]  /*64340*/  HMMA.16816.F32 R12, R16.reuse, R14, R8 ;  /* 0x0000000e100c723c */ /* 0x048fe20000001808 */
[----:B------:R-:W3:Y:S11]  /*64350*/  LDL.LU.64 R10, [R1+0x4be0] ;  /* 0x004be000010a7983 */ /* 0x000ef60000300a00 */
[----:B------:R-:W-:Y:S11]  /*64360*/  @!UPT UIADD3 URZ, URZ, URZ, URZ ;  /* 0x0000003f3f3ff290 */ /* 0x000ff6000fffe03f */
[----:B------:R-:W-:Y:S01]  /*64370*/  STL.64 [R1+0x280], R12 ;  /* 0x0002800c01007387 */ /* 0x000fe20000100a00 */
[----:B------:R0:W-:Y:S03]  /*64380*/  STL.64 [R1+0x288], R14 ;  /* 0x0002880e01007387 */ /* 0x0001e60000100a00 */
[----:B0-----:R-:W3:Y:S01]  /*64390*/  LDL.LU.64 R14, [R1+0x4bd8] ;  /* 0x004bd800010e7983 */ /* 0x001ee20000300a00 */
[----:B------:R-:W3:Y:S02]  /*643a0*/  LDL.LU.64 R12, [R1+0x4bd0] ;  /* 0x004bd000010c7983 */ /* 0x000ee40000300a00 */
[----:B---3--:R-:W-:Y:S11]  /*643b0*/  HMMA.16816.F32 R12, R16, R10, R12 ;  /* 0x0000000a100c723c */ /* 0x008ff6000000180c */
[----:B------:R-:W-:Y:S11]  /*643c0*/  @!UPT UIADD3 URZ, URZ, URZ, URZ ;  /* 0x0000003f3f3ff290 */ /* 0x000ff6000fffe03f */
[----:B------:R-:W-:Y:S01]  /*643d0*/  @!UPT UIADD3 URZ, URZ, URZ, URZ ;  /* 0x0000003f3f3ff290 */ /* 0x000fe2000fffe03f */
[----:B------:R0:W-:Y:S01]  /*643e0*/  STL.64 [R1+0x270], R12 ;  /* 0x0002700c01007387 */ /* 0x0001e20000100a00 */
[----:B------:R1:W-:Y:S02]  /*643f0*/  STL.64 [R1+0x278], R14 ;  /* 0x0002780e01007387 */ /* 0x0003e40000100a00 */
[----:B0-----:R-:W-:Y:S02]  /*64400*/  IMAD.MOV.U32 R13, RZ, RZ, R10 ;  /* 0x000000ffff0d7224 */ /* 0x001fe400078e000a */
[----:B------:R-:W-:Y:S02]  /*64410*/  IMAD.MOV.U32 R12, RZ, RZ, R11 ;  /* 0x000000ffff0c7224 */ /* 0x000fe400078e000b */
[----:B------:R-:W3:Y:S01]  /*64420*/  LDL.LU.64 R10, [R1+0x4bc8] ;  /* 0x004bc800010a7983 */ /* 0x000ee20000300a00 */
[----:B------:R-:W1:Y:S02]  /*64430*/  LDL.LU.64 R8, [R1+0x4bc0] ;  /* 0x004bc00001087983 */ /* 0x000e640000300a00 */
[----:B------:R-:W-:Y:S02]  /*64440*/  STL.64 [R1+0x4ae0], R12 ;  /* 0x004ae00c01007387 */ /* 0x000fe40000100a00 */
[----:B-1----:R-:W-:-:S02]  /*64450*/  IMAD.MOV.U32 R14, RZ, RZ, R9 ;  /* 0x000000ffff0e7224 */ /* 0x002fc400078e0009 */
[----:B------:R-:W-:Y:S02]  /*64460*/  IMAD.MOV.U32 R15, RZ, RZ, R8 ;  /* 0x000000ffff0f7224 */ /* 0x000fe400078e0008 */
[C---:B---3--:R-:W-:Y:S01]  /*64470*/  HMMA.16816.F32 R8, R16.reuse, R10, R4 ;  /* 0x0000000a1008723c */ /* 0x048fe20000001804 */
[----:B------:R-:W3:Y:S01]  /*64480*/  LDL.LU.64 R6, [R1+0x4bb8] ;  /* 0x004bb80001067983 */ /* 0x000ee20000300a00 */
[----:B------:R-:W3:Y:S11]  /*64490*/  LDL.LU.64 R4, [R1+0x4bb0] ;  /* 0x004bb00001047983 */ /* 0x000ef60000300a00 */
[----:B------:R-:W-:Y:S10]  /*644a0*/  @!UPT UIADD3 URZ, URZ, URZ, URZ ;  /* 0x0000003f3f3ff290 */ /* 0x000ff4000fffe03f */
[----:B------:R-:W-:Y:S01]  /*644b0*/  STL.64 [R1+0x540], R8 ;  /* 0x0005400801007387 */ /* 0x000fe20000100a00 */
[----:B------:R0:W-:Y:S03]  /*644c0*/  STL.64 [R1+0x548], R10 ;  /* 0x0005480a01007387 */ /* 0x0001e60000100a00 */
[----:B0-----:R-:W3:Y:S02]  /*644d0*/  LDL.LU.64 R10, [R1+0x4ba8] ;  /* 0x004ba800010a7983 */ /* 0x001ee40000300a00 */
[C---:B---3--:R-:W-:Y:S11]  /*644e0*/  HMMA.16816.F32 R4, R16.reuse, R10, R4 ;  /* 0x0000000a1004723c */ /* 0x048ff60000001804 */
[----:B------:R-:W-:Y:S11]  /*644f0*/  @!UPT UIADD3 URZ, URZ, URZ, URZ ;  /* 0x0000003f3f3ff290 */ /* 0x000ff6000fffe03f */
[----:B------:R-:W-:Y:S01]  /*64500*/  @!UPT UIADD3 URZ, URZ, URZ, URZ ;  /* 0x0000003f3f3ff290 */ /* 0x000fe2000fffe03f */
[----:B------:R-:W-:Y:S01]  /*64510*/  STL.64 [R1+0x530], R4 ;  /* 0x0005300401007387 */ /* 0x000fe20000100a00 */
[----:B------:R0:W-:Y:S03]  /*64520*/  STL.64 [R1+0x538], R6 ;  /* 0x0005380601007387 */ /* 0x0001e60000100a00 */
[----:B0-----:R-:W3:Y:S01]  /*64530*/  LDL.LU.64 R6, [R1+0x4ba0] ;  /* 0x004ba00001067983 */ /* 0x001ee20000300a00 */
[----:B------:R-:W4:Y:S02]  /*64540*/  LDL.LU.64 R4, [R1+0x4b98] ;  /* 0x004b980001047983 */ /* 0x000f240000300a00 */
[----:B------:R0:W-:Y:S02]  /*64550*/  STL.64 [R1+0x4ac0], R10 ;  /* 0x004ac00a01007387 */ /* 0x0001e40000100a00 */
[----:B------:R-:W2:Y:S01]  /*64560*/  LDL.LU R8, [R1+0xb10] ;  /* 0x000b100001087983 */ /* 0x000ea20000300800 */
[----:B------:R-:W2:Y:S04]  /*64570*/  LDL.LU R9, [R1+0xb14] ;  /* 0x000b140001097983 */ /* 0x000ea80000300800 */
[----:B0-----:R-:W2:Y:S01]  /*64580*/  LDL.LU R10, [R1+0xb18] ;  /* 0x000b1800010a7983 */ /* 0x001ea20000300800 */
[----:B------:R-:W2:Y:S01]  /*64590*/  LDL.LU R11, [R1+0xb1c] ;  /* 0x000b1c00010b7983 */ /* 0x000ea20000300800 */
[----:B---3--:R-:W-:Y:S02]  /*645a0*/  HMMA.16816.F32 R16, R16, R6, R20 ;  /* 0x000000061010723c */ /* 0x008fe40000001814 */
        /* <DEDUP_REMOVED lines=10> */
[----:B0-----:R-:W2:Y:S01]  /*64650*/  LDL.64 R18, [R1+0x28] ;  /* 0x0000280001127983 */ /* 0x001ea20000100a00 */
[----:B------:R-:W-:Y:S02]  /*64660*/  STL.64 [R1+0x4ab0], R6 ;  /* 0x004ab00601007387 */ /* 0x000fe40000100a00 */
[----:B----4-:R0:W-:Y:S02]  /*64670*/  STL.64 [R1+0x4aa8], R4 ;  /* 0x004aa80401007387 */ /* 0x0101e40000100a00 */
[----:B0-----:R-:W3:Y:S01]  /*64680*/  LDL.LU R4, [R1+0xad0] ;  /* 0x000ad00001047983 */ /* 0x001ee20000300800 */
[----:B------:R-:W3:Y:S02]  /*64690*/  LDL.LU R5, [R1+0xad4] ;  /* 0x000ad40001057983 */ /* 0x000ee40000300800 */
[----:B------:R-:W3:Y:S02]  /*646a0*/  LDL.LU R6, [R1+0xad8] ;  /* 0x000ad80001067983 */ /* 0x000ee40000300800 */
[----:B------:R-:W3:Y:S02]  /*646b0*/  LDL.LU R7, [R1+0xadc] ;  /* 0x000adc0001077983 */ /* 0x000ee40000300800 */
[C---:B---3--:R-:W-:Y:S11]  /*646c0*/  HMMA.16816.F32 R4, R20.reuse, R26, R4 ;  /* 0x0000001a1404723c */ /* 0x048ff60000001804 */
        /* <DEDUP_REMOVED lines=8> */
[C---:B---3--:R-:W-:Y:S01]  /*64750*/  HMMA.16816.F32 R12, R20.reuse, R14, R24 ;  /* 0x0000000e140c723c */ /* 0x048fe20000001818 */
[----:B------:R-:W2:Y:S11]  /*64760*/  LDL.LU.64 R26, [R1+0x4b70] ;  /* 0x004b7000011a7983 */ /* 0x000eb60000300a00 */
[----:B------:R-:W-:Y:S11]  /*64770*/  @!UPT UIADD3 URZ, URZ, URZ, URZ ;  /* 0x0000003f3f3ff290 */ /* 0x000ff6000fffe03f */
[----:B------:R0:W-:Y:S01]  /*64780*/  STL.64 [R1+0x240], R12 ;  /* 0x0002400c01007387 */ /* 0x0001e20000100a00 */
[----:B------:R1:W-:Y:S03]  /*64790*/  STL.64 [R1+0x248], R14 ;  /* 0x0002480e01007387 */ /* 0x0003e60000100a00 */
[----:B0-----:R-:W3:Y:S01]  /*647a0*/  LDL.LU R12, [R1+0xb40] ;  /* 0x000b4000010c7983 */ /* 0x001ee20000300800 */
[----:B------:R-:W3:Y:S02]  /*647b0*/  LDL.LU R13, [R1+0xb44] ;  /* 0x000b4400010d7983 */ /* 0x000ee40000300800 */
[----:B-1----:R-:W3:Y:S02]  /*647c0*/  LDL.LU R14, [R1+0xb48] ;  /* 0x000b4800010e7983 */ /* 0x002ee40000300800 */
[----:B------:R-:W3:Y:S01]  /*647d0*/  LDL.LU R15, [R1+0xb4c] ;  /* 0x000b4c00010f7983 */ /* 0x000ee20000300800 */
[C---:B--2---:R-:W-:Y:S11]  /*647e0*/  HMMA.16816.F32 R8, R20.reuse, R26, R8 ;  /* 0x0000001a1408723c */ /* 0x044ff60000001808 */
[----:B------:R-:W-:Y:S11]  /*647f0*/  @!UPT UIADD3 URZ, URZ, URZ, URZ ;  /* 0x0000003f3f3ff290 */ /* 0x000ff6000fffe03f */
[----:B------:R-:W-:Y:S01]  /*64800*/  @!UPT UIADD3 URZ, URZ, URZ, URZ ;  /* 0x0000003f3f3ff290 */ /* 0x000fe2000fffe03f */
[----:B------:R-:W-:Y:S01]  /*64810*/  STL.64 [R1+0x230], R8 ;  /* 0x0002300801007387 */ /* 0x000fe20000100a00 */
[----:B------:R0:W-:Y:S03]  /*64820*/  STL.64 [R1+0x238], R10 ;  /* 0x0002380a01007387 */ /* 0x0001e60000100a00 */
[----:B0-----:R-:W2:Y:S01]  /*64830*/  LDL.LU.64 R10, [R1+0x4b68] ;  /* 0x004b6800010a7983 */ /* 0x001ea20000300a00 */
[----:B------:R-:W2:Y:S02]  /*64840*/  LDL.LU.64 R8, [R1+0x4b60] ;  /* 0x004b600001087983 */ /* 0x000ea40000300a00 */
[----:B------:R-:W-:Y:S02]  /*64850*/  IMAD.MOV.U32 R7, RZ, RZ, R26 ;  /* 0x000000ffff077224 */ /* 0x000fe400078e001a */
[----:B------:R-:W-:Y:S01]  /*64860*/  IMAD.MOV.U32 R6, RZ, RZ, R27 ;  /* 0x000000ffff067224 */ /* 0x000fe200078e001b */
[----:B------:R-:W4:Y:S04]  /*64870*/  LDL.LU.64 R24, [R1+0x4b58] ;  /* 0x004b580001187983 */ /* 0x000f280000300a00 */
[----:B------:R0:W-:Y:S01]  /*64880*/  STL.64 [R1+0x4af0], R6 ;  /* 0x004af00601007387 */ /* 0x0001e20000100a00 */
[----:B------:R-:W-:Y:S03]  /*64890*/  STL.64 [R1+0x4ae8], R4 ;  /* 0x004ae80401007387 */ /* 0x000fe60000100a00 */
[----:B0-----:R-:W3:Y:S01]  /*648a0*/  LDL.64 R6, [R1+0x18] ;  /* 0x0000180001067983 */ /* 0x001ee20000100a00 */
[C---:B--2---:R-:W-:Y:S11]  /*648b0*/  HMMA.16816.F32 R8, R20.reuse, R18, R8 ;  /* 0x000000121408723c */ /* 0x044ff60000001808 */
[----:B------:R-:W-:Y:S11]  /*648c0*/  @!UPT UIADD3 URZ, URZ, URZ, URZ ;  /* 0x0000003f3f3ff290 */ /* 0x000ff6000fffe03f */
[----:B------:R-:W-:Y:S01]  /*648d0*/  @!UPT UIADD3 URZ, URZ, URZ, URZ ;  /* 0x0000003f3f3ff290 */ /* 0x000fe2000fffe03f */
[----:B------:R-:W-:Y:S01]  /*648e0*/  STL.64 [R1+0x220], R8 ;  /* 0x0002200801007387 */ /* 0x000fe20000100a00 */
[----:B------:R0:W-:Y:S03]  /*648f0*/  STL.64 [R1+0x228], R10 ;  /* 0x0002280a01007387 */ /* 0x0001e60000100a00 */
[----:B0-----:R-:W2:Y:S01]  /*64900*/  LDL.64 R10, [R1+0x88] ;  /* 0x00008800010a7983 */ /* 0x001ea20000100a00 */
[----:B------:R-:W-:Y:S02]  /*64910*/  IMAD.MOV.U32 R9, RZ, RZ, R18 ;  /* 0x000000ffff097224 */ /* 0x000fe400078e0012 */
[----:B------:R-:W-:Y:S01]  /*64920*/  IMAD.MOV.U32 R8, RZ, RZ, R19 ;  /* 0x000000ffff087224 */ /* 0x000fe200078e0013 */
[----:B--2---:R0:W-:Y:S04]  /*64930*/  STL.64 [R1+0x4b00], R10 ;  /* 0x004b000a01007387 */ /* 0x0041e80000100a00 */
[----:B------:R-:W-:Y:S01]  /*64940*/  STL.64 [R1+0x4af8], R8 ;  /* 0x004af80801007387 */ /* 0x000fe20000100a00 */
[----:B0-----:R-:W2:Y:S01]  /*64950*/  LDL.64 R10, [R1+0xa8] ;  /* 0x0000a800010a7983 */ /* 0x001ea20000100a00 */
[----:B---3--:R-:W-:Y:S03]  /*64960*/  HMMA.16816.F32 R12, R20, R6, R12 ;  /* 0x00000006140c723c */ /* 0x008fe6000000180c */
[----:B--2---:R4:W-:Y:S02]  /*64970*/  STL.64 [R1+0x4b18], R10 ;  /* 0x004b180a01007387 */ /* 0x0049e40000100a00 */
[----:B----4-:R-:W-:-:S02]  /*64980*/  IMAD.MOV.U32 R11, RZ, RZ, R24 ;  /* 0x000000ffff0b7224 */ /* 0x010fc400078e0018 */
[----:B------:R-:W-:Y:S01]  /*64990*/  IMAD.MOV.U32 R10, RZ, RZ, R25 ;  /* 0x000000ffff0a7224 */ /* 0x000fe200078e0019 */
[----:B------:R-:W2:Y:S01]  /*649a0*/  LDL.LU R24, [R1+0xb60] ;  /* 0x000b600001187983 */ /* 0x000ea20000300800 */
[----:B------:R-:W2:Y:S02]  /*649b0*/  LDL.LU R25, [R1+0xb64] ;  /* 0x000b640001197983 */ /* 0x000ea40000300800 */
[----:B------:R-:W2:Y:S02]  /*649c0*/  LDL.LU R26, [R1+0xb68] ;  /* 0x000b6800011a7983 */ /* 0x000ea40000300800 */
[----:B------:R-:W2:Y:S01]  /*649d0*/  LDL.LU R27, [R1+0xb6c] ;  /* 0x000b6c00011b7983 */ /* 0x000ea20000300800 */
[----:B------:R-:W2:Y:S01]  /*649e0*/  LDL.64 R18, [R1+0x8] ;  /* 0x0000080001127983 */ /* 0x000ea20000100a00 */
[----:B------:R0:W-:Y:S02]  /*649f0*/  STL.64 [R1+0x4b30], R10 ;  /* 0x004b300a01007387 */ /* 0x0001e40000100a00 */
[----:B------:R-:W3:Y:S02]  /*64a00*/  LDL.LU R8, [R1+0xbb0] ;  /* 0x000bb00001087983 */ /* 0x000ee40000300800 */
[----:B------:R-:W3:Y:S01]  /*64a10*/  LDL.LU R9, [R1+0xbb4] ;  /* 0x000bb40001097983 */ /* 0x000ee20000300800 */
[----:B0-----:R-:W4:Y:S01]  /*64a20*/  LDL.LU R10, [R1+0xbb8] ;  /* 0x000bb800010a7983 */ /* 0x001f220000300800 */
[----:B------:R-:W4:Y:S03]  /*64a30*/  LDL.LU R11, [R1+0xbbc] ;  /* 0x000bbc00010b7983 */ /* 0x000f260000300800 */
[----:B----4-:R-:W-:Y:S01]  /*64a40*/  STL.64 [R1+0x4b40], R10 ;  /* 0x004b400a01007387 */ /* 0x010fe20000100a00 */
[----:B---3--:R0:W-:Y:S03]  /*64a50*/  STL.64 [R1+0x4b38], R8 ;  /* 0x004b380801007387 */ /* 0x0081e60000100a00 */
[----:B0-----:R-:W3:Y:S01]  /*64a60*/  LDL.LU R8, [R1+0xb90] ;  /* 0x000b900001087983 */ /* 0x001ee20000300800 */
[----:B------:R-:W3:Y:S02]  /*64a70*/  LDL.LU R9, [R1+0xb94] ;  /* 0x000b940001097983 */ /* 0x000ee40000300800 */
[----:B------:R-:W3:Y:S02]  /*64a80*/  LDL.LU R10, [R1+0xb98] ;  /* 0x000b9800010a7983 */ /* 0x000ee40000300800 */
[----:B------:R-:W3:Y:S01]  /*64a90*/  LDL.LU R11, [R1+0xb9c] ;  /* 0x000b9c00010b7983 */ /* 0x000ee20000300800 */
[----:B------:R0:W-:Y:S01]  /*64aa0*/  STL.64 [R1+0x210], R12 ;  /* 0x0002100c01007387 */ /* 0x0001e20000100a00 */
[----:B------:R1:W-:Y:S02]  /*64ab0*/  STL.64 [R1+0x218], R14 ;  /* 0x0002180e01007387 */ /* 0x0003e40000100a00 */
[----:B0-----:R-:W-:-:S02]  /*64ac0*/  IMAD.MOV.U32 R13, RZ, RZ, R6 ;  /* 0x000000ffff0d7224 */ /* 0x001fc400078e0006 */
[----:B-1----:R-:W-:Y:S02]  /*64ad0*/  IMAD.MOV.U32 R14, RZ, RZ, R3 ;  /* 0x000000ffff0e7224 */ /* 0x002fe400078e0003 */
[----:B------:R-:W-:Y:S02]  /*64ae0*/  IMAD.MOV.U32 R15, RZ, RZ, R2 ;  /* 0x000000ffff0f7224 */ /* 0x000fe400078e0002 */
[----:B------:R-:W-:-:S03]  /*64af0*/  IMAD.MOV.U32 R12, RZ, RZ, R7 ;  /* 0x000000ffff0c7224 */ /* 0x000fc600078e0007 */
[----:B------:R-:W-:Y:S02]  /*64b00*/  STL.64 [R1+0x4b10], R14 ;  /* 0x004b100e01007387 */ /* 0x000fe40000100a00 */
[----:B------:R0:W-:Y:S02]  /*64b10*/  STL.64 [R1+0x4b08], R12 ;  /* 0x004b080c01007387 */ /* 0x0001e40000100a00 */
[----:B0-----:R-:W4:Y:S01]  /*64b20*/  LDL.LU R12, [R1+0xbf0] ;  /* 0x000bf000010c7983 */ /* 0x001f220000300800 */
[----:B------:R-:W4:Y:S02]  /*64b30*/  LDL.LU R13, [R1+0xbf4] ;  /* 0x000bf400010d7983 */ /* 0x000f240000300800 */
[----:B------:R-:W3:Y:S02]  /*64b40*/  LDL.LU R14, [R1+0xbf8] ;  /* 0x000bf800010e7983 */ /* 0x000ee40000300800 */
[----:B------:R-:W3:Y:S01]  /*64b50*/  LDL.LU R15, [R1+0xbfc] ;  /* 0x000bfc00010f7983 */ /* 0x000ee20000300800 */
[----:B--2---:R-:W-:Y:S01]  /*64b60*/  HMMA.16816.F32 R24, R20, R18, R24 ;  /* 0x000000121418723c */ /* 0x004fe20000001818 */
[----:B------:R-:W-:-:S02]  /*64b70*/  IMAD.MOV.U32 R3, RZ, RZ, R18 ;  /* 0x000000ffff037224 */ /* 0x000fc400078e0012 */
[----:B------:R-:W-:Y:S02]  /*64b80*/  IMAD.MOV.U32 R2, RZ, RZ, R19 ;  /* 0x000000ffff027224 */ /* 0x000fe400078e0013 */
[----:B------:R-:W0:Y:S04]  /*64b90*/  LDSM.16.MT88.4 R16, [R0+0x4200] ;  /* 0x004200000010783b */ /* 0x000e280000004200 */
[----:B---3--:R-:W-:Y:S01]  /*64ba0*/  STL.64 [R1+0x4b28], R14 ;  /* 0x004b280e01007387 */ /* 0x008fe20000100a00 */
[----:B----4-:R1:W-:Y:S03]  /*64bb0*/  STL.64 [R1+0x4b20], R12 ;  /* 0x004b200c01007387 */ /* 0x0103e60000100a00 */
[----:B-1----:R-:W2:Y:S01]  /*64bc0*/  LDL.LU R12, [R1+0xbd0] ;  /* 0x000bd000010c7983 */ /* 0x002ea20000300800 */
[----:B------:R-:W2:Y:S02]  /*64bd0*/  LDL.LU R13, [R1+0xbd4] ;  /* 0x000bd400010d7983 */ /* 0x000ea40000300800 */
[----:B------:R-:W2:Y:S02]  /*64be0*/  LDL.LU R14, [R1+0xbd8] ;  /* 0x000bd800010e7983 */ /* 0x000ea40000300800 */
[----:B------:R-:W2:Y:S01]  /*64bf0*/  LDL.LU R15, [R1+0xbdc] ;  /* 0x000bdc00010f7983 */ /* 0x000ea20000300800 */
[----:B------:R-:W3:Y:S01]  /*64c00*/  LDL.LU R4, [R1+0xc00] ;  /* 0x000c000001047983 */ /* 0x000ee20000300800 */
[----:B------:R-:W3:Y:S02]  /*64c10*/  LDL.LU R5, [R1+0xc04] ;  /* 0x000c040001057983 */ /* 0x000ee40000300800 */
[----:B------:R-:W3:Y:S02]  /*64c20*/  LDL.LU R6, [R1+0xc08] ;  /* 0x000c080001067983 */ /* 0x000ee40000300800 */
[----:B------:R-:W3:Y:S01]  /*64c30*/  LDL.LU R7, [R1+0xc0c] ;  /* 0x000c0c0001077983 */ /* 0x000ee20000300800 */
[----:B------:R-:W-:Y:S01]  /*64c40*/  STL.64 [R1+0x200], R24 ;  /* 0x0002001801007387 */ /* 0x000fe20000100a00 */
[----:B------:R1:W-:Y:S03]  /*64c50*/  STL.64 [R1+0x208], R26 ;  /* 0x0002081a01007387 */ /* 0x0003e60000100a00 */
[----:B-1----:R-:W4:Y:S01]  /*64c60*/  LDL.LU.64 R26, [R1+0x4b50] ;  /* 0x004b5000011a7983 */ /* 0x002f220000300a00 */
[----:B------:R-:W2:Y:S02]  /*64c70*/  LDL.LU.64 R24, [R1+0x4b48] ;  /* 0x004b480001187983 */ /* 0x000ea40000300a00 */
[----:B0-----:R-:W-:Y:S02]  /*64c80*/  STL.64 [R1+0x4970], R18 ;  /* 0x0049701201007387 */ /* 0x001fe40000100a00 */
[----:B------:R-:W-:Y:S01]  /*64c90*/  STL.64 [R1+0x4968], R16 ;  /* 0x0049681001007387 */ /* 0x000fe20000100a00 */
[----:B----4-:R-:W-:Y:S11]  /*64ca0*/  HMMA.16816.F32 R8, R20, R26, R8 ;  /* 0x0000001a1408723c */ /* 0x010ff60000001808 */
[----:B------:R-:W-:Y:S11]  /*64cb0*/  @!UPT UIADD3 URZ, URZ, URZ, URZ ;  /* 0x0000003f3f3ff290 */ /* 0x000ff6000fffe03f */
[----:B------:R-:W-:Y:S01]  /*64cc0*/  @!UPT UIADD3 URZ, URZ, URZ, URZ ;  /* 0x0000003f3f3ff290 */ /* 0x000fe2000fffe03f */
[----:B------:R-:W-:Y:S01]  /*64cd0*/  STL.64 [R1+0x520], R8 ;  /* 0x0005200801007387 */ /* 0x000fe20000100a00 */
[----:B------:R0:W-:Y:S03]  /*64ce0*/  STL.64 [R1+0x528], R10 ;  /* 0x0005280a01007387 */ /* 0x0001e60000100a00 */
[----:B0-----:R-:W4:Y:S01]  /*64cf0*/  LDL.LU.64 R10, [R1+0x4b40] ;  /* 0x004b4000010a7983 */ /* 0x001f220000300a00 */
[----:B------:R-:W4:Y:S02]  /*64d00*/  LDL.LU.64 R8, [R1+0x4b38] ;  /* 0x004b380001087983 */ /* 0x000f240000300a00 */
[----:B------:R-:W-:Y:S02]  /*64d10*/  IMAD.MOV.U32 R18, RZ, RZ, R28 ;  /* 0x000000ffff127224 */ /* 0x000fe400078e001c */
[----:B--2---:R-:W-:-:S07]  /*64d20*/  IMAD.MOV.U32 R19, RZ, RZ, R24 ;  /* 0x000000ffff137224 */ /* 0x004fce00078e0018 */
[C---:B----4-:R-:W-:Y:S11]  /*64d30*/  HMMA.16816.F32 R8, R20.reuse, R18, R8 ;  /* 0x000000121408723c */ /* 0x050ff60000001808 */
[----:B------:R-:W-:Y:S11]  /*64d40*/  @!UPT UIADD3 URZ, URZ, URZ, URZ ;  /* 0x0000003f3f3ff290 */ /* 0x000ff6000fffe03f */
[----:B------:R-:W-:Y:S01]  /*64d50*/  @!UPT UIADD3 URZ, URZ, URZ, URZ ;  /* 0x0000003f3f3ff290 */ /* 0x000fe2000fffe03f */
        /* <DEDUP_REMOVED lines=16> */
[----:B0-----:R-:W3:Y:S01]  /*64e60*/  LDL.LU.64 R14, [R1+0x4b10] ;  /* 0x004b1000010e7983 */ /* 0x001ee20000300a00 */
[----:B------:R-:W2:Y:S02]  /*64e70*/  LDL.LU.64 R12, [R1+0x4b08] ;  /* 0x004b0800010c7983 */ /* 0x000ea40000300a00 */
        /* <DEDUP_REMOVED lines=15> */
[----:B------:R0:W-:Y:S01]  /*64f70*/  STL.64 [R1+0x4a50], R18 ;  /* 0x004a501201007387 */ /* 0x0001e20000100a00 */
[----:B------:R-:W4:Y:S02]  /*64f80*/  LDL.LU R16, [R1+0xc20] ;  /* 0x000c200001107983 */ /* 0x000f240000300800 */
[----:B------:R-:W4:Y:S01]  /*64f90*/  LDL.LU R17, [R1+0xc24] ;  /* 0x000c240001117983 */ /* 0x000f220000300800 */
[----:B0-----:R-:W4:Y:S01]  /*64fa0*/  LDL.LU R18, [R1+0xc28] ;  /* 0x000c280001127983 */ /* 0x001f220000300800 */
[----:B------:R-:W4:Y:S01]  /*64fb0*/  LDL.LU R19, [R1+0xc2c] ;  /* 0x000c2c0001137983 */ /* 0x000f220000300800 */
[C---:B---3--:R-:W-:Y:S01]  /*64fc0*/  HMMA.16816.F32 R12, R20.reuse, R14, R4 ;  /* 0x0000000e140c723c */ /* 0x048fe20000001804 */
[----:B------:R-:W2:Y:S01]  /*64fd0*/  LDL.LU.64 R6, [R1+0x4af0] ;  /* 0x004af00001067983 */ /* 0x000ea20000300a00 */
[----:B------:R-:W3:Y:S11]  /*64fe0*/  LDL.LU.64 R4, [R1+0x4ae8] ;  /* 0x004ae80001047983 */ /* 0x000ef60000300a00 */
[----:B------:R-:W-:Y:S10]  /*64ff0*/  @!UPT UIADD3 URZ, URZ, URZ, URZ ;  /* 0x0000003f3f3ff290 */ /* 0x000ff4000fffe03f */
[----:B------:R0:W-:Y:S01]  /*65000*/  STL.64 [R1+0x4e0], R12 ;  /* 0x0004e00c01007387 */ /* 0x0001e20000100a00 */
[----:B------:R-:W-:Y:S03]  /*65010*/  STL.64 [R1+0x4e8], R14 ;  /* 0x0004e80e01007387 */ /* 0x000fe60000100a00 */
[----:B0-----:R-:W2:Y:S01]  /*65020*/  LDL.LU.64 R12, [R1+0x4ae0] ;  /* 0x004ae000010c7983 */ /* 0x001ea20000300a00 */
[----:B----4-:R-:W-:Y:S11]  /*65030*/  HMMA.16816.F32 R16, R20, R10, R16 ;  /* 0x0000000a1410723c */ /* 0x010ff60000001810 */
[----:B------:R-:W-:Y:S11]  /*65040*/  @!UPT UIADD3 URZ, URZ, URZ, URZ ;  /* 0x0000003f3f3ff290 */ /* 0x000ff6000fffe03f */
[----:B------:R-:W-:Y:S01]  /*65050*/  @!UPT UIADD3 URZ, URZ, URZ, URZ ;  /* 0x0000003f3f3ff290 */ /* 0x000fe2000fffe03f */
[----:B------:R-:W-:Y:S01]  /*65060*/  STL.64 [R1+0x4d0], R16 ;  /* 0x0004d01001007387 */ /* 0x000fe20000100a00 */
[----:B------:R2:W-:Y:S02]  /*65070*/  STL.64 [R1+0x4d8], R18 ;  /* 0x0004d81201007387 */ /* 0x0005e40000100a00 */
[----:B--2---:R-:W-:Y:S02]  /*65080*/  IMAD.MOV.U32 R18, RZ, RZ, R7 ;  /* 0x000000ffff127224 */ /* 0x004fe400078e0007 */
[----:B------:R-:W-:-:S05]  /*65090*/  IMAD.MOV.U32 R19, RZ, RZ, R6 ;  /* 0x000000ffff137224 */ /* 0x000fca00078e0006 */
[----:B------:R0:W-:Y:S04]  /*650a0*/  STL.64 [R1+0x4a68], R18 ;  /* 0x004a681201007387 */ /* 0x0001e80000100a00 */
[----:B0-----:R-:W2:Y:S01]  /*650b0*/  LDL.64 R18, [R1+0x48] ;  /* 0x0000480001127983 */ /* 0x001ea20000100a00 */
[----:B------:R-:W-:Y:S02]  /*650c0*/  IMAD.MOV.U32 R24, RZ, RZ, R11 ;  /* 0x000000ffff187224 */ /* 0x000fe400078e000b */
[----:B------:R-:W-:Y:S01]  /*650d0*/  IMAD.MOV.U32 R28, RZ, RZ, R10 ;  /* 0x000000ffff1c7224 */ /* 0x000fe200078e000a */
[----:B--2---:R-:W-:Y:S01]  /*650e0*/  STL.64 [R1+0x4a80], R18 ;  /* 0x004a801201007387 */ /* 0x004fe20000100a00 */
[----:B------:R-:W-:Y:S02]  /*650f0*/  STL.64 [R1+0x4a30], R26 ;  /* 0x004a301a01007387 */ /* 0x000fe40000100a00 */
[----:B------:R0:W-:Y:S02]  /*65100*/  STL.64 [R1+0x4a28], R24 ;  /* 0x004a281801007387 */ /* 0x0001e40000100a00 */
[----:B0-----:R-:W2:Y:S01]  /*65110*/  LDL.LU R24, [R1+0xd50] ;  /* 0x000d500001187983 */ /* 0x001ea20000300800 */
[----:B------:R-:W2:Y:S02]  /*65120*/  LDL.LU R25, [R1+0xd54] ;  /* 0x000d540001197983 */ /* 0x000ea40000300800 */
[----:B------:R-:W4:Y:S02]  /*65130*/  LDL.LU R26, [R1+0xd58] ;  /* 0x000d5800011a7983 */ /* 0x000f240000300800 */
[----:B------:R-:W4:Y:S01]  /*65140*/  LDL.LU R27, [R1+0xd5c] ;  /* 0x000d5c00011b7983 */ /* 0x000f220000300800 */
[----:B------:R-:W2:Y:S01]  /*65150*/  LDL.LU R8, [R1+0xc60] ;  /* 0x000c600001087983 */ /* 0x000ea20000300800 */
[----:B------:R-:W2:Y:S02]  /*65160*/  LDL.LU R9, [R1+0xc64] ;  /* 0x000c640001097983 */ /* 0x000ea40000300800 */
[----:B------:R-:W2:Y:S02]  /*65170*/  LDL.LU R10, [R1+0xc68] ;  /* 0x000c6800010a7983 */ /* 0x000ea40000300800 */
[----:B------:R-:W2:Y:S02]  /*65180*/  LDL.LU R11, [R1+0xc6c] ;  /* 0x000c6c00010b7983 */ /* 0x000ea40000300800 */
[----:B---3--:R-:W-:-:S02]  /*65190*/  IMAD.MOV.U32 R18, RZ, RZ, R5 ;  /* 0x000000ffff127224 */ /* 0x008fc400078e0005 */
[----:B------:R-:W-:Y:S01]  /*651a0*/  IMAD.MOV.U32 R19, RZ, RZ, R4 ;  /* 0x000000ffff137224 */ /* 0x000fe200078e0004 */
[----:B--2---:R-:W-:Y:S01]  /*651b0*/  STL.64 [R1+0x4ad0], R10 ;  /* 0x004ad00a01007387 */ /* 0x004fe20000100a00 */
[----:B------:R-:W-:Y:S03]  /*651c0*/  STL.64 [R1+0x4ac8], R8 ;  /* 0x004ac80801007387 */ /* 0x000fe60000100a00 */
[----:B------:R0:W-:Y:S02]  /*651d0*/  STL.64 [R1+0x4ab8], R18 ;  /* 0x004ab81201007387 */ /* 0x0001e40000100a00 */
[----:B0-----:R-:W2:Y:S01]  /*651e0*/  LDL.64 R18, [R1+0x68] ;  /* 0x0000680001127983 */ /* 0x001ea20000100a00 */
[----:B------:R-:W-:Y:S02]  /*651f0*/  IMAD.MOV.U32 R11, RZ, RZ, R12 ;  /* 0x000000ffff0b7224 */ /* 0x000fe400078e000c */
[----:B------:R-:W-:Y:S01]  /*65200*/  IMAD.MOV.U32 R10, RZ, RZ, R13 ;  /* 0x000000ffff0a7224 */ /* 0x000fe200078e000d */
[----:B--2---:R0:W-:Y:S01]  /*65210*/  STL.64 [R1+0x4ad8], R18 ;  /* 0x004ad81201007387 */ /* 0x0041e20000100a00 */
[----:B------:R-:W2:Y:S02]  /*65220*/  LDL.LU R16, [R1+0xc40] ;  /* 0x000c400001107983 */ /* 0x000ea40000300800 */
[----:B------:R-:W2:Y:S01]  /*65230*/  LDL.LU R17, [R1+0xc44] ;  /* 0x000c440001117983 */ /* 0x000ea20000300800 */
[----:B0-----:R-:W2:Y:S01]  /*65240*/  LDL.LU R18, [R1+0xc48] ;  /* 0x000c480001127983 */ /* 0x001ea20000300800 */
[----:B------:R-:W2:Y:S02]  /*65250*/  LDL.LU R19, [R1+0xc4c] ;  /* 0x000c4c0001137983 */ /* 0x000ea40000300800 */
[----:B------:R-:W3:Y:S02]  /*65260*/  LDL.LU R4, [R1+0xc90] ;  /* 0x000c900001047983 */ /* 0x000ee40000300800 */
[----:B------:R-:W3:Y:S01]  /*65270*/  LDL.LU R5, [R1+0xc94] ;  /* 0x000c940001057983 */ /* 0x000ee20000300800 */
[----:B------:R-:W3:Y:S01]  /*65280*/  LDL.LU R6, [R1+0xc98] ;  /* 0x000c980001067983 */ /* 0x000ee20000300800 */
[----:B------:R-:W3:Y:S02]  /*65290*/  LDL.LU R7, [R1+0xc9c] ;  /* 0x000c9c0001077983 */ /* 0x000ee40000300800 */
[----:B------:R-:W2:Y:S02]  /*652a0*/  LDL.LU R12, [R1+0xc80] ;  /* 0x000c8000010c7983 */ /* 0x000ea40000300800 */
[----:B------:R-:W2:Y:S01]  /*652b0*/  LDL.LU R13, [R1+0xc84] ;  /* 0x000c8400010d7983 */ /* 0x000ea20000300800 */
[----:B------:R-:W2:Y:S01]  /*652c0*/  LDL.LU R14, [R1+0xc88] ;  /* 0x000c8800010e7983 */ /* 0x000ea20000300800 */
[----:B------:R-:W2:Y:S02]  /*652d0*/  LDL.LU R15, [R1+0xc8c] ;  /* 0x000c8c00010f7983 */ /* 0x000ea40000300800 */
[----:B----4-:R-:W-:Y:S02]  /*652e0*/  STL.64 [R1+0x4a48], R26 ;  /* 0x004a481a01007387 */ /* 0x010fe40000100a00 */
[----:B------:R0:W-:Y:S02]  /*652f0*/  STL.64 [R1+0x4a40], R24 ;  /* 0x004a401801007387 */ /* 0x0001e40000100a00 */
        /* <DEDUP_REMOVED lines=8> */
[----:B------:R-:W4:Y:S02]  /*65380*/  LDL.LU R26, [R1+0xcf8] ;  /* 0x000cf800011a7983 */ /* 0x000f240000300800 */
[----:B------:R-:W4:Y:S01]  /*65390*/  LDL.LU R27, [R1+0xcfc] ;  /* 0x000cfc00011b7983 */ /* 0x000f220000300800 */
[C---:B------:R-:W-:Y:S01]  /*653a0*/  HMMA.16816.F32 R8, R20.reuse, R10, R16 ;  /* 0x0000000a1408723c */ /* 0x040fe20000001810 */
[----:B----4-:R-:W-:Y:S01]  /*653b0*/  STL.64 [R1+0x4a78], R26 ;  /* 0x004a781a01007387 */ /* 0x010fe20000100a00 */
[----:B--2---:R0:W-:Y:S03]  /*653c0*/  STL.64 [R1+0x4a70], R24 ;  /* 0x004a701801007387 */ /* 0x0041e60000100a00 */
        /* <DEDUP_REMOVED lines=9> */
[----:B------:R-:W2:Y:S01]  /*65460*/  LDL.LU R27, [R1+0xcbc] ;  /* 0x000cbc00011b7983 */ /* 0x000ea20000300800 */
[----:B------:R-:W4:Y:S01]  /*65470*/  LDL.LU.64 R18, [R1+0x4ad8] ;  /* 0x004ad80001127983 */ /* 0x000f220000300a00 */
[----:B------:R-:W-:Y:S02]  /*65480*/  STL.64 [R1+0x4c0], R8 ;  /* 0x0004c00801007387 */ /* 0x000fe40000100a00 */
[----:B------:R0:W-:Y:S02]  /*65490*/  STL.64 [R1+0x4c8], R10 ;  /* 0x0004c80a01007387 */ /* 0x0001e40000100a00 */
[----:B0-----:R-:W4:Y:S01]  /*654a0*/  LDL.LU.64 R10, [R1+0x4ad0] ;  /* 0x004ad000010a7983 */ /* 0x001f220000300a00 */
[----:B------:R-:W4:Y:S02]  /*654b0*/  LDL.LU.64 R8, [R1+0x4ac8] ;  /* 0x004ac80001087983 */ /* 0x000f240000300a00 */
[C---:B----4-:R-:W-:Y:S11]  /*654c0*/  HMMA.16816.F32 R8, R20.reuse, R18, R8 ;  /* 0x000000121408723c */ /* 0x050ff60000001808 */
        /* <DEDUP_REMOVED lines=8> */
[C---:B---3--:R-:W-:Y:S11]  /*65550*/  HMMA.16816.F32 R4, R20.reuse, R10, R4 ;  /* 0x0000000a1404723c */ /* 0x048ff60000001804 */
[----:B------:R-:W-:Y:S11]  /*65560*/  @!UPT UIADD3 URZ, URZ, URZ, URZ ;  /* 0x0000003f3f3ff290 */ /* 0x000ff6000fffe03f */
[----:B------:R-:W-:Y:S01]  /*65570*/  @!UPT UIADD3 URZ, URZ, URZ, URZ ;  /* 0x0000003f3f3ff290 */ /* 0x000fe2000fffe03f */
[----:B------:R-:W-:Y:S01]  /*65580*/  STL.64 [R1+0x4a0], R4 ;  /* 0x0004a00401007387 */ /* 0x000fe20000100a00 */
[----:B------:R0:W-:Y:S03]  /*65590*/  STL.64 [R1+0x4a8], R6 ;  /* 0x0004a80601007387 */ /* 0x0001e60000100a00 */
[----:B0-----:R-:W3:Y:S01]  /*655a0*/  LDL.LU.64 R6, [R1+0x4ab0] ;  /* 0x004ab00001067983 */ /* 0x001ee20000300a00 */
[----:B------:R-:W4:Y:S02]  /*655b0*/  LDL.LU.64 R4, [R1+0x4aa8] ;  /* 0x004aa80001047983 */ /* 0x000f240000300a00 */
[----:B------:R-:W-:Y:S01]  /*655c0*/  STL.64 [R1+0x4988], R10 ;  /* 0x0049880a01007387 */ /* 0x000fe20000100a00 */
        /* <DEDUP_REMOVED lines=11> */
[----:B----4-:R-:W-:Y:S01]  /*65680*/  STL.64 [R1+0x4978], R4 ;  /* 0x0049780401007387 */ /* 0x010fe20000100a00 */
[C---:B--2---:R-:W-:Y:S02]  /*65690*/  HMMA.16816.F32 R16, R12.reuse, R18, R24 ;  /* 0x000000120c10723c */ /* 0x044fe40000001818 */
        /* <DEDUP_REMOVED lines=32> */
[----:B------:R-:W3:Y:S01]  /*658a0*/  LDL.LU.64 R26, [R1+0x4a30] ;  /* 0x004a3000011a7983 */ /* 0x000ee20000300a00 */
[----:B------:R-:W2:Y:S11]  /*658b0*/  LDL.LU.64 R24, [R1+0x4a28] ;  /* 0x004a280001187983 */ /* 0x000eb60000300a00 */
[----:B------:R-:W-:Y:S09]  /*658c0*/  @!UPT UIADD3 URZ, URZ, URZ, URZ ;  /* 0x0000003f3f3ff290 */ /* 0x000ff2000fffe03f */
[----:B------:R-:W-:Y:S01]  /*658d0*/  STL.64 [R1+0x450], R16 ;  /* 0x0004501001007387 */ /* 0x000fe20000100a00 */
[----:B------:R0:W-:Y:S03]  /*658e0*/  STL.64 [R1+0x458], R18 ;  /* 0x0004581201007387 */ /* 0x0001e60000100a00 */
[----:B0-----:R-:W4:Y:S01]  /*658f0*/  LDL.LU.64 R18, [R1+0x4a20] ;  /* 0x004a200001127983 */ /* 0x001f220000300a00 */
[----:B------:R-:W4:Y:S02]  /*65900*/  LDL.LU.64 R16, [R1+0x4a18] ;  /* 0x004a180001107983 */ /* 0x000f240000300a00 */
[C---:B----4-:R-:W-:Y:S01]  /*65910*/  HMMA.16816.F32 R4, R12.reuse, R6, R16 ;  /* 0x000000060c04723c */ /* 0x050fe20000001810 */
[----:B------:R-:W4:Y:S01]  /*65920*/  LDL.LU.64 R18, [R1+0x4a10] ;  /* 0x004a100001127983 */ /* 0x000f220000300a00 */
[----:B------:R-:W2:Y:S11]  /*65930*/  LDL.LU.64 R16, [R1+0x4a08] ;  /* 0x004a080001107983 */ /* 0x000eb60000300a00 */
[----:B------:R-:W-:Y:S10]  /*65940*/  @!UPT UIADD3 URZ, URZ, URZ, URZ ;  /* 0x0000003f3f3ff290 */ /* 0x000ff4000fffe03f */
[----:B------:R-:W-:Y:S01]  /*65950*/  STL.64 [R1+0x440], R4 ;  /* 0x0004400401007387 */ /* 0x000fe20000100a00 */
[----:B------:R3:W-:Y:S02]  /*65960*/  STL.64 [R1+0x448], R6 ;  /* 0x0004480601007387 */ /* 0x0007e40000100a00 */
[----:B---3--:R-:W-:Y:S07]  /*65970*/  HMMA.16816.F32 R4, R12, R26, R20 ;  /* 0x0000001a0c04723c */ /* 0x008fee0000001814 */
[----:B------:R-:W-:-:S02]  /*65980*/  IMAD.MOV.U32 R22, RZ, RZ, R9 ;  /* 0x000000ffff167224 */ /* 0x000fc400078e0009 */
[----:B------:R-:W-:Y:S11]  /*65990*/  IMAD.MOV.U32 R23, RZ, RZ, R8 ;  /* 0x000000ffff177224 */ /* 0x000ff600078e0008 */
[----:B------:R-:W-:Y:S03]  /*659a0*/  @!UPT UIADD3 URZ, URZ, URZ, URZ ;  /* 0x0000003f3f3ff290 */ /* 0x000fe6000fffe03f */
[----:B------:R-:W-:Y:S01]  /*659b0*/  STL.64 [R1+0x430], R4 ;  /* 0x0004300401007387 */ /* 0x000fe20000100a00 */
[----:B------:R-:W-:Y:S02]  /*659c0*/  STL.64 [R1+0x438], R6 ;  /* 0x0004380601007387 */ /* 0x000fe40000100a00 */
[----:B------:R0:W-:Y:S02]  /*659d0*/  STL.64 [R1+0x4990], R22 ;  /* 0x0049901601007387 */ /* 0x0001e40000100a00 */
[----:B0-----:R-:W3:Y:S04]  /*659e0*/  LDL.64 R22, [R1+0x78] ;  /* 0x0000780001167983 */ /* 0x001ee80000100a00 */
[----:B---3--:R0:W-:Y:S01]  /*659f0*/  STL.64 [R1+0x49a8], R22 ;  /* 0x0049a81601007387 */ /* 0x0081e20000100a00 */
[----:B------:R-:W3:Y:S02]  /*65a00*/  LDL.LU R8, [R1+0xe60] ;  /* 0x000e600001087983 */ /* 0x000ee40000300800 */
[----:B------:R-:W3:Y:S02]  /*65a10*/  LDL.LU R9, [R1+0xe64] ;  /* 0x000e640001097983 */ /* 0x000ee40000300800 */
[----:B------:R-:W3:Y:S01]  /*65a20*/  LDL.LU R10, [R1+0xe68] ;  /* 0x000e6800010a7983 */ /* 0x000ee20000300800 */
[----:B------:R-:W3:Y:S01]  /*65a30*/  LDL.LU R11, [R1+0xe6c] ;  /* 0x000e6c00010b7983 */ /* 0x000ee20000300800 */
[----:B0-----:R-:W-:-:S02]  /*65a40*/  IMAD.MOV.U32 R22, RZ, RZ, R28 ;  /* 0x000000ffff167224 */ /* 0x001fc400078e001c */
[----:B--2---:R-:W-:-:S05]  /*65a50*/  IMAD.MOV.U32 R23, RZ, RZ, R24 ;  /* 0x000000ffff177224 */ /* 0x004fca00078e0018 */
[----:B------:R-:W-:Y:S04]  /*65a60*/  STL.64 [R1+0x49c0], R22 ;  /* 0x0049c01601007387 */ /* 0x000fe80000100a00 */
[----:B---3--:R-:W-:Y:S01]  /*65a70*/  STL.64 [R1+0x49a0], R10 ;  /* 0x0049a00a01007387 */ /* 0x008fe20000100a00 */
[----:B------:R0:W-:Y:S03]  /*65a80*/  STL.64 [R1+0x4998], R8 ;  /* 0x0049980801007387 */ /* 0x0001e60000100a00 */
        /* <DEDUP_REMOVED lines=8> */
[----:B------:R-:W2:Y:S04]  /*65b10*/  LDL.64 R22, [R1+0x98] ;  /* 0x0000980001167983 */ /* 0x000ea80000100a00 */
[----:B--2---:R-:W-:Y:S01]  /*65b20*/  STL.64 [R1+0x49d8], R22 ;  /* 0x0049d81601007387 */ /* 0x004fe20000100a00 */
[----:B---3--:R-:W-:Y:S02]  /*65b30*/  STL.64 [R1+0x49b8], R10 ;  /* 0x0049b80a01007387 */ /* 0x008fe40000100a00 */
[----:B------:R0:W-:Y:S02]  /*65b40*/  STL.64 [R1+0x49b0], R8 ;  /* 0x0049b00801007387 */ /* 0x0001e40000100a00 */
[----:B0-----:R-:W2:Y:S01]  /*65b50*/  LDL.LU R8, [R1+0xe20] ;  /* 0x000e200001087983 */ /* 0x001ea20000300800 */
[----:B------:R-:W2:Y:S02]  /*65b60*/  LDL.LU R9, [R1+0xe24] ;  /* 0x000e240001097983 */ /* 0x000ea40000300800 */
[----:B------:R-:W3:Y:S02]  /*65b70*/  LDL.LU R10, [R1+0xe28] ;  /* 0x000e2800010a7983 */ /* 0x000ee40000300800 */
[----:B------:R-:W3:Y:S02]  /*65b80*/  LDL.LU R11, [R1+0xe2c] ;  /* 0x000e2c00010b7983 */ /* 0x000ee40000300800 */
[----:B------:R-:W-:-:S02]  /*65b90*/  IMAD.MOV.U32 R22, RZ, RZ, R17 ;  /* 0x000000ffff167224 */ /* 0x000fc400078e0011 */
[----:B------:R-:W-:-:S05]  /*65ba0*/  IMAD.MOV.U32 R23, RZ, RZ, R16 ;  /* 0x000000ffff177224 */ /* 0x000fca00078e0010 */
[----:B------:R0:W-:Y:S04]  /*65bb0*/  STL.64 [R1+0x49f0], R22 ;  /* 0x0049f01601007387 */ /* 0x0001e80000100a00 */
[----:B0-----:R-:W4:Y:S04]  /*65bc0*/  LDL.64 R22, [R1+0xb8] ;  /* 0x0000b80001167983 */ /* 0x001f280000100a00 */
[----:B---3--:R-:W-:Y:S01]  /*65bd0*/  STL.64 [R1+0x49d0], R10 ;  /* 0x0049d00a01007387 */ /* 0x008fe20000100a00 */
[----:B--2---:R0:W-:Y:S03]  /*65be0*/  STL.64 [R1+0x49c8], R8 ;  /* 0x0049c80801007387 */ /* 0x0041e60000100a00 */
[----:B0-----:R-:W2:Y:S01]  /*65bf0*/  LDL.LU R8, [R1+0xe10] ;  /* 0x000e100001087983 */ /* 0x001ea20000300800 */
[----:B------:R-:W2:Y:S02]  /*65c00*/  LDL.LU R9, [R1+0xe14] ;  /* 0x000e140001097983 */ /* 0x000ea40000300800 */
[----:B------:R-:W3:Y:S02]  /*65c10*/  LDL R10, [R1+0xe18] ;  /* 0x000e1800010a7983 */ /* 0x000ee40000100800 */
[----:B------:R-:W3:Y:S01]  /*65c20*/  LDL R11, [R1+0xe1c] ;  /* 0x000e1c00010b7983 */ /* 0x000ee20000100800 */
[C---:B----4-:R-:W-:Y:S01]  /*65c30*/  HMMA.16816.F32 R4, R12.reuse, R18, R4 ;  /* 0x000000120c04723c */ /* 0x050fe20000001804 */
        /* <DEDUP_REMOVED lines=13> */
[----:B------:R0:W-:Y:S02]  /*65d10*/  STL [R1+0x492c], R25 ;  /* 0x00492c1901007387 */ /* 0x0001e40000100800 */
[----:B------:R-:W3:Y:S02]  /*65d20*/  LDL.LU R24, [R1+0xf00] ;  /* 0x000f000001187983 */ /* 0x000ee40000300800 */
[----:B------:R1:W-:Y:S01]  /*65d30*/  STL.64 [R1+0x420], R4 ;  /* 0x0004200401007387 */ /* 0x0003e20000100a00 */
[----:B------:R4:W-:Y:S04]  /*65d40*/  STL.64 [R1+0x428], R6 ;  /* 0x0004280601007387 */ /* 0x0009e80000100a00 */
[----:B0-----:R-:W3:Y:S01]  /*65d50*/  LDL.LU R25, [R1+0xf04] ;  /* 0x000f040001197983 */ /* 0x001ee20000300800 */
[----:B------:R-:W3:Y:S02]  /*65d60*/  LDL.LU R26, [R1+0xf08] ;  /* 0x000f0800011a7983 */ /* 0x000ee40000300800 */
[----:B------:R-:W3:Y:S02]  /*65d70*/  LDL.LU R27, [R1+0xf0c] ;  /* 0x000f0c00011b7983 */ /* 0x000ee40000300800 */
[----:B------:R-:W-:Y:S01]  /*65d80*/  IMAD.MOV.U32 R29, RZ, RZ, R23 ;  /* 0x000000ffff1d7224 */ /* 0x000fe200078e0017 */
[----:B--2---:R-:W-:Y:S01]  /*65d90*/  HMMA.16816.F32 R8, R12, R22, R8 ;  /* 0x000000160c08723c */ /* 0x004fe20000001808 */
[----:B---3--:R0:W-:Y:S01]  /*65da0*/  STL.64 [R1+0x4940], R26 ;  /* 0x0049401a01007387 */ /* 0x0081e20000100a00 */
[----:B------:R-:W-:Y:S02]  /*65db0*/  STL.64 [R1+0x4938], R24 ;  /* 0x0049381801007387 */ /* 0x000fe40000100a00 */
[----:B------:R-:W2:Y:S02]  /*65dc0*/  LDL.LU R16, [R1+0xe90] ;  /* 0x000e900001107983 */ /* 0x000ea40000300800 */
[----:B------:R-:W2:Y:S01]  /*65dd0*/  LDL.LU R17, [R1+0xe94] ;  /* 0x000e940001117983 */ /* 0x000ea20000300800 */
[----:B------:R-:W2:Y:S01]  /*65de0*/  LDL.LU R18, [R1+0xe98] ;  /* 0x000e980001127983 */ /* 0x000ea20000300800 */
[----:B------:R-:W2:Y:S02]  /*65df0*/  LDL.LU R19, [R1+0xe9c] ;  /* 0x000e9c0001137983 */ /* 0x000ea40000300800 */
[----:B-1----:R-:W3:Y:S02]  /*65e00*/  LDL.LU R4, [R1+0xea0] ;  /* 0x000ea00001047983 */ /* 0x002ee40000300800 */
[----:B------:R-:W3:Y:S01]  /*65e10*/  LDL.LU R5, [R1+0xea4] ;  /* 0x000ea40001057983 */ /* 0x000ee20000300800 */
[----:B----4-:R-:W3:Y:S01]  /*65e20*/  LDL.LU R6, [R1+0xea8] ;  /* 0x000ea80001067983 */ /* 0x010ee20000300800 */
[----:B------:R-:W3:Y:S02]  /*65e30*/  LDL.LU R7, [R1+0xeac] ;  /* 0x000eac0001077983 */ /* 0x000ee40000300800 */
[----:B0-----:R-:W-:-:S02]  /*65e40*/  IMAD.MOV.U32 R26, RZ, RZ, R3 ;  /* 0x000000ffff1a7224 */ /* 0x001fc400078e0003 */
[----:B------:R-:W-:-:S05]  /*65e50*/  IMAD.MOV.U32 R27, RZ, RZ, R2 ;  /* 0x000000ffff1b7224 */ /* 0x000fca00078e0002 */
[----:B------:R0:W-:Y:S04]  /*65e60*/  STL.64 [R1+0x4950], R26 ;  /* 0x0049501a01007387 */ /* 0x0001e80000100a00 */
[----:B0-----:R-:W4:Y:S01]  /*65e70*/  LDL.64 R26, [R1+0x58] ;  /* 0x00005800011a7983 */ /* 0x001f220000100a00 */
[----:B------:R-:W-:Y:S02]  /*65e80*/  STL.64 [R1+0x410], R8 ;  /* 0x0004100801007387 */ /* 0x000fe40000100a00 */
[----:B------:R0:W-:Y:S02]  /*65e90*/  STL.64 [R1+0x418], R10 ;  /* 0x0004180a01007387 */ /* 0x0001e40000100a00 */
[----:B0-----:R-:W2:Y:S01]  /*65ea0*/  LDL.LU.64 R10, [R1+0x4a00] ;  /* 0x004a0000010a7983 */ /* 0x001ea20000300a00 */
[----:B------:R-:W2:Y:S02]  /*65eb0*/  LDL.LU.64 R8, [R1+0x49f8] ;  /* 0x0049f80001087983 */ /* 0x000ea40000300a00 */
[----:B------:R-:W2:Y:S02]  /*65ec0*/  LDL.LU.64 R22, [R1+0x49f0] ;  /* 0x0049f00001167983 */ /* 0x000ea40000300a00 */
        /* <DEDUP_REMOVED lines=9> */
[----:B------:R-:W-:Y:S11]  /*65f60*/  IMAD.MOV.U32 R29, RZ, RZ, R23 ;  /* 0x000000ffff1d7224 */ /* 0x000ff600078e0017 */
[----:B------:R-:W-:Y:S11]  /*65f70*/  @!UPT UIADD3 URZ, URZ, URZ, URZ ;  /* 0x0000003f3f3ff290 */ /* 0x000ff6000fffe03f */
[----:B------:R-:W-:Y:S01]  /*65f80*/  STL.64 [R1+0x3f0], R8 ;  /* 0x0003f00801007387 */ /* 0x000fe20000100a00 */
[----:B------:R0:W-:Y:S03]  /*65f90*/  STL.64 [R1+0x3f8], R10 ;  /* 0x0003f80a01007387 */ /* 0x0001e60000100a00 */
        /* <DEDUP_REMOVED lines=19> */
[C---:B--2---:R-:W-:Y:S01]  /*660d0*/  HMMA.16816.F32 R20, R12.reuse, R22, R8 ;  /* 0x000000160c14723c */ /* 0x044fe20000001808 */
[----:B------:R-:W3:Y:S11]  /*660e0*/  LDL.LU.64 R10, [R1+0x4988] ;  /* 0x00498800010a7983 */ /* 0x000ef60000300a00 */
[----:B------:R-:W-:Y:S11]  /*660f0*/  @!UPT UIADD3 URZ, URZ, URZ, URZ ;  /* 0x0000003f3f3ff290 */ /* 0x000ff6000fffe03f */
[----:B------:R-:W-:Y:S01]  /*66100*/  STL.64 [R1+0x3c0], R20 ;  /* 0x0003c01401007387 */ /* 0x000fe20000100a00 */
[----:B------:R-:W-:Y:S02]  /*66110*/  STL.64 [R1+0x3c8], R22 ;  /* 0x0003c81601007387 */ /* 0x000fe40000100a00 */
[----:B------:R-:W0:Y:S02]  /*66120*/  LDSM.16.MT88.4 R20, [R0+0x4280] ;  /* 0x004280000014783b */ /* 0x000e240000004200 */
[----:B0-----:R-:W-:Y:S02]  /*66130*/  STL [R1+0x4828], R21 ;  /* 0x0048281501007387 */ /* 0x001fe40000100800 */
[----:B------:R-:W-:Y:S02]  /*66140*/  STL [R1+0x4824], R22 ;  /* 0x0048241601007387 */ /* 0x000fe40000100800 */
[----:B------:R0:W-:Y:S02]  /*66150*/  STL [R1+0x4820], R23 ;  /* 0x0048201701007387 */ /* 0x0001e40000100800 */
[----:B------:R1:W-:Y:S01]  /*66160*/  STL [R1+0x4920], R20 ;  /* 0x0049201401007387 */ /* 0x0003e20000100800 */
[----:B0-----:R-:W2:Y:S04]  /*66170*/  LDL.64 R22, [R1+0x28] ;  /* 0x0000280001167983 */ /* 0x001ea80000100a00 */
[----:B--2---:R0:W-:Y:S01]  /*66180*/  STL.64 [R1+0x4948], R22 ;  /* 0x0049481601007387 */ /* 0x0041e20000100a00 */
[----:B-1----:R-:W2:Y:S02]  /*66190*/  LDL.LU R20, [R1+0xee0] ;  /* 0x000ee00001147983 */ /* 0x002ea40000300800 */
        /* <DEDUP_REMOVED lines=9> */
[----:B------:R-:W2:Y:S11]  /*66230*/  LDL.LU R23, [R1+0xecc] ;  /* 0x000ecc0001177983 */ /* 0x000eb60000300800 */
[----:B------:R-:W-:Y:S01]  /*66240*/  @!UPT UIADD3 URZ, URZ, URZ, URZ ;  /* 0x0000003f3f3ff290 */ /* 0x000fe2000fffe03f */
[----:B------:R-:W-:Y:S01]  /*66250*/  STL.64 [R1+0x3b0], R4 ;  /* 0x0003b00401007387 */ /* 0x000fe20000100a00 */
[----:B------:R0:W-:Y:S03]  /*66260*/  STL.64 [R1+0x3b8], R6 ;  /* 0x0003b80601007387 */ /* 0x0001e60000100a00 */
[----:B0-----:R-:W3:Y:S01]  /*66270*/  LDL.LU.64 R6, [R1+0x4980] ;  /* 0x0049800001067983 */ /* 0x001ee20000300a00 */
[----:B------:R-:W2:Y:S01]  /*66280*/  LDL.LU.64 R4, [R1+0x4978] ;  /* 0x0049780001047983 */ /* 0x000ea20000300a00 */
[----:B---3--:R-:W-:Y:S02]  /*66290*/  HMMA.16816.F32 R12, R12, R6, R16 ;  /* 0x000000060c0c723c */ /* 0x008fe40000001810 */
[----:B------:R-:W3:Y:S01]  /*662a0*/  LDL.LU.64 R18, [R1+0x4970] ;  /* 0x0049700001127983 */ /* 0x000ee20000300a00 */
[----:B------:R-:W3:Y:S02]  /*662b0*/  LDL.LU.64 R16, [R1+0x4968] ;  /* 0x0049680001107983 */ /* 0x000ee40000300a00 */
[----:B----4-:R-:W-:-:S02]  /*662c0*/  IMAD.MOV.U32 R3, RZ, RZ, R26 ;  /* 0x000000ffff037224 */ /* 0x010fc400078e001a */
[----:B------:R-:W-:Y:S11]  /*662d0*/  IMAD.MOV.U32 R2, RZ, RZ, R27 ;  /* 0x000000ffff027224 */ /* 0x000ff600078e001b */
[----:B------:R-:W-:Y:S05]  /*662e0*/  @!UPT UIADD3 URZ, URZ, URZ, URZ ;  /* 0x0000003f3f3ff290 */ /* 0x000fea000fffe03f */
[----:B------:R0:W-:Y:S01]  /*662f0*/  STL.64 [R1+0x1e0], R12 ;  /* 0x0001e00c01007387 */ /* 0x0001e20000100a00 */
[----:B------:R1:W-:Y:S03]  /*66300*/  STL.64 [R1+0x1e8], R14 ;  /* 0x0001e80e01007387 */ /* 0x0003e60000100a00 */
[----:B0-----:R-:W4:Y:S01]  /*66310*/  LDL.LU R12, [R1+0xf20] ;  /* 0x000f2000010c7983 */ /* 0x001f220000300800 */
[----:B------:R-:W4:Y:S02]  /*66320*/  LDL.LU R13, [R1+0xf24] ;  /* 0x000f2400010d7983 */ /* 0x000f240000300800 */
[----:B-1----:R-:W4:Y:S02]  /*66330*/  LDL.LU R14, [R1+0xf28] ;  /* 0x000f2800010e7983 */ /* 0x002f240000300800 */
[----:B------:R-:W4:Y:S01]  /*66340*/  LDL.LU R15, [R1+0xf2c] ;  /* 0x000f2c00010f7983 */ /* 0x000f220000300800 */
[----:B------:R0:W-:Y:S01]  /*66350*/  STL.64 [R1+0x4848], R6 ;  /* 0x0048480601007387 */ /* 0x0001e20000100a00 */
[----:B--2---:R-:W-:Y:S03]  /*66360*/  STL.64 [R1+0x4840], R4 ;  /* 0x0048400401007387 */ /* 0x004fe60000100a00 */
[----:B0-----:R-:W2:Y:S01]  /*66370*/  LDL.64 R6, [R1+0x38] ;  /* 0x0000380001067983 */ /* 0x001ea20000100a00 */
        /* <DEDUP_REMOVED lines=8> */
[C---:B---3--:R-:W-:Y:S01]  /*66400*/  HMMA.16816.F32 R24, R16.reuse, R26, R20 ;  /* 0x0000001a1018723c */ /* 0x048fe20000001814 */
[----:B------:R-:W4:Y:S11]  /*66410*/  LDL.LU.64 R22, [R1+0x4948] ;  /* 0x0049480001167983 */ /* 0x000f360000300a00 */
[----:B------:R-:W-:Y:S11]  /*66420*/  @!UPT UIADD3 URZ, URZ, URZ, URZ ;  /* 0x0000003f3f3ff290 */ /* 0x000ff6000fffe03f */
[----:B------:R-:W-:Y:S01]  /*66430*/  STL.64 [R1+0x1c0], R24 ;  /* 0x0001c01801007387 */ /* 0x000fe20000100a00 */
[----:B------:R0:W-:Y:S03]  /*66440*/  STL.64 [R1+0x1c8], R26 ;  /* 0x0001c81a01007387 */ /* 0x0001e60000100a00 */
[----:B0-----:R-:W3:Y:S01]  /*66450*/  LDL.LU.64 R26, [R1+0x4940] ;  /* 0x00494000011a7983 */ /* 0x001ee20000300a00 */
[----:B------:R-:W3:Y:S02]  /*66460*/  LDL.LU.64 R24, [R1+0x4938] ;  /* 0x0049380001187983 */ /* 0x000ee40000300a00 */
[----:B--2---:R-:W-:Y:S01]  /*66470*/  IMAD.MOV.U32 R9, RZ, RZ, R6 ;  /* 0x000000ffff097224 */ /* 0x004fe200078e0006 */
[C---:B---3--:R-:W-:Y:S11]  /*66480*/  HMMA.16816.F32 R24, R16.reuse, R6, R24 ;  /* 0x000000061018723c */ /* 0x048ff60000001818 */
[----:B------:R-:W-:Y:S11]  /*66490*/  @!UPT UIADD3 URZ, URZ, URZ, URZ ;  /* 0x0000003f3f3ff290 */ /* 0x000ff6000fffe03f */
[----:B------:R-:W-:Y:S01]  /*664a0*/  @!UPT UIADD3 URZ, URZ, URZ, URZ ;  /* 0x0000003f3f3ff290 */ /* 0x000fe2000fffe03f */
[----:B------:R-:W-:Y:S01]  /*664b0*/  STL.64 [R1+0x1b0], R24 ;  /* 0x0001b01801007387 */ /* 0x000fe20000100a00 */
[----:B------:R0:W-:Y:S03]  /*664c0*/  STL.64 [R1+0x1b8], R26 ;  /* 0x0001b81a01007387 */ /* 0x0001e60000100a00 */
[----:B0-----:R-:W2:Y:S01]  /*664d0*/  LDL.LU.64 R26, [R1+0x4930] ;  /* 0x00493000011a7983 */ /* 0x001ea20000300a00 */
[----:B------:R-:W3:Y:S02]  /*664e0*/  LDL.LU R25, [R1+0x492c] ;  /* 0x00492c0001197983 */ /* 0x000ee40000300800 */
[----:B------:R-:W-:Y:S02]  /*664f0*/  IMAD.MOV.U32 R8, RZ, RZ, R7 ;  /* 0x000000ffff087224 */ /* 0x000fe400078e0007 */
[----:B----4-:R-:W-:Y:S01]  /*66500*/  HMMA.16816.F32 R4, R16, R22, R12 ;  /* 0x000000161004723c */ /* 0x010fe2000000180c */
[----:B------:R-:W-:Y:S01]  /*66510*/  STL.64 [R1+0x4858], R10 ;  /* 0x0048580a01007387 */ /* 0x000fe20000100a00 */
[----:B------:R-:W-:-:S02]  /*66520*/  IMAD.MOV.U32 R24, RZ, RZ, R23 ;  /* 0x000000ffff187224 */ /* 0x000fc400078e0017 */
[----:B------:R0:W-:Y:S11]  /*66530*/  STL.64 [R1+0x4850], R8 ;  /* 0x0048500801007387 */ /* 0x0001f60000100a00 */
[----:B------:R-:W-:Y:S08]  /*66540*/  @!UPT UIADD3 URZ, URZ, URZ, URZ ;  /* 0x0000003f3f3ff290 */ /* 0x000ff0000fffe03f */
[----:B------:R-:W-:Y:S01]  /*66550*/  STL.64 [R1+0x1a0], R4 ;  /* 0x0001a00401007387 */ /* 0x000fe20000100a00 */
[----:B------:R-:W-:Y:S03]  /*66560*/  STL.64 [R1+0x1a8], R6 ;  /* 0x0001a80601007387 */ /* 0x000fe60000100a00 */
[----:B--2---:R-:W-:Y:S01]  /*66570*/  STL.64 [R1+0x4900], R26 ;  /* 0x0049001a01007387 */ /* 0x004fe20000100a00 */
[----:B---3--:R-:W-:Y:S02]  /*66580*/  STL.64 [R1+0x48f8], R24 ;  /* 0x0048f81801007387 */ /* 0x008fe40000100a00 */
[----:B0-----:R-:W2:Y:S02]  /*66590*/  LDL.LU R8, [R1+0x1070] ;  /* 0x0010700001087983 */ /* 0x001ea40000300800 */
[----:B------:R-:W2:Y:S01]  /*665a0*/  LDL.LU R9, [R1+0x1074] ;  /* 0x0010740001097983 */ /* 0x000ea20000300800 */
[----:B------:R-:W3:Y:S01]  /*665b0*/  LDL.LU R10, [R1+0x1078] ;  /* 0x00107800010a7983 */ /* 0x000ee20000300800 */
[----:B------:R-:W3:Y:S03]  /*665c0*/  LDL.LU R11, [R1+0x107c] ;  /* 0x00107c00010b7983 */ /* 0x000ee60000300800 */
[----:B---3--:R0:W-:Y:S01]  /*665d0*/  STL.64 [R1+0x4868], R10 ;  /* 0x0048680a01007387 */ /* 0x0081e20000100a00 */
[----:B--2---:R-:W-:Y:S03]  /*665e0*/  STL.64 [R1+0x4860], R8 ;  /* 0x0048600801007387 */ /* 0x004fe60000100a00 */
[----:B0-----:R-:W2:Y:S01]  /*665f0*/  LDL R10, [R1+0x78] ;  /* 0x00007800010a7983 */ /* 0x001ea20000100800 */
[----:B------:R-:W-:-:S02]  /*66600*/  IMAD.MOV.U32 R11, RZ, RZ, R29 ;  /* 0x000000ffff0b7224 */ /* 0x000fc400078e001d */
[----:B------:R-:W3:Y:S03]  /*66610*/  LDL.LU R29, [R1+0x4928] ;  /* 0x00492800011d7983 */ /* 0x000ee60000300800 */
[----:B--2---:R0:W-:Y:S01]  /*66620*/  STL.64 [R1+0x4880], R10 ;  /* 0x0048800a01007387 */ /* 0x0041e20000100a00 */
[----:B------:R-:W2:Y:S02]  /*66630*/  LDL.LU R4, [R1+0x10a0] ;  /* 0x0010a00001047983 */ /* 0x000ea40000300800 */
[----:B------:R-:W2:Y:S02]  /*66640*/  LDL.LU R5, [R1+0x10a4] ;  /* 0x0010a40001057983 */ /* 0x000ea40000300800 */
[----:B------:R-:W4:Y:S01]  /*66650*/  LDL.LU R6, [R1+0x10a8] ;  /* 0x0010a80001067983 */ /* 0x000f220000300800 */
[----:B------:R-:W4:Y:S04]  /*66660*/  LDL.LU R7, [R1+0x10ac] ;  /* 0x0010ac0001077983 */ /* 0x000f280000300800 */
[----:B0-----:R-:W2:Y:S04]  /*66670*/  LDL R10, [R1+0x88] ;  /* 0x00008800010a7983 */ /* 0x001ea80000100800 */
[----:B------:R-:W2:Y:S04]  /*66680*/  LDL R11, [R1+0x8c] ;  /* 0x00008c00010b7983 */ /* 0x000ea80000100800 */
[----:B--2---:R-:W-:Y:S01]  /*66690*/  STL.64 [R1+0x4898], R10 ;  /* 0x0048980a01007387 */ /* 0x004fe20000100a00 */
[----:B----4-:R-:W-:Y:S02]  /*666a0*/  STL.64 [R1+0x4878], R6 ;  /* 0x0048780601007387 */ /* 0x010fe40000100a00 */
[----:B------:R0:W-:Y:S02]  /*666b0*/  STL.64 [R1+0x4870], R4 ;  /* 0x0048700401007387 */ /* 0x0001e40000100a00 */
[----:B0-----:R-:W2:Y:S01]  /*666c0*/  LDL.LU R4, [R1+0x1050] ;  /* 0x0010500001047983 */ /* 0x001ea20000300800 */
[----:B------:R-:W2:Y:S02]  /*666d0*/  LDL.LU R5, [R1+0x1054] ;  /* 0x0010540001057983 */ /* 0x000ea40000300800 */
[----:B------:R-:W4:Y:S02]  /*666e0*/  LDL.LU R6, [R1+0x1058] ;  /* 0x0010580001067983 */ /* 0x000f240000300800 */
[----:B------:R-:W4:Y:S01]  /*666f0*/  LDL.LU R7, [R1+0x105c] ;  /* 0x00105c0001077983 */ /* 0x000f220000300800 */
[----:B------:R-:W2:Y:S01]  /*66700*/  LDL R10, [R1+0x98] ;  /* 0x00009800010a7983 */ /* 0x000ea20000100800 */
[----:B---3--:R-:W-:-:S02]  /*66710*/  IMAD.MOV.U32 R11, RZ, RZ, R29 ;  /* 0x000000ffff0b7224 */ /* 0x008fc400078e001d */
[----:B------:R-:W3:Y:S03]  /*66720*/  LDL.LU R29, [R1+0x4924] ;  /* 0x00492400011d7983 */ /* 0x000ee60000300800 */
[----:B--2---:R0:W-:Y:S04]  /*66730*/  STL.64 [R1+0x48b0], R10 ;  /* 0x0048b00a01007387 */ /* 0x0041e80000100a00 */
[----:B0-----:R-:W2:Y:S01]  /*66740*/  LDL.64 R10, [R1+0xa8] ;  /* 0x0000a800010a7983 */ /* 0x001ea20000100a00 */
[----:B------:R-:W-:-:S03]  /*66750*/  IMAD.MOV.U32 R28, RZ, RZ, R22 ;  /* 0x000000ffff1c7224 */ /* 0x000fc600078e0016 */
        /* <DEDUP_REMOVED lines=8> */
[----:B------:R-:W2:Y:S02]  /*667e0*/  LDL.LU R20, [R1+0xf50] ;  /* 0x000f500001147983 */ /* 0x000ea40000300800 */
[----:B------:R-:W2:Y:S02]  /*667f0*/  LDL.LU R21, [R1+0xf54] ;  /* 0x000f540001157983 */ /* 0x000ea40000300800 */
[----:B------:R-:W2:Y:S01]  /*66800*/  LDL.LU R22, [R1+0xf58] ;  /* 0x000f580001167983 */ /* 0x000ea20000300800 */
[----:B------:R-:W2:Y:S01]  /*66810*/  LDL.LU R23, [R1+0xf5c] ;  /* 0x000f5c0001177983 */ /* 0x000ea20000300800 */
[----:B------:R-:W2:Y:S02]  /*66820*/  LDL.64 R26, [R1+0x8] ;  /* 0x00000800011a7983 */ /* 0x000ea40000100a00 */
[----:B---3--:R-:W-:Y:S01]  /*66830*/  IMAD.MOV.U32 R11, RZ, RZ, R29 ;  /* 0x000000ffff0b7224 */ /* 0x008fe200078e001d */
[----:B--2---:R0:W-:Y:S04]  /*66840*/  STL.64 [R1+0x4918], R26 ;  /* 0x0049181a01007387 */ /* 0x0041e80000100a00 */
[----:B0-----:R-:W2:Y:S01]  /*66850*/  LDL.64 R26, [R1+0x18] ;  /* 0x00001800011a7983 */ /* 0x001ea20000100a00 */
[----:B------:R-:W-:Y:S02]  /*66860*/  STL.64 [R1+0x48e0], R10 ;  /* 0x0048e00a01007387 */ /* 0x000fe40000100a00 */
[----:B----4-:R-:W-:Y:S02]  /*66870*/  STL.64 [R1+0x48a8], R6 ;  /* 0x0048a80601007387 */ /* 0x010fe40000100a00 */
[----:B------:R0:W-:Y:S02]  /*66880*/  STL.64 [R1+0x48a0], R4 ;  /* 0x0048a00401007387 */ /* 0x0001e40000100a00 */
[----:B0-----:R-:W3:Y:S01]  /*66890*/  LDL.LU R4, [R1+0x1010] ;  /* 0x0010100001047983 */ /* 0x001ee20000300800 */
[----:B------:R-:W3:Y:S02]  /*668a0*/  LDL.LU R5, [R1+0x1014] ;  /* 0x0010140001057983 */ /* 0x000ee40000300800 */
[----:B------:R-:W4:Y:S02]  /*668b0*/  LDL.LU R6, [R1+0x1018] ;  /* 0x0010180001067983 */ /* 0x000f240000300800 */
[----:B------:R-:W4:Y:S01]  /*668c0*/  LDL.LU R7, [R1+0x101c] ;  /* 0x00101c0001077983 */ /* 0x000f220000300800 */
[----:B------:R-:W2:Y:S01]  /*668d0*/  LDL.LU R12, [R1+0xf90] ;  /* 0x000f9000010c7983 */ /* 0x000ea20000300800 */
        /* <DEDUP_REMOVED lines=9> */
[----:B------:R-:W2:Y:S01]  /*66970*/  LDL.64 R10, [R1+0xc8] ;  /* 0x0000c800010a7983 */ /* 0x000ea20000100a00 */
[----:B----4-:R-:W-:Y:S02]  /*66980*/  STL.64 [R1+0x48c0], R6 ;  /* 0x0048c00601007387 */ /* 0x010fe40000100a00 */
[----:B---3--:R0:W-:Y:S02]  /*66990*/  STL.64 [R1+0x48b8], R4 ;  /* 0x0048b80401007387 */ /* 0x0081e40000100a00 */
[----:B0-----:R-:W3:Y:S01]  /*669a0*/  LDL.LU R4, [R1+0x1000] ;  /* 0x0010000001047983 */ /* 0x001ee20000300800 */
[----:B------:R-:W3:Y:S02]  /*669b0*/  LDL.LU R5, [R1+0x1004] ;  /* 0x0010040001057983 */ /* 0x000ee40000300800 */
[----:B------:R-:W4:Y:S02]  /*669c0*/  LDL.LU R6, [R1+0x1008] ;  /* 0x0010080001067983 */ /* 0x000f240000300800 */
[----:B------:R-:W4:Y:S01]  /*669d0*/  LDL.LU R7, [R1+0x100c] ;  /* 0x00100c0001077983 */ /* 0x000f220000300800 */
[----:B------:R-:W-:Y:S01]  /*669e0*/  HMMA.16816.F32 R20, R16, R26, R20 ;  /* 0x0000001a1014723c */ /* 0x000fe20000001814 */
[----:B----4-:R-:W-:Y:S01]  /*669f0*/  STL.64 [R1+0x48d8], R6 ;  /* 0x0048d80601007387 */ /* 0x010fe20000100a00 */
[----:B---3--:R0:W-:Y:S03]  /*66a00*/  STL.64 [R1+0x48d0], R4 ;  /* 0x0048d00401007387 */ /* 0x0081e60000100a00 */
[----:B0-----:R-:W3:Y:S01]  /*66a10*/  LDL.LU R4, [R1+0xfe0] ;  /* 0x000fe00001047983 */ /* 0x001ee20000300800 */
[----:B------:R-:W3:Y:S02]  /*66a20*/  LDL.LU R5, [R1+0xfe4] ;  /* 0x000fe40001057983 */ /* 0x000ee40000300800 */
[----:B------:R-:W4:Y:S02]  /*66a30*/  LDL.LU R6, [R1+0xfe8] ;  /* 0x000fe80001067983 */ /* 0x000f240000300800 */
[----:B------:R-:W4:Y:S02]  /*66a40*/  LDL.LU R7, [R1+0xfec] ;  /* 0x000fec0001077983 */ /* 0x000f240000300800 */
[----:B------:R-:W-:Y:S01]  /*66a50*/  IMAD.MOV.U32 R29, RZ, RZ, R27 ;  /* 0x000000ffff1d7224 */ /* 0x000fe200078e001b */
[----:B----4-:R-:W-:Y:S01]  /*66a60*/  STL.64 [R1+0x48f0], R6 ;  /* 0x0048f00601007387 */ /* 0x010fe20000100a00 */
[----:B---3--:R0:W-:Y:S03]  /*66a70*/  STL.64 [R1+0x48e8], R4 ;  /* 0x0048e80401007387 */ /* 0x0081e60000100a00 */
[----:B0-----:R-:W3:Y:S01]  /*66a80*/  LDL.LU R4, [R1+0xfc0] ;  /* 0x000fc00001047983 */ /* 0x001ee20000300800 */
[----:B------:R-:W3:Y:S02]  /*66a90*/  LDL.LU R5, [R1+0xfc4] ;  /* 0x000fc40001057983 */ /* 0x000ee40000300800 */
[----:B------:R-:W3:Y:S02]  /*66aa0*/  LDL.LU R6, [R1+0xfc8] ;  /* 0x000fc80001067983 */ /* 0x000ee40000300800 */
[----:B------:R-:W3:Y:S01]  /*66ab0*/  LDL.LU R7, [R1+0xfcc] ;  /* 0x000fcc0001077983 */ /* 0x000ee20000300800 */
[----:B------:R0:W-:Y:S01]  /*66ac0*/  STL.64 [R1+0x190], R20 ;  /* 0x0001901401007387 */ /* 0x0001e20000100a00 */
[----:B------:R1:W-:Y:S03]  /*66ad0*/  STL.64 [R1+0x198], R22 ;  /* 0x0001981601007387 */ /* 0x0003e60000100a00 */
[----:B0-----:R-:W4:Y:S01]  /*66ae0*/  LDL.LU R20, [R1+0x4920] ;  /* 0x0049200001147983 */ /* 0x001f220000300800 */
[----:B-1----:R-:W-:-:S02]  /*66af0*/  IMAD.MOV.U32 R23, RZ, RZ, R26 ;  /* 0x000000ffff177224 */ /* 0x002fc400078e001a */
        /* <DEDUP_REMOVED lines=11> */
[----:B------:R-:W-:Y:S01]  /*66bb0*/  STL.64 [R1+0x4838], R22 ;  /* 0x0048381601007387 */ /* 0x000fe20000100a00 */
[----:B----4-:R0:W-:Y:S03]  /*66bc0*/  STL.64 [R1+0x4830], R20 ;  /* 0x0048301401007387 */ /* 0x0101e60000100a00 */
[----:B0-----:R-:W4:Y:S01]  /*66bd0*/  LDL.LU R20, [R1+0x1090] ;  /* 0x0010900001147983 */ /* 0x001f220000300800 */
[----:B------:R-:W4:Y:S02]  /*66be0*/  LDL.LU R21, [R1+0x1094] ;  /* 0x0010940001157983 */ /* 0x000f240000300800 */
[----:B------:R-:W4:Y:S02]  /*66bf0*/  LDL.LU R22, [R1+0x1098] ;  /* 0x0010980001167983 */ /* 0x000f240000300800 */
[----:B------:R-:W4:Y:S01]  /*66c00*/  LDL.LU R23, [R1+0x109c] ;  /* 0x00109c0001177983 */ /* 0x000f220000300800 */
[C---:B---3--:R-:W-:Y:S08]  /*66c10*/  HMMA.16816.F32 R4, R16.reuse, R10, R4 ;  /* 0x0000000a1004723c */ /* 0x048ff00000001804 */
[----:B--2---:R-:W-:Y:S01]  /*66c20*/  HMMA.16816.F32 R12, R16, R26, R12 ;  /* 0x0000001a100c723c */ /* 0x004fe2000000180c */
[----:B------:R-:W-:Y:S01]  /*66c30*/  STL.64 [R1+0x47a8], R26 ;  /* 0x0047a81a01007387 */ /* 0x000fe20000100a00 */
[----:B------:R-:W-:Y:S11]  /*66c40*/  STL [R1+0x47a0], R25 ;  /* 0x0047a01901007387 */ /* 0x000ff60000100800 */
[----:B------:R-:W-:Y:S10]  /*66c50*/  @!UPT UIADD3 URZ, URZ, URZ, URZ ;  /* 0x0000003f3f3ff290 */ /* 0x000ff4000fffe03f */
[----:B------:R-:W-:Y:S01]  /*66c60*/  STL.64 [R1+0x170], R12 ;  /* 0x0001700c01007387 */ /* 0x000fe20000100a00 */
[----:B------:R-:W-:Y:S02]  /*66c70*/  STL.64 [R1+0x178], R14 ;  /* 0x0001780e01007387 */ /* 0x000fe40000100a00 */
[----:B------:R-:W0:Y:S02]  /*66c80*/  LDSM.16.MT88.4 R12, [R0+0x4300] ;  /* 0x00430000000c783b */ /* 0x000e240000004200 */
[----:B0-----:R0:W-:Y:S02]  /*66c90*/  STL.64 [R1+0x4710], R14 ;  /* 0x0047100e01007387 */ /* 0x0011e40000100a00 */
[----:B------:R1:W-:Y:S02]  /*66ca0*/  STL.64 [R1+0x4708], R12 ;  /* 0x0047080c01007387 */ /* 0x0003e40000100a00 */
[----:B0-----:R-:W2:Y:S01]  /*66cb0*/  LDL.64 R14, [R1+0x68] ;  /* 0x00006800010e7983 */ /* 0x001ea20000100a00 */
[----:B------:R-:W-:Y:S02]  /*66cc0*/  STL.64 [R1+0x160], R4 ;  /* 0x0001600401007387 */ /* 0x000fe40000100a00 */
[----:B------:R0:W-:Y:S02]  /*66cd0*/  STL.64 [R1+0x168], R6 ;  /* 0x0001680601007387 */ /* 0x0001e40000100a00 */
[----:B-1----:R-:W-:-:S02]  /*66ce0*/  IMAD.MOV.U32 R13, RZ, RZ, R10 ;  /* 0x000000ffff0d7224 */ /* 0x002fc400078e000a */
[----:B------:R-:W-:Y:S01]  /*66cf0*/  IMAD.MOV.U32 R12, RZ, RZ, R11 ;  /* 0x000000ffff0c7224 */ /* 0x000fe200078e000b */
[----:B0-----:R-:W3:Y:S01]  /*66d00*/  LDL.LU.64 R6, [R1+0x48f0] ;  /* 0x0048f00001067983 */ /* 0x001ee20000300a00 */
[----:B------:R-:W3:Y:S02]  /*66d10*/  LDL.LU.64 R4, [R1+0x48e8] ;  /* 0x0048e80001047983 */ /* 0x000ee40000300a00 */
[----:B------:R-:W3:Y:S02]  /*66d20*/  LDL.LU.64 R10, [R1+0x48e0] ;  /* 0x0048e000010a7983 */ /* 0x000ee40000300a00 */
[C---:B---3--:R-:W-:Y:S01]  /*66d30*/  HMMA.16816.F32 R8, R16.reuse, R10, R4 ;  /* 0x0000000a1008723c */ /* 0x048fe20000001804 */
[----:B------:R-:W3:Y:S01]  /*66d40*/  LDL.LU.64 R6, [R1+0x48d8] ;  /* 0x0048d80001067983 */ /* 0x000ee20000300a00 */
[----:B------:R-:W3:Y:S11]  /*66d50*/  LDL.LU.64 R4, [R1+0x48d0] ;  /* 0x0048d00001047983 */ /* 0x000ef60000300a00 */
[----:B------:R-:W-:Y:S10]  /*66d60*/  @!UPT UIADD3 URZ, URZ, URZ, URZ ;  /* 0x0000003f3f3ff290 */ /* 0x000ff4000fffe03f */
[----:B------:R-:W-:Y:S01]  /*66d70*/  STL.64 [R1+0x150], R8 ;  /* 0x0001500801007387 */ /* 0x000fe20000100a00 */
[----:B------:R0:W-:Y:S03]  /*66d80*/  STL.64 [R1+0x158], R10 ;  /* 0x0001580a01007387 */ /* 0x0001e60000100a00 */
[----:B0-----:R-:W3:Y:S02]  /*66d90*/  LDL.LU.64 R10, [R1+0x48c8] ;  /* 0x0048c800010a7983 */ /* 0x001ee40000300a00 */
        /* <DEDUP_REMOVED lines=39> */
[C---:B---3--:R-:W-:Y:S11]  /*67010*/  HMMA.16816.F32 R4, R16.reuse, R10, R4 ;  /* 0x0000000a1004723c */ /* 0x048ff60000001804 */
[----:B------:R-:W-:Y:S11]  /*67020*/  @!UPT UIADD3 URZ, URZ, URZ, URZ ;  /* 0x0000003f3f3ff290 */ /* 0x000ff6000fffe03f */
[----:B------:R-:W-:Y:S01]  /*67030*/  @!UPT UIADD3 URZ, URZ, URZ, URZ ;  /* 0x0000003f3f3ff290 */ /* 0x000fe2000fffe03f */
[----:B------:R-:W-:Y:S01]  /*67040*/  STL.64 [R1+0xf0], R4 ;  /* 0x0000f00401007387 */ /* 0x000fe20000100a00 */
[----:B------:R0:W-:Y:S03]  /*67050*/  STL.64 [R1+0xf8], R6 ;  /* 0x0000f80601007387 */ /* 0x0001e60000100a00 */
[----:B0-----:R-:W4:Y:S01]  /*67060*/  LDL.LU.64 R6, [R1+0x4848] ;  /* 0x0048480001067983 */ /* 0x001f220000300a00 */
[----:B------:R-:W3:Y:S02]  /*67070*/  LDL.LU.64 R4, [R1+0x4840] ;  /* 0x0048400001047983 */ /* 0x000ee40000300a00 */
[----:B------:R-:W-:Y:S01]  /*67080*/  STL.64 [R1+0x4720], R10 ;  /* 0x0047200a01007387 */ /* 0x000fe20000100a00 */
[----:B----4-:R-:W-:Y:S01]  /*67090*/  HMMA.16816.F32 R16, R16, R6, R20 ;  /* 0x000000061010723c */ /* 0x010fe20000001814 */
[----:B------:R-:W4:Y:S01]  /*670a0*/  LDL.LU.64 R22, [R1+0x4838] ;  /* 0x0048380001167983 */ /* 0x000f220000300a00 */
[----:B------:R-:W2:Y:S02]  /*670b0*/  LDL.LU.64 R20, [R1+0x4830] ;  /* 0x0048300001147983 */ /* 0x000ea40000300a00 */
[----:B------:R0:W-:Y:S02]  /*670c0*/  STL.64 [R1+0x4730], R6 ;  /* 0x0047300601007387 */ /* 0x0001e40000100a00 */
[----:B---3--:R-:W-:Y:S11]  /*670d0*/  STL.64 [R1+0x4728], R4 ;  /* 0x0047280401007387 */ /* 0x008ff60000100a00 */
[----:B------:R-:W-:Y:S06]  /*670e0*/  @!UPT UIADD3 URZ, URZ, URZ, URZ ;  /* 0x0000003f3f3ff290 */ /* 0x000fec000fffe03f */
[----:B------:R-:W-:Y:S01]  /*670f0*/  STL.64 [R1+0xd0], R16 ;  /* 0x0000d01001007387 */ /* 0x000fe20000100a00 */
[----:B------:R-:W-:Y:S02]  /*67100*/  STL.64 [R1+0xd8], R18 ;  /* 0x0000d81201007387 */ /* 0x000fe40000100a00 */
[----:B0-----:R-:W3:Y:S02]  /*67110*/  LDL.64 R6, [R1+0x88] ;  /* 0x0000880001067983 */ /* 0x001ee40000100a00 */
[----:B------:R-:W0:Y:S01]  /*67120*/  LDSM.16.MT88.4 R16, [R0+0x4380] ;  /* 0x004380000010783b */ /* 0x000e220000004200 */
[----:B---3--:R1:W-:Y:S04]  /*67130*/  STL.64 [R1+0x4738], R6 ;  /* 0x0047380601007387 */ /* 0x0083e80000100a00 */
[----:B-1----:R-:W3:Y:S04]  /*67140*/  LDL.64 R6, [R1+0x98] ;  /* 0x0000980001067983 */ /* 0x002ee80000100a00 */
[----:B---3--:R1:W-:Y:S01]  /*67150*/  STL.64 [R1+0x4750], R6 ;  /* 0x0047500601007387 */ /* 0x0083e20000100a00 */
[----:B0-----:R-:W-:Y:S02]  /*67160*/  STL.64 [R1+0x45d8], R18 ;  /* 0x0045d81201007387 */ /* 0x001fe40000100a00 */
[----:B------:R0:W-:Y:S02]  /*67170*/  STL.64 [R1+0x45d0], R16 ;  /* 0x0045d01001007387 */ /* 0x0001e40000100a00 */
[----:B-1----:R-:W-:-:S02]  /*67180*/  IMAD.MOV.U32 R6, RZ, RZ, R26 ;  /* 0x000000ffff067224 */ /* 0x002fc400078e001a */
[----:B------:R-:W-:Y:S01]  /*67190*/  IMAD.MOV.U32 R7, RZ, RZ, R25 ;  /* 0x000000ffff077224 */ /* 0x000fe200078e0019 */
[----:B0-----:R-:W3:Y:S01]  /*671a0*/  LDL.LU R16, [R1+0x12b0] ;  /* 0x0012b00001107983 */ /* 0x001ee20000300800 */
[----:B------:R-:W3:Y:S02]  /*671b0*/  LDL.LU R17, [R1+0x12b4] ;  /* 0x0012b40001117983 */ /* 0x000ee40000300800 */
[----:B------:R-:W2:Y:S02]  /*671c0*/  LDL.LU R18, [R1+0x12b8] ;  /* 0x0012b80001127983 */ /* 0x000ea40000300800 */
[----:B------:R-:W2:Y:S01]  /*671d0*/  LDL.LU R19, [R1+0x12bc] ;  /* 0x0012bc0001137983 */ /* 0x000ea20000300800 */
[----:B------:R0:W-:Y:S04]  /*671e0*/  STL.64 [R1+0x4768], R6 ;  /* 0x0047680601007387 */ /* 0x0001e80000100a00 */
[----:B0-----:R-:W2:Y:S04]  /*671f0*/  LDL.64 R6, [R1+0xb8] ;  /* 0x0000b80001067983 */ /* 0x001ea80000100a00 */
[----:B--2---:R0:W-:Y:S01]  /*67200*/  STL.64 [R1+0x4780], R6 ;  /* 0x0047800601007387 */ /* 0x0041e20000100a00 */
[----:B------:R-:W-:Y:S02]  /*67210*/  STL.64 [R1+0x4748], R18 ;  /* 0x0047481201007387 */ /* 0x000fe40000100a00 */
[----:B---3--:R1:W-:Y:S02]  /*67220*/  STL.64 [R1+0x4740], R16 ;  /* 0x0047401001007387 */ /* 0x0083e40000100a00 */
[----:B0-----:R-:W-:-:S02]  /*67230*/  IMAD.MOV.U32 R6, RZ, RZ, R13 ;  /* 0x000000ffff067224 */ /* 0x001fc400078e000d */
[----:B------:R-:W-:Y:S01]  /*67240*/  IMAD.MOV.U32 R7, RZ, RZ, R12 ;  /* 0x000000ffff077224 */ /* 0x000fe200078e000c */
[----:B-1----:R-:W2:Y:S01]  /*67250*/  LDL.LU R16, [R1+0x12c0] ;  /* 0x0012c00001107983 */ /* 0x002ea20000300800 */
[----:B------:R-:W2:Y:S02]  /*67260*/  LDL.LU R17, [R1+0x12c4] ;  /* 0x0012c40001117983 */ /* 0x000ea40000300800 */
[----:B------:R-:W3:Y:S02]  /*67270*/  LDL.LU R18, [R1+0x12c8] ;  /* 0x0012c80001127983 */ /* 0x000ee40000300800 */
[----:B------:R-:W3:Y:S01]  /*67280*/  LDL.LU R19, [R1+0x12cc] ;  /* 0x0012cc0001137983 */ /* 0x000ee20000300800 */
[----:B------:R0:W-:Y:S01]  /*67290*/  STL.64 [R1+0x4798], R6 ;  /* 0x0047980601007387 */ /* 0x0001e20000100a00 */
[----:B------:R-:W2:Y:S02]  /*672a0*/  LDL.LU R4, [R1+0x11a0] ;  /* 0x0011a00001047983 */ /* 0x000ea40000300800 */
[----:B------:R-:W2:Y:S01]  /*672b0*/  LDL.LU R5, [R1+0x11a4] ;  /* 0x0011a40001057983 */ /* 0x000ea20000300800 */
[----:B0-----:R-:W2:Y:S01]  /*672c0*/  LDL.LU R6, [R1+0x11a8] ;  /* 0x0011a80001067983 */ /* 0x001ea20000300800 */
[----:B------:R-:W2:Y:S02]  /*672d0*/  LDL.LU R7, [R1+0x11ac] ;  /* 0x0011ac0001077983 */ /* 0x000ea40000300800 */
[----:B------:R-:W-:-:S02]  /*672e0*/  IMAD.MOV.U32 R26, RZ, RZ, R21 ;  /* 0x000000ffff1a7224 */ /* 0x000fc400078e0015 */
[----:B----4-:R-:W-:Y:S01]  /*672f0*/  IMAD.MOV.U32 R27, RZ, RZ, R22 ;  /* 0x000000ffff1b7224 */ /* 0x010fe200078e0016 */
[----:B--2---:R-:W-:Y:S01]  /*67300*/  STL.64 [R1+0x47b8], R6 ;  /* 0x0047b80601007387 */ /* 0x004fe20000100a00 */
[----:B------:R0:W-:Y:S02]  /*67310*/  STL.64 [R1+0x47b0], R4 ;  /* 0x0047b00401007387 */ /* 0x0001e40000100a00 */
[----:B------:R-:W2:Y:S02]  /*67320*/  LDL.LU R21, [R1+0x4828] ;  /* 0x0048280001157983 */ /* 0x000ea40000300800 */
[----:B------:R-:W2:Y:S01]  /*67330*/  LDL.LU R22, [R1+0x4824] ;  /* 0x0048240001167983 */ /* 0x000ea20000300800 */
[----:B------:R1:W-:Y:S04]  /*67340*/  STL.64 [R1+0x47c0], R26 ;  /* 0x0047c01a01007387 */ /* 0x0003e80000100a00 */
[----:B0-----:R-:W4:Y:S01]  /*67350*/  LDL.LU R4, [R1+0x1180] ;  /* 0x0011800001047983 */ /* 0x001f220000300800 */
[----:B------:R-:W4:Y:S02]  /*67360*/  LDL.LU R5, [R1+0x1184] ;  /* 0x0011840001057983 */ /* 0x000f240000300800 */
[----:B------:R-:W2:Y:S02]  /*67370*/  LDL.LU R6, [R1+0x1188] ;  /* 0x0011880001067983 */ /* 0x000ea40000300800 */
[----:B------:R-:W2:Y:S02]  /*67380*/  LDL.LU R7, [R1+0x118c] ;  /* 0x00118c0001077983 */ /* 0x000ea40000300800 */
[----:B-1----:R-:W-:-:S02]  /*67390*/  IMAD.MOV.U32 R26, RZ, RZ, R23 ;  /* 0x000000ffff1a7224 */ /* 0x002fc400078e0017 */
[----:B------:R-:W-:Y:S01]  /*673a0*/  IMAD.MOV.U32 R27, RZ, RZ, R29 ;  /* 0x000000ffff1b7224 */ /* 0x000fe200078e001d */
[----:B--2---:R-:W-:Y:S01]  /*673b0*/  STL.64 [R1+0x47d0], R6 ;  /* 0x0047d00601007387 */ /* 0x004fe20000100a00 */
[----:B----4-:R-:W-:Y:S02]  /*673c0*/  STL.64 [R1+0x47c8], R4 ;  /* 0x0047c80401007387 */ /* 0x010fe40000100a00 */
[----:B------:R-:W2:Y:S02]  /*673d0*/  LDL.LU R23, [R1+0x4820] ;  /* 0x0048200001177983 */ /* 0x000ea40000300800 */
[----:B------:R0:W-:Y:S02]  /*673e0*/  STL.64 [R1+0x47d8], R26 ;  /* 0x0047d81a01007387 */ /* 0x0001e40000100a00 */
[----:B0-----:R-:W-:Y:S02]  /*673f0*/  IMAD.MOV.U32 R26, RZ, RZ, R28 ;  /* 0x000000ffff1a7224 */ /* 0x001fe400078e001c */
[----:B------:R-:W-:-:S05]  /*67400*/  IMAD.MOV.U32 R27, RZ, RZ, R24 ;  /* 0x000000ffff1b7224 */ /* 0x000fca00078e0018 */
[----:B------:R0:W-:Y:S01]  /*67410*/  STL.64 [R1+0x47f0], R26 ;  /* 0x0047f01a01007387 */ /* 0x0001e20000100a00 */
[----:B------:R-:W4:Y:S02]  /*67420*/  LDL.LU R4, [R1+0x1160] ;  /* 0x0011600001047983 */ /* 0x000f240000300800 */
[----:B------:R-:W4:Y:S02]  /*67430*/  LDL.LU R5, [R1+0x1164] ;  /* 0x0011640001057983 */ /* 0x000f240000300800 */
[----:B------:R-:W2:Y:S01]  /*67440*/  LDL.LU R6, [R1+0x1168] ;  /* 0x0011680001067983 */ /* 0x000ea20000300800 */
[----:B------:R-:W2:Y:S01]  /*67450*/  LDL.LU R7, [R1+0x116c] ;  /* 0x00116c0001077983 */ /* 0x000ea20000300800 */
[----:B0-----:R-:W-:Y:S02]  /*67460*/  IMAD.MOV.U32 R26, RZ, RZ, R9 ;  /* 0x000000ffff1a7224 */ /* 0x001fe400078e0009 */
[----:B------:R-:W-:-:S05]  /*67470*/  IMAD.MOV.U32 R27, RZ, RZ, R8 ;  /* 0x000000ffff1b7224 */ /* 0x000fca00078e0008 */
[----:B------:R-:W-:Y:S04]  /*67480*/  STL.64 [R1+0x4808], R26 ;  /* 0x0048081a01007387 */ /* 0x000fe80000100a00 */
[----:B--2---:R-:W-:Y:S01]  /*67490*/  STL.64 [R1+0x47e8], R6 ;  /* 0x0047e80601007387 */ /* 0x004fe20000100a00 */
[----:B----4-:R0:W-:Y:S03]  /*674a0*/  STL.64 [R1+0x47e0], R4 ;  /* 0x0047e00401007387 */ /* 0x0101e60000100a00 */
[----:B0-----:R-:W2:Y:S01]  /*674b0*/  LDL.LU R4, [R1+0x1140] ;  /* 0x0011400001047983 */ /* 0x001ea20000300800 */
[----:B------:R-:W2:Y:S02]  /*674c0*/  LDL.LU R5, [R1+0x1144] ;  /* 0x0011440001057983 */ /* 0x000ea40000300800 */
[----:B------:R-:W4:Y:S02]  /*674d0*/  LDL.LU R6, [R1+0x1148] ;  /* 0x0011480001067983 */ /* 0x000f240000300800 */
[----:B------:R-:W4:Y:S01]  /*674e0*/  LDL.LU R7, [R1+0x114c] ;  /* 0x00114c0001077983 */ /* 0x000f220000300800 */
[----:B------:R-:W2:Y:S01]  /*674f0*/  LDL.LU R8, [R1+0x10d0] ;  /* 0x0010d00001087983 */ /* 0x000ea20000300800 */
[----:B------:R-:W3:Y:S02]  /*67500*/  LDL.LU R9, [R1+0x10d4] ;  /* 0x0010d40001097983 */ /* 0x000ee40000300800 */
[----:B------:R-:W3:Y:S02]  /*67510*/  LDL.LU R10, [R1+0x10d8] ;  /* 0x0010d800010a7983 */ /* 0x000ee40000300800 */
[----:B------:R-:W3:Y:S01]  /*67520*/  LDL.LU R11, [R1+0x10dc] ;  /* 0x0010dc00010b7983 */ /* 0x000ee20000300800 */
[----:B------:R-:W3:Y:S04]  /*67530*/  LDL.LU.64 R26, [R1+0x48] ;  /* 0x00004800011a7983 */ /* 0x000ee80000300a00 */
        /* <DEDUP_REMOVED lines=12> */
[----:B---3--:R-:W-:Y:S01]  /*67600*/  STL.64 [R1+0x4760], R18 ;  /* 0x0047601201007387 */ /* 0x008fe20000100a00 */
[----:B------:R0:W-:Y:S03]  /*67610*/  STL.64 [R1+0x4758], R16 ;  /* 0x0047581001007387 */ /* 0x0001e60000100a00 */
[----:B0-----:R-:W3:Y:S01]  /*67620*/  LDL.LU R16, [R1+0x1270] ;  /* 0x0012700001107983 */ /* 0x001ee20000300800 */
[----:B------:R-:W3:Y:S02]  /*67630*/  LDL.LU R17, [R1+0x1274] ;  /* 0x0012740001117983 */ /* 0x000ee40000300800 */
[----:B------:R-:W4:Y:S02]  /*67640*/  LDL.LU R18, [R1+0x1278] ;  /* 0x0012780001127983 */ /* 0x000f240000300800 */
[----:B------:R-:W4:Y:S02]  /*67650*/  LDL.LU R19, [R1+0x127c] ;  /* 0x00127c0001137983 */ /* 0x000f240000300800 */
[----:B------:R-:W-:-:S02]  /*67660*/  IMAD.MOV.U32 R14, RZ, RZ, R3 ;  /* 0x000000ffff0e7224 */ /* 0x000fc400078e0003 */
[----:B------:R-:W-:-:S07]  /*67670*/  IMAD.MOV.U32 R15, RZ, RZ, R2 ;  /* 0x000000ffff0f7224 */ /* 0x000fce00078e0002 */
[C---:B------:R-:W-:Y:S01]  /*67680*/  HMMA.16816.F32 R12, R20.reuse, R14, R8 ;  /* 0x0000000e140c723c */ /* 0x040fe20000001808 */
[----:B----4-:R-:W-:Y:S01]  /*67690*/  STL.64 [R1+0x4778], R18 ;  /* 0x0047781201007387 */ /* 0x010fe20000100a00 */
[----:B---3--:R0:W-:Y:S03]  /*676a0*/  STL.64 [R1+0x4770], R16 ;  /* 0x0047701001007387 */ /* 0x0081e60000100a00 */
[----:B0-----:R-:W3:Y:S01]  /*676b0*/  LDL.LU R16, [R1+0x1250] ;  /* 0x0012500001107983 */ /* 0x001ee20000300800 */
[----:B------:R-:W3:Y:S02]  /*676c0*/  LDL.LU R17, [R1+0x1254] ;  /* 0x0012540001117983 */ /* 0x000ee40000300800 */
[----:B------:R-:W4:Y:S02]  /*676d0*/  LDL.LU R18, [R1+0x1258] ;  /* 0x0012580001127983 */ /* 0x000f240000300800 */
[----:B------:R-:W4:Y:S01]  /*676e0*/  LDL.LU R19, [R1+0x125c] ;  /* 0x00125c0001137983 */ /* 0x000f220000300800 */
[C---:B--2---:R-:W-:Y:S01]  /*676f0*/  HMMA.16816.F32 R4, R20.reuse, R26, R4 ;  /* 0x0000001a1404723c */ /* 0x044fe20000001804 */
[----:B------:R-:W-:Y:S01]  /*67700*/  IMAD.MOV.U32 R3, RZ, RZ, R26 ;  /* 0x000000ffff037224 */ /* 0x000fe200078e001a */
[----:B----4-:R-:W-:Y:S01]  /*67710*/  STL.64 [R1+0x4790], R18 ;  /* 0x0047901201007387 */ /* 0x010fe20000100a00 */
[----:B---3--:R0:W-:Y:S03]  /*67720*/  STL.64 [R1+0x4788], R16 ;  /* 0x0047881001007387 */ /* 0x0081e60000100a00 */
[----:B0-----:R-:W2:Y:S01]  /*67730*/  LDL.LU R16, [R1+0x11c0] ;  /* 0x0011c00001107983 */ /* 0x001ea20000300800 */
[----:B------:R-:W2:Y:S02]  /*67740*/  LDL.LU R17, [R1+0x11c4] ;  /* 0x0011c40001117983 */ /* 0x000ea40000300800 */
[----:B------:R-:W2:Y:S02]  /*67750*/  LDL.LU R18, [R1+0x11c8] ;  /* 0x0011c80001127983 */ /* 0x000ea40000300800 */
[----:B------:R-:W2:Y:S01]  /*67760*/  LDL.LU R19, [R1+0x11cc] ;  /* 0x0011cc0001137983 */ /* 0x000ea20000300800 */
[----:B------:R0:W-:Y:S01]  /*67770*/  STL [R1+0x4130], R0 ;  /* 0x0041300001007387 */ /* 0x0001e20000100800 */
[----:B------:R-:W3:Y:S02]  /*67780*/  LDL.LU R8, [R1+0x12a0] ;  /* 0x0012a00001087983 */ /* 0x000ee40000300800 */
[----:B------:R-:W-:Y:S02]  /*67790*/  STL.64 [R1+0xe0], R12 ;  /* 0x0000e00c01007387 */ /* 0x000fe40000100a00 */
[----:B------:R1:W-:Y:S01]  /*677a0*/  STL.64 [R1+0xe8], R14 ;  /* 0x0000e80e01007387 */ /* 0x0003e20000100a00 */
[----:B------:R-:W3:Y:S01]  /*677b0*/  LDL.LU R9, [R1+0x12a4] ;  /* 0x0012a40001097983 */ /* 0x000ee20000300800 */
[----:B------:R-:W3:Y:S02]  /*677c0*/  LDL.LU R10, [R1+0x12a8] ;  /* 0x0012a800010a7983 */ /* 0x000ee40000300800 */
[----:B------:R-:W3:Y:S02]  /*677d0*/  LDL.LU R11, [R1+0x12ac] ;  /* 0x0012ac00010b7983 */ /* 0x000ee40000300800 */
[----:B0-----:R-:W-:Y:S01]  /*677e0*/  IMAD.MOV.U32 R0, RZ, RZ, R27 ;  /* 0x000000ffff007224 */ /* 0x001fe200078e001b */
[----:B-1----:R-:W3:Y:S01]  /*677f0*/  LDL.64 R14, [R1+0x78] ;  /* 0x00007800010e7983 */ /* 0x002ee20000100a00 */
[----:B------:R-:W-:Y:S02]  /*67800*/  STL.64 [R1+0x5e0], R4 ;  /* 0x0005e00401007387 */ /* 0x000fe40000100a00 */
[----:B------:R0:W-:Y:S02]  /*67810*/  STL.64 [R1+0x5e8], R6 ;  /* 0x0005e80601007387 */ /* 0x0001e40000100a00 */
[----:B0-----:R-:W4:Y:S01]  /*67820*/  LDL.LU.64 R6, [R1+0x4818] ;  /* 0x0048180001067983 */ /* 0x001f220000300a00 */
[----:B------:R-:W4:Y:S02]  /*67830*/  LDL.LU.64 R4, [R1+0x4810] ;  /* 0x0048100001047983 */ /* 0x000f240000300a00 */
[----:B------:R-:W4:Y:S02]  /*67840*/  LDL.LU.64 R26, [R1+0x4808] ;  /* 0x00480800011a7983 */ /* 0x000f240000300a00 */
[C---:B----4-:R-:W-:Y:S01]  /*67850*/  HMMA.16816.F32 R24, R20.reuse, R26, R4 ;  /* 0x0000001a1418723c */ /* 0x050fe20000001804 */
[----:B------:R-:W4:Y:S01]  /*67860*/  LDL.LU.64 R6, [R1+0x4800] ;  /* 0x0048000001067983 */ /* 0x000f220000300a00 */
[----:B------:R-:W4:Y:S11]  /*67870*/  LDL.LU.64 R4, [R1+0x47f8] ;  /* 0x0047f80001047983 */ /* 0x000f360000300a00 */
[----:B------:R-:W-:Y:S10]  /*67880*/  @!UPT UIADD3 URZ, URZ, URZ, URZ ;  /* 0x0000003f3f3ff290 */ /* 0x000ff4000fffe03f */
[----:B------:R-:W-:Y:S01]  /*67890*/  STL.64 [R1+0x5f0], R24 ;  /* 0x0005f01801007387 */ /* 0x000fe20000100a00 */
        /* <DEDUP_REMOVED lines=22> */
[----:B0-----:R-:W4:Y:S01]  /*67a00*/  LDL.LU.64 R26, [R1+0x47a8] ;  /* 0x0047a800011a7983 */ /* 0x001f220000300a00 */
[----:B------:R-:W2:Y:S01]  /*67a10*/  LDL.LU R25, [R1+0x47a0] ;  /* 0x0047a00001197983 */ /* 0x000ea20000300800 */
[C---:B----4-:R-:W-:Y:S11]  /*67a20*/  HMMA.16816.F32 R4, R20.reuse, R26, R4 ;  /* 0x0000001a1404723c */ /* 0x050ff60000001804 */
[----:B------:R-:W-:Y:S11]  /*67a30*/  @!UPT UIADD3 URZ, URZ, URZ, URZ ;  /* 0x0000003f3f3ff290 */ /* 0x000ff6000fffe03f */
[----:B------:R-:W-:Y:S01]  /*67a40*/  @!UPT UIADD3 URZ, URZ, URZ, URZ ;  /* 0x0000003f3f3ff290 */ /* 0x000fe2000fffe03f */
[----:B------:R-:W-:Y:S01]  /*67a50*/  STL.64 [R1+0x820], R4 ;  /* 0x0008200401007387 */ /* 0x000fe20000100a00 */
[----:B------:R0:W-:Y:S03]  /*67a60*/  STL.64 [R1+0x828], R6 ;  /* 0x0008280601007387 */ /* 0x0001e60000100a00 */
[----:B0-----:R-:W4:Y:S01]  /*67a70*/  LDL.LU.64 R6, [R1+0x4798] ;  /* 0x0047980001067983 */ /* 0x001f220000300a00 */
[----:B------:R-:W-:Y:S02]  /*67a80*/  STL.64 [R1+0x46a0], R26 ;  /* 0x0046a01a01007387 */ /* 0x000fe40000100a00 */
[----:B--2---:R0:W-:Y:S02]  /*67a90*/  STL [R1+0x4698], R25 ;  /* 0x0046981901007387 */ /* 0x0041e40000100800 */
[----:B------:R-:W2:Y:S01]  /*67aa0*/  LDL.LU R24, [R1+0x1260] ;  /* 0x0012600001187983 */ /* 0x000ea20000300800 */
[----:B0-----:R-:W2:Y:S01]  /*67ab0*/  LDL.LU R25, [R1+0x1264] ;  /* 0x0012640001197983 */ /* 0x001ea20000300800 */
        /* <DEDUP_REMOVED lines=9> */
[C---:B----4-:R-:W-:Y:S01]  /*67b50*/  HMMA.16816.F32 R16, R20.reuse, R6, R16 ;  /* 0x000000061410723c */ /* 0x050fe20000001810 */
[----:B------:R-:W-:Y:S11]  /*67b60*/  IMAD.MOV.U32 R2, RZ, RZ, R7 ;  /* 0x000000ffff027224 */ /* 0x000ff600078e0007 */
[----:B------:R-:W-:Y:S11]  /*67b70*/  @!UPT UIADD3 URZ, URZ, URZ, URZ ;  /* 0x0000003f3f3ff290 */ /* 0x000ff6000fffe03f */
[----:B------:R-:W-:Y:S01]  /*67b80*/  STL.64 [R1+0x840], R16 ;  /* 0x0008401001007387 */ /* 0x000fe20000100a00 */
[----:B------:R0:W-:Y:S03]  /*67b90*/  STL.64 [R1+0x848], R18 ;  /* 0x0008481201007387 */ /* 0x0001e60000100a00 */
[----:B0-----:R-:W4:Y:S01]  /*67ba0*/  LDL.LU.64 R18, [R1+0x4778] ;  /* 0x0047780001127983 */ /* 0x001f220000300a00 */
[----:B------:R-:W4:Y:S02]  /*67bb0*/  LDL.LU.64 R16, [R1+0x4770] ;  /* 0x0047700001107983 */ /* 0x000f240000300a00 */
[----:B------:R-:W4:Y:S02]  /*67bc0*/  LDL.LU.64 R6, [R1+0x4768] ;  /* 0x0047680001067983 */ /* 0x000f240000300a00 */
[----:B------:R-:W-:Y:S01]  /*67bd0*/  STL [R1+0x4674], R2 ;  /* 0x0046740201007387 */ /* 0x000fe20000100800 */
        /* <DEDUP_REMOVED lines=14> */
[----:B------:R-:W4:Y:S01]  /*67cc0*/  LDL.LU.64 R6, [R1+0x4738] ;  /* 0x0047380001067983 */ /* 0x000f220000300a00 */
[----:B---3--:R-:W-:Y:S01]  /*67cd0*/  HMMA.16816.F32 R8, R20, R14, R8 ;  /* 0x0000000e1408723c */ /* 0x008fe20000001808 */
[----:B------:R0:W-:Y:S02]  /*67ce0*/  STL [R1+0x4678], R2 ;  /* 0x0046780201007387 */ /* 0x0001e40000100800 */
[----:B0-----:R-:W-:-:S05]  /*67cf0*/  IMAD.MOV.U32 R2, RZ, RZ, R15 ;  /* 0x000000ffff027224 */ /* 0x001fca00078e000f */
[C---:B----4-:R-:W-:Y:S11]  /*67d00*/  HMMA.16816.F32 R16, R20.reuse, R6, R16 ;  /* 0x000000061410723c */ /* 0x050ff60000001810 */
[----:B------:R-:W-:Y:S11]  /*67d10*/  @!UPT UIADD3 URZ, URZ, URZ, URZ ;  /* 0x0000003f3f3ff290 */ /* 0x000ff6000fffe03f */
[----:B------:R-:W-:Y:S01]  /*67d20*/  @!UPT UIADD3 URZ, URZ, URZ, URZ ;  /* 0x0000003f3f3ff290 */ /* 0x000fe2000fffe03f */
[----:B------:R-:W-:Y:S01]  /*67d30*/  STL.64 [R1+0x930], R16 ;  /* 0x0009301001007387 */ /* 0x000fe20000100a00 */
[----:B------:R0:W-:Y:S02]  /*67d40*/  STL.64 [R1+0x938], R18 ;  /* 0x0009381201007387 */ /* 0x0001e40000100a00 */
[----:B0-----:R-:W-:Y:S02]  /*67d50*/  IMAD.MOV.U32 R18, RZ, RZ, R7 ;  /* 0x000000ffff127224 */ /* 0x001fe400078e0007 */
[----:B------:R-:W-:Y:S02]  /*67d60*/  IMAD.MOV.U32 R19, RZ, RZ, R6 ;  /* 0x000000ffff137224 */ /* 0x000fe400078e0006 */
[----:B------:R-:W2:Y:S01]  /*67d70*/  LDL.LU.64 R6, [R1+0x4730] ;  /* 0x0047300001067983 */ /* 0x000ea20000300a00 */
[----:B------:R-:W3:Y:S02]  /*67d80*/  LDL.LU.64 R4, [R1+0x4728] ;  /* 0x0047280001047983 */ /* 0x000ee40000300a00 */
[----:B------:R0:W-:Y:S02]  /*67d90*/  STL [R1+0x4680], R18 ;  /* 0x0046801201007387 */ /* 0x0001e40000100800 */
[----:B------:R1:W-:Y:S01]  /*67da0*/  STL [R1+0x467c], R19 ;  /* 0x00467c1301007387 */ /* 0x0003e20000100800 */
[----:B------:R-:W4:Y:S01]  /*67db0*/  LDL.LU R16, [R1+0x1290] ;  /* 0x0012900001107983 */ /* 0x000f220000300800 */
[----:B------:R-:W4:Y:S03]  /*67dc0*/  LDL.LU R17, [R1+0x1294] ;  /* 0x0012940001117983 */ /* 0x000f260000300800 */
[----:B0-----:R-:W4:Y:S01]  /*67dd0*/  LDL.LU R18, [R1+0x1298] ;  /* 0x0012980001127983 */ /* 0x001f220000300800 */
[----:B-1----:R-:W4:Y:S02]  /*67de0*/  LDL.LU R19, [R1+0x129c] ;  /* 0x00129c0001137983 */ /* 0x002f240000300800 */
[----:B------:R-:W-:Y:S02]  /*67df0*/  STL.64 [R1+0x920], R8 ;  /* 0x0009200801007387 */ /* 0x000fe40000100a00 */
[----:B------:R0:W-:Y:S02]  /*67e00*/  STL.64 [R1+0x928], R10 ;  /* 0x0009280a01007387 */ /* 0x0001e40000100a00 */
[----:B0-----:R-:W2:Y:S01]  /*67e10*/  LDL.LU.64 R10, [R1+0x4720] ;  /* 0x00472000010a7983 */ /* 0x001ea20000300a00 */
[----:B------:R-:W4:Y:S02]  /*67e20*/  LDL.LU.64 R14, [R1+0x4718] ;  /* 0x00471800010e7983 */ /* 0x000f240000300a00 */
[C---:B----4-:R-:W-:Y:S11]  /*67e30*/  HMMA.16816.F32 R16, R20.reuse, R14, R16 ;  /* 0x0000000e1410723c */ /* 0x050ff60000001810 */
[----:B------:R-:W-:Y:S11]  /*67e40*/  @!UPT UIADD3 URZ, URZ, URZ, URZ ;  /* 0x0000003f3f3ff290 */ /* 0x000ff6000fffe03f */
[----:B------:R-:W-:Y:S01]  /*67e50*/  @!UPT UIADD3 URZ, URZ, URZ, URZ ;  /* 0x0000003f3f3ff290 */ /* 0x000fe2000fffe03f */
[----:B------:R-:W-:Y:S01]  /*67e60*/  STL.64 [R1+0x910], R16 ;  /* 0x0009101001007387 */ /* 0x000fe20000100a00 */
[----:B------:R0:W-:Y:S02]  /*67e70*/  STL.64 [R1+0x918], R18 ;  /* 0x0009181201007387 */ /* 0x0001e40000100a00 */
[----:B0-----:R-:W-:Y:S02]  /*67e80*/  IMAD.MOV.U32 R18, RZ, RZ, R14 ;  /* 0x000000ffff127224 */ /* 0x001fe400078e000e */
[----:B------:R-:W-:Y:S02]  /*67e90*/  IMAD.MOV.U32 R19, RZ, RZ, R15 ;  /* 0x000000ffff137224 */ /* 0x000fe400078e000f */
[----:B------:R-:W4:Y:S01]  /*67ea0*/  LDL.LU.64 R14, [R1+0x4710] ;  /* 0x00471000010e7983 */ /* 0x000f220000300a00 */
[----:B------:R-:W4:Y:S02]  /*67eb0*/  LDL.LU.64 R12, [R1+0x4708] ;  /* 0x00470800010c7983 */ /* 0x000f240000300a00 */
[----:B------:R0:W-:Y:S02]  /*67ec0*/  STL.64 [R1+0x46e0], R18 ;  /* 0x0046e01201007387 */ /* 0x0001e40000100a00 */
[----:B------:R-:W3:Y:S01]  /*67ed0*/  LDL.LU R16, [R1+0x1280] ;  /* 0x0012800001107983 */ /* 0x000ee20000300800 */
[----:B------:R-:W3:Y:S04]  /*67ee0*/  LDL.LU R17, [R1+0x1284] ;  /* 0x0012840001117983 */ /* 0x000ee80000300800 */
[----:B0-----:R-:W3:Y:S01]  /*67ef0*/  LDL.LU R18, [R1+0x1288] ;  /* 0x0012880001127983 */ /* 0x001ee20000300800 */
[----:B------:R-:W3:Y:S02]  /*67f00*/  LDL.LU R19, [R1+0x128c] ;  /* 0x00128c0001137983 */ /* 0x000ee40000300800 */
[----:B--2---:R0:W-:Y:S01]  /*67f10*/  STL.64 [R1+0x45f0], R10 ;  /* 0x0045f00a01007387 */ /* 0x0041e20000100a00 */
[C---:B---3--:R-:W-:Y:S08]  /*67f20*/  HMMA.16816.F32 R16, R20.reuse, R10, R16 ;  /* 0x0000000a1410723c */ /* 0x048ff00000001810 */
[----:B0-----:R-:W-:Y:S11]  /*67f30*/  HMMA.16816.F32 R8, R20, R6, R24 ;  /* 0x000000061408723c */ /* 0x001ff60000001818 */
[----:B------:R-:W-:Y:S04]  /*67f40*/  @!UPT UIADD3 URZ, URZ, URZ, URZ ;  /* 0x0000003f3f3ff290 */ /* 0x000fe8000fffe03f */
[----:B------:R0:W-:Y:S01]  /*67f50*/  STL.64 [R1+0x900], R16 ;  /* 0x0009001001007387 */ /* 0x0001e20000100a00 */
[----:B------:R1:W-:Y:S03]  /*67f60*/  STL.64 [R1+0x908], R18 ;  /* 0x0009081201007387 */ /* 0x0003e60000100a00 */
[----:B0-----:R-:W2:Y:S04]  /*67f70*/  LDL.LU R16, [R1+0x13a0] ;  /* 0x0013a00001107983 */ /* 0x001ea80000300800 */
[----:B------:R-:W-:Y:S02]  /*67f80*/  STL.64 [R1+0x8f0], R8 ;  /* 0x0008f00801007387 */ /* 0x000fe40000100a00 */
[----:B------:R-:W-:Y:S02]  /*67f90*/  STL.64 [R1+0x8f8], R10 ;  /* 0x0008f80a01007387 */ /* 0x000fe40000100a00 */
[----:B------:R-:W2:Y:S01]  /*67fa0*/  LDL.LU R17, [R1+0x13a4] ;  /* 0x0013a40001117983 */ /* 0x000ea20000300800 */
[----:B-1----:R-:W3:Y:S01]  /*67fb0*/  LDL.LU R18, [R1+0x13a8] ;  /* 0x0013a80001127983 */ /* 0x002ee20000300800 */
[----:B------:R-:W3:Y:S03]  /*67fc0*/  LDL.LU R19, [R1+0x13ac] ;  /* 0x0013ac0001137983 */ /* 0x000ee60000300800 */
[----:B---3--:R-:W-:Y:S01]  /*67fd0*/  STL.64 [R1+0x46f0], R18 ;  /* 0x0046f01201007387 */ /* 0x008fe20000100a00 */
[----:B--2---:R0:W-:Y:S03]  /*67fe0*/  STL.64 [R1+0x46e8], R16 ;  /* 0x0046e81001007387 */ /* 0x0041e60000100a00 */
        /* <DEDUP_REMOVED lines=8> */
[----:B---3--:R0:W-:Y:S01]  /*68070*/  STL.64 [R1+0x4700], R18 ;  /* 0x0047001201007387 */ /* 0x0081e20000100a00 */
[----:B--2---:R-:W-:Y:S03]  /*68080*/  STL.64 [R1+0x46f8], R16 ;  /* 0x0046f81001007387 */ /* 0x004fe60000100a00 */
[----:B0-----:R-:W4:Y:S01]  /*68090*/  LDL.LU.64 R18, [R1+0x58] ;  /* 0x0000580001127983 */ /* 0x001f220000300a00 */
[----:B------:R-:W2:Y:S03]  /*680a0*/  LDL.LU.64 R26, [R1+0x8] ;  /* 0x00000800011a7983 */ /* 0x000ea60000300a00 */
[----:B--2---:R0:W-:Y:S04]  /*680b0*/  STL.64 [R1+0x46b8], R26 ;  /* 0x0046b81a01007387 */ /* 0x0041e80000100a00 */
[----:B0-----:R-:W2:Y:S04]  /*680c0*/  LDL.LU.64 R26, [R1+0x18] ;  /* 0x00001800011a7983 */ /* 0x001ea80000300a00 */
[----:B--2---:R0:W-:Y:S04]  /*680d0*/  STL.64 [R1+0x46d0], R26 ;  /* 0x0046d01a01007387 */ /* 0x0041e80000100a00 */
[----:B0-----:R-:W2:Y:S04]  /*680e0*/  LDL.LU.64 R26, [R1+0x28] ;  /* 0x00002800011a7983 */ /* 0x001ea80000300a00 */
[----:B--2---:R0:W-:Y:S04]  /*680f0*/  STL.64 [R1+0x46d8], R26 ;  /* 0x0046d81a01007387 */ /* 0x0041e80000100a00 */
[----:B0-----:R-:W2:Y:S01]  /*68100*/  LDL.LU.64 R26, [R1+0x38] ;  /* 0x00003800011a7983 */ /* 0x001ea20000300a00 */
[----:B------:R0:W-:Y:S02]  /*68110*/  STL.64 [R1+0x45e8], R6 ;  /* 0x0045e80601007387 */ /* 0x0001e40000100a00 */
[----:B------:R1:W-:Y:S01]  /*68120*/  STL.64 [R1+0x45e0], R4 ;  /* 0x0045e00401007387 */ /* 0x0003e20000100a00 */
[----:B0-----:R-:W3:Y:S04]  /*68130*/  LDL.LU.64 R6, [R1+0xc8] ;  /* 0x0000c80001067983 */ /* 0x001ee80000300a00 */
[----:B---3--:R0:W-:Y:S01]  /*68140*/  STL.64 [R1+0x4690], R6 ;  /* 0x0046900601007387 */ /* 0x0081e20000100a00 */
[----:B-1----:R-:W3:Y:S02]  /*68150*/  LDL.LU R4, [R1+0x1360] ;  /* 0x0013600001047983 */ /* 0x002ee40000300800 */
[----:B------:R-:W3:Y:S01]  /*68160*/  LDL.LU R5, [R1+0x1364] ;  /* 0x0013640001057983 */ /* 0x000ee20000300800 */
[----:B0-----:R-:W2:Y:S01]  /*68170*/  LDL.LU R6, [R1+0x1368] ;  /* 0x0013680001067983 */ /* 0x001ea20000300800 */
[----:B------:R-:W2:Y:S01]  /*68180*/  LDL.LU R7, [R1+0x136c] ;  /* 0x00136c0001077983 */ /* 0x000ea20000300800 */
[----:B----4-:R-:W-:Y:S02]  /*68190*/  HMMA.16816.F32 R8, R12, R18, R8 ;  /* 0x000000120c08723c */ /* 0x010fe40000001808 */
[----:B--2---:R-:W-:Y:S01]  /*681a0*/  STL.64 [R1+0x46b0], R6 ;  /* 0x0046b00601007387 */ /* 0x004fe20000100a00 */
[----:B---3--:R0:W-:Y:S03]  /*681b0*/  STL.64 [R1+0x46a8], R4 ;  /* 0x0046a80401007387 */ /* 0x0081e60000100a00 */
        /* <DEDUP_REMOVED lines=10> */
[----:B------:R0:W-:Y:S01]  /*68260*/  STL.64 [R1+0xa30], R8 ;  /* 0x000a300801007387 */ /* 0x0001e20000100a00 */
[----:B------:R-:W-:Y:S02]  /*68270*/  STL.64 [R1+0xa38], R10 ;  /* 0x000a380a01007387 */ /* 0x000fe40000100a00 */
[----:B0-----:R-:W-:-:S02]  /*68280*/  IMAD.MOV.U32 R9, RZ, RZ, R18 ;  /* 0x000000ffff097224 */ /* 0x001fc400078e0012 */
[----:B------:R-:W-:Y:S02]  /*68290*/  IMAD.MOV.U32 R8, RZ, RZ, R19 ;  /* 0x000000ffff087224 */ /* 0x000fe400078e0013 */
[----:B------:R-:W3:Y:S01]  /*682a0*/  LDL.LU.64 R18, [R1+0x4700] ;  /* 0x0047000001127983 */ /* 0x000ee20000300a00 */
[----:B------:R-:W3:Y:S02]  /*682b0*/  LDL.LU.64 R16, [R1+0x46f8] ;  /* 0x0046f80001107983 */ /* 0x000ee40000300a00 */
[----:B------:R-:W-:Y:S02]  /*682c0*/  IMAD.MOV.U32 R22, RZ, RZ, R3 ;  /* 0x000000ffff167224 */ /* 0x000fe400078e0003 */
[----:B------:R-:W-:Y:S01]  /*682d0*/  IMAD.MOV.U32 R23, RZ, RZ, R0 ;  /* 0x000000ffff177224 */ /* 0x000fe200078e0000 */
[----:B------:R0:W-:Y:S04]  /*682e0*/  STL.64 [R1+0x4688], R8 ;  /* 0x0046880801007387 */ /* 0x0001e80000100a00 */
        /* <DEDUP_REMOVED lines=10> */
[----:B------:R-:W3:Y:S02]  /*68390*/  LDL.LU.64 R16, [R1+0x46e8] ;  /* 0x0046e80001107983 */ /* 0x000ee40000300a00 */
[----:B------:R0:W-:Y:S02]  /*683a0*/  STL.64 [R1+0x45b8], R22 ;  /* 0x0045b81601007387 */ /* 0x0001e40000100a00 */
[----:B------:R-:W2:Y:S01]  /*683b0*/  LDL.LU R20, [R1+0x1390] ;  /* 0x0013900001147983 */ /* 0x000ea20000300800 */
[----:B------:R-:W2:Y:S04]  /*683c0*/  LDL.LU R21, [R1+0x1394] ;  /* 0x0013940001157983 */ /* 0x000ea80000300800 */
[----:B0-----:R-:W2:Y:S01]  /*683d0*/  LDL.LU R22, [R1+0x1398] ;  /* 0x0013980001167983 */ /* 0x001ea20000300800 */
[----:B------:R-:W2:Y:S01]  /*683e0*/  LDL.LU R23, [R1+0x139c] ;  /* 0x00139c0001177983 */ /* 0x000ea20000300800 */
[C---:B---3--:R-:W-:Y:S11]  /*683f0*/  HMMA.16816.F32 R16, R12.reuse, R26, R16 ;  /* 0x0000001a0c10723c */ /* 0x048ff60000001810 */
[----:B------:R-:W-:Y:S11]  /*68400*/  @!UPT UIADD3 URZ, URZ, URZ, URZ ;  /* 0x0000003f3f3ff290 */ /* 0x000ff6000fffe03f */
[----:B------:R-:W-:Y:S01]  /*68410*/  @!UPT UIADD3 URZ, URZ, URZ, URZ ;  /* 0x0000003f3f3ff290 */ /* 0x000fe2000fffe03f */
[----:B------:R0:W-:Y:S01]  /*68420*/  STL.64 [R1+0xa10], R16 ;  /* 0x000a101001007387 */ /* 0x0001e20000100a00 */
[----:B------:R1:W-:Y:S02]  /*68430*/  STL.64 [R1+0xa18], R18 ;  /* 0x000a181201007387 */ /* 0x0003e40000100a00 */
[----:B0-----:R-:W-:Y:S01]  /*68440*/  IMAD.MOV.U32 R17, RZ, RZ, R26 ;  /* 0x000000ffff117224 */ /* 0x001fe200078e001a */
[----:B-1----:R-:W3:Y:S01]  /*68450*/  LDL.LU.64 R18, [R1+0x46e0] ;  /* 0x0046e00001127983 */ /* 0x002ee20000300a00 */
[----:B------:R-:W-:Y:S02]  /*68460*/  IMAD.MOV.U32 R16, RZ, RZ, R27 ;  /* 0x000000ffff107224 */ /* 0x000fe400078e001b */
[----:B------:R-:W2:Y:S03]  /*68470*/  LDL.LU.64 R26, [R1+0x46d8] ;  /* 0x0046d800011a7983 */ /* 0x000ea60000300a00 */
[----:B------:R-:W-:Y:S01]  /*68480*/  STL.64 [R1+0x4668], R16 ;  /* 0x0046681001007387 */ /* 0x000fe20000100a00 */
[C---:B--2---:R-:W-:Y:S11]  /*68490*/  HMMA.16816.F32 R20, R12.reuse, R26, R20 ;  /* 0x0000001a0c14723c */ /* 0x044ff60000001814 */
[----:B------:R-:W-:Y:S11]  /*684a0*/  @!UPT UIADD3 URZ, URZ, URZ, URZ ;  /* 0x0000003f3f3ff290 */ /* 0x000ff6000fffe03f */
[----:B------:R-:W-:Y:S01]  /*684b0*/  @!UPT UIADD3 URZ, URZ, URZ, URZ ;  /* 0x0000003f3f3ff290 */ /* 0x000fe2000fffe03f */
[----:B------:R-:W-:Y:S01]  /*684c0*/  STL.64 [R1+0xa00], R20 ;  /* 0x000a001401007387 */ /* 0x000fe20000100a00 */
[----:B------:R0:W-:Y:S02]  /*684d0*/  STL.64 [R1+0xa08], R22 ;  /* 0x000a081601007387 */ /* 0x0001e40000100a00 */
        /* <DEDUP_REMOVED lines=21> */
[----:B------:R-:W3:Y:S01]  /*68630*/  LDL.LU R25, [R1+0x4698] ;  /* 0x0046980001197983 */ /* 0x000ee20000300800 */
[C---:B--2---:R-:W-:Y:S11]  /*68640*/  HMMA.16816.F32 R4, R12.reuse, R26, R4 ;  /* 0x0000001a0c04723c */ /* 0x044ff60000001804 */
[----:B------:R-:W-:Y:S11]  /*68650*/  @!UPT UIADD3 URZ, URZ, URZ, URZ ;  /* 0x0000003f3f3ff290 */ /* 0x000ff6000fffe03f */
[----:B------:R-:W-:Y:S01]  /*68660*/  @!UPT UIADD3 URZ, URZ, URZ, URZ ;  /* 0x0000003f3f3ff290 */ /* 0x000fe2000fffe03f */
[----:B------:R-:W-:Y:S01]  /*68670*/  STL.64 [R1+0x9d0], R4 ;  /* 0x0009d00401007387 */ /* 0x000fe20000100a00 */
[----:B------:R0:W-:Y:S03]  /*68680*/  STL.64 [R1+0x9d8], R6 ;  /* 0x0009d80601007387 */ /* 0x0001e60000100a00 */
[----:B0-----:R-:W4:Y:S02]  /*68690*/  LDL.LU.64 R6, [R1+0x4690] ;  /* 0x0046900001067983 */ /* 0x001f240000300a00 */
[----:B----4-:R-:W-:Y:S11]  /*686a0*/  HMMA.16816.F32 R8, R12, R6, R8 ;  /* 0x000000060c08723c */ /* 0x010ff60000001808 */
[----:B------:R-:W-:Y:S11]  /*686b0*/  @!UPT UIADD3 URZ, URZ, URZ, URZ ;  /* 0x0000003f3f3ff290 */ /* 0x000ff6000fffe03f */
[----:B------:R-:W-:Y:S01]  /*686c0*/  @!UPT UIADD3 URZ, URZ, URZ, URZ ;  /* 0x0000003f3f3ff290 */ /* 0x000fe2000fffe03f */
[----:B------:R0:W-:Y:S01]  /*686d0*/  STL.64 [R1+0x9c0], R8 ;  /* 0x0009c00801007387 */ /* 0x0001e20000100a00 */
[----:B------:R3:W-:Y:S03]  /*686e0*/  STL.64 [R1+0x9c8], R10 ;  /* 0x0009c80a01007387 */ /* 0x0007e60000100a00 */
[----:B0-----:R-:W2:Y:S01]  /*686f0*/  LDL.LU.64 R8, [R1+0x4688] ;  /* 0x0046880001087983 */ /* 0x001ea20000300a00 */
[----:B------:R-:W4:Y:S02]  /*68700*/  LDL R24, [R1+0x1be0] ;  /* 0x001be00001187983 */ /* 0x000f240000100800 */
[----:B------:R-:W-:Y:S02]  /*68710*/  STL.64 [R1+0x4578], R26 ;  /* 0x0045781a01007387 */ /* 0x000fe40000100a00 */
[----:B---3--:R-:W-:Y:S02]  /*68720*/  IMAD.MOV.U32 R10, RZ, RZ, R18 ;  /* 0x000000ffff0a7224 */ /* 0x008fe400078e0012 */
[----:B------:R-:W-:-:S02]  /*68730*/  IMAD.MOV.U32 R11, RZ, RZ, R19 ;  /* 0x000000ffff0b7224 */ /* 0x000fc400078e0013 */
[----:B------:R-:W-:Y:S02]  /*68740*/  IMAD.MOV.U32 R3, RZ, RZ, R6 ;  /* 0x000000ffff037224 */ /* 0x000fe400078e0006 */
[----:B------:R-:W-:Y:S01]  /*68750*/  IMAD.MOV.U32 R0, RZ, RZ, R7 ;  /* 0x000000ffff007224 */ /* 0x000fe200078e0007 */
[----:B----4-:R0:W-:Y:S04]  /*68760*/  STL.64 [R1+0x4570], R24 ;  /* 0x0045701801007387 */ /* 0x0101e80000100a00 */
[----:B0-----:R-:W3:Y:S01]  /*68770*/  LDL.LU R24, [R1+0x11f0] ;  /* 0x0011f00001187983 */ /* 0x001ee20000300800 */
[----:B------:R-:W3:Y:S02]  /*68780*/  LDL.LU R25, [R1+0x11f4] ;  /* 0x0011f40001197983 */ /* 0x000ee40000300800 */
[----:B------:R-:W4:Y:S02]  /*68790*/  LDL.LU R26, [R1+0x11f8] ;  /* 0x0011f800011a7983 */ /* 0x000f240000300800 */
[----:B------:R-:W4:Y:S01]  /*687a0*/  LDL.LU R27, [R1+0x11fc] ;  /* 0x0011fc00011b7983 */ /* 0x000f220000300800 */
[----:B------:R-:W2:Y:S01]  /*687b0*/  LDL.LU R18, [R1+0x4680] ;  /* 0x0046800001127983 */ /* 0x000ea20000300800 */
[----:B------:R-:W2:Y:S02]  /*687c0*/  LDL.LU R19, [R1+0x467c] ;  /* 0x00467c0001137983 */ /* 0x000ea40000300800 */
[----:B------:R0:W-:Y:S02]  /*687d0*/  STL.64 [R1+0x4608], R10 ;  /* 0x0046080a01007387 */ /* 0x0001e40000100a00 */
[----:B------:R-:W2:Y:S01]  /*687e0*/  LDL.LU R4, [R1+0x12e0] ;  /* 0x0012e00001047983 */ /* 0x000ea20000300800 */
[----:B------:R-:W2:Y:S01]  /*687f0*/  LDL.LU R5, [R1+0x12e4] ;  /* 0x0012e40001057983 */ /* 0x000ea20000300800 */
[----:B------:R-:W2:Y:S02]  /*68800*/  LDL.LU R6, [R1+0x12e8] ;  /* 0x0012e80001067983 */ /* 0x000ea40000300800 */
[----:B------:R-:W2:Y:S01]  /*68810*/  LDL.LU R7, [R1+0x12ec] ;  /* 0x0012ec0001077983 */ /* 0x000ea20000300800 */
[----:B0-----:R-:W2:Y:S01]  /*68820*/  LDL R10, [R1+0x78] ;  /* 0x00007800010a7983 */ /* 0x001ea20000100800 */
[----:B------:R-:W-:-:S02]  /*68830*/  IMAD.MOV.U32 R11, RZ, RZ, R2 ;  /* 0x000000ffff0b7224 */ /* 0x000fc400078e0002 */
[----:B------:R-:W3:Y:S03]  /*68840*/  LDL.LU R2, [R1+0x4678] ;  /* 0x0046780001027983 */ /* 0x000ee60000300800 */
[----:B--2---:R-:W-:Y:S01]  /*68850*/  STL.64 [R1+0x4620], R10 ;  /* 0x0046200a01007387 */ /* 0x004fe20000100a00 */
[----:B------:R-:W-:Y:S02]  /*68860*/  STL.64 [R1+0x4600], R6 ;  /* 0x0046000601007387 */ /* 0x000fe40000100a00 */
[----:B------:R0:W-:Y:S02]  /*68870*/  STL.64 [R1+0x45f8], R4 ;  /* 0x0045f80401007387 */ /* 0x0001e40000100a00 */
[----:B0-----:R-:W2:Y:S01]  /*68880*/  LDL.LU R4, [R1+0x12f0] ;  /* 0x0012f00001047983 */ /* 0x001ea20000300800 */
[----:B------:R-:W2:Y:S02]  /*68890*/  LDL.LU R5, [R1+0x12f4] ;  /* 0x0012f40001057983 */ /* 0x000ea40000300800 */
[----:B------:R-:W2:Y:S02]  /*688a0*/  LDL.LU R6, [R1+0x12f8] ;  /* 0x0012f80001067983 */ /* 0x000ea40000300800 */
[----:B------:R-:W2:Y:S02]  /*688b0*/  LDL.LU R7, [R1+0x12fc] ;  /* 0x0012fc0001077983 */ /* 0x000ea40000300800 */
[----:B------:R-:W-:-:S02]  /*688c0*/  IMAD.MOV.U32 R10, RZ, RZ, R19 ;  /* 0x000000ffff0a7224 */ /* 0x000fc400078e0013 */
[----:B------:R-:W-:-:S05]  /*688d0*/  IMAD.MOV.U32 R11, RZ, RZ, R18 ;  /* 0x000000ffff0b7224 */ /* 0x000fca00078e0012 */
[----:B------:R-:W-:Y:S04]  /*688e0*/  STL.64 [R1+0x4638], R10 ;  /* 0x0046380a01007387 */ /* 0x000fe80000100a00 */
[----:B--2---:R-:W-:Y:S01]  /*688f0*/  STL.64 [R1+0x4618], R6 ;  /* 0x0046180601007387 */ /* 0x004fe20000100a00 */
[----:B------:R0:W-:Y:S03]  /*68900*/  STL.64 [R1+0x4610], R4 ;  /* 0x0046100401007387 */ /* 0x0001e60000100a00 */
        /* <DEDUP_REMOVED lines=8> */
[----:B------:R-:W2:Y:S01]  /*68990*/  LDL R10, [R1+0x98] ;  /* 0x00009800010a7983 */ /* 0x000ea20000100800 */
[----:B---3--:R-:W-:-:S02]  /*689a0*/  IMAD.MOV.U32 R11, RZ, RZ, R2 ;  /* 0x000000ffff0b7224 */ /* 0x008fc400078e0002 */
[----:B------:R-:W3:Y:S03]  /*689b0*/  LDL.LU R2, [R1+0x4674] ;  /* 0x0046740001027983 */ /* 0x000ee60000300800 */
[----:B--2---:R-:W-:Y:S01]  /*689c0*/  STL.64 [R1+0x4650], R10 ;  /* 0x0046500a01007387 */ /* 0x004fe20000100a00 */
[----:B------:R-:W-:Y:S02]  /*689d0*/  STL.64 [R1+0x4630], R6 ;  /* 0x0046300601007387 */ /* 0x000fe40000100a00 */
[----:B------:R0:W-:Y:S02]  /*689e0*/  STL.64 [R1+0x4628], R4 ;  /* 0x0046280401007387 */ /* 0x0001e40000100a00 */
[----:B0-----:R-:W2:Y:S01]  /*689f0*/  LDL.LU R4, [R1+0x1310] ;  /* 0x0013100001047983 */ /* 0x001ea20000300800 */
[----:B------:R-:W2:Y:S02]  /*68a00*/  LDL.LU R5, [R1+0x1314] ;  /* 0x0013140001057983 */ /* 0x000ea40000300800 */
[----:B------:R-:W2:Y:S02]  /*68a10*/  LDL.LU R6, [R1+0x1318] ;  /* 0x0013180001067983 */ /* 0x000ea40000300800 */
[----:B------:R-:W2:Y:S01]  /*68a20*/  LDL.LU R7, [R1+0x131c] ;  /* 0x00131c0001077983 */ /* 0x000ea20000300800 */
[----:B------:R-:W3:Y:S04]  /*68a30*/  LDL R10, [R1+0xa8] ;  /* 0x0000a800010a7983 */ /* 0x000ee80000100800 */
[----:B------:R-:W3:Y:S04]  /*68a40*/  LDL R11, [R1+0xac] ;  /* 0x0000ac00010b7983 */ /* 0x000ee80000100800 */
        /* <DEDUP_REMOVED lines=12> */
[----:B----4-:R0:W-:Y:S01]  /*68b10*/  STL.64 [R1+0x4588], R26 ;  /* 0x0045881a01007387 */ /* 0x0101e20000100a00 */
[----:B------:R-:W-:Y:S02]  /*68b20*/  STL.64 [R1+0x4580], R24 ;  /* 0x0045801801007387 */ /* 0x000fe40000100a00 */
[----:B0-----:R-:W-:-:S02]  /*68b30*/  IMAD.MOV.U32 R26, RZ, RZ, R23 ;  /* 0x000000ffff1a7224 */ /* 0x001fc400078e0017 */
[----:B------:R-:W-:-:S05]  /*68b40*/  IMAD.MOV.U32 R27, RZ, RZ, R22 ;  /* 0x000000ffff1b7224 */ /* 0x000fca00078e0016 */
[----:B------:R0:W-:Y:S04]  /*68b50*/  STL.64 [R1+0x4598], R26 ;  /* 0x0045981a01007387 */ /* 0x0001e80000100a00 */
[----:B0-----:R-:W4:Y:S01]  /*68b60*/  LDL R26, [R1+0xb8] ;  /* 0x0000b800011a7983 */ /* 0x001f220000100800 */
[----:B---3--:R-:W-:Y:S02]  /*68b70*/  IMAD.MOV.U32 R27, RZ, RZ, R2 ;  /* 0x000000ffff1b7224 */ /* 0x008fe400078e0002 */
[----:B------:R-:W3:Y:S05]  /*68b80*/  LDL.LU R2, [R1+0x4670] ;  /* 0x0046700001027983 */ /* 0x000eea0000300800 */
[----:B----4-:R-:W-:Y:S01]  /*68b90*/  HMMA.16816.F32 R24, R12, R26, R16 ;  /* 0x0000001a0c18723c */ /* 0x010fe20000001810 */
[----:B------:R-:W4:Y:S11]  /*68ba0*/  LDL.LU.64 R16, [R1+0x4668] ;  /* 0x0046680001107983 */ /* 0x000f360000300a00 */
[----:B------:R-:W-:Y:S11]  /*68bb0*/  @!UPT UIADD3 URZ, URZ, URZ, URZ ;  /* 0x0000003f3f3ff290 */ /* 0x000ff6000fffe03f */
[----:B------:R-:W-:Y:S01]  /*68bc0*/  STL.64 [R1+0x9b0], R24 ;  /* 0x0009b01801007387 */ /* 0x000fe20000100a00 */
[----:B------:R4:W-:Y:S02]  /*68bd0*/  STL.64 [R1+0x9b8], R26 ;  /* 0x0009b81a01007387 */ /* 0x0009e40000100a00 */
[----:B----4-:R-:W-:Y:S02]  /*68be0*/  IMAD.MOV.U32 R26, RZ, RZ, R17 ;  /* 0x000000ffff1a7224 */ /* 0x010fe400078e0011 */
[----:B------:R-:W-:Y:S02]  /*68bf0*/  IMAD.MOV.U32 R27, RZ, RZ, R16 ;  /* 0x000000ffff1b7224 */ /* 0x000fe400078e0010 */
[----:B------:R-:W4:Y:S01]  /*68c00*/  LDL.LU R16, [R1+0x1240] ;  /* 0x0012400001107983 */ /* 0x000f220000300800 */
[----:B------:R-:W4:Y:S02]  /*68c10*/  LDL.LU R17, [R1+0x1244] ;  /* 0x0012440001117983 */ /* 0x000f240000300800 */
[----:B------:R-:W4:Y:S02]  /*68c20*/  LDL.LU R18, [R1+0x1248] ;  /* 0x0012480001127983 */ /* 0x000f240000300800 */
[----:B------:R-:W4:Y:S01]  /*68c30*/  LDL.LU R19, [R1+0x124c] ;  /* 0x00124c0001137983 */ /* 0x000f220000300800 */
[----:B------:R0:W-:Y:S01]  /*68c40*/  STL.64 [R1+0x45b0], R26 ;  /* 0x0045b01a01007387 */ /* 0x0001e20000100a00 */
[----:B------:R-:W3:Y:S02]  /*68c50*/  LDL.LU R24, [R1+0x1220] ;  /* 0x0012200001187983 */ /* 0x000ee40000300800 */
[----:B------:R-:W3:Y:S01]  /*68c60*/  LDL.LU R25, [R1+0x1224] ;  /* 0x0012240001197983 */ /* 0x000ee20000300800 */
[----:B0-----:R-:W3:Y:S01]  /*68c70*/  LDL.LU R26, [R1+0x1228] ;  /* 0x00122800011a7983 */ /* 0x001ee20000300800 */
[----:B------:R-:W3:Y:S02]  /*68c80*/  LDL.LU R27, [R1+0x122c] ;  /* 0x00122c00011b7983 */ /* 0x000ee40000300800 */
[----:B------:R-:W-:-:S02]  /*68c90*/  IMAD.MOV.U32 R22, RZ, RZ, R9 ;  /* 0x000000ffff167224 */ /* 0x000fc400078e0009 */
[----:B------:R-:W-:Y:S02]  /*68ca0*/  IMAD.MOV.U32 R23, RZ, RZ, R8 ;  /* 0x000000ffff177224 */ /* 0x000fe400078e0008 */
        /* <DEDUP_REMOVED lines=9> */
[----:B------:R-:W-:Y:S02]  /*68d40*/  STL.64 [R1+0x9a0], R8 ;  /* 0x0009a00801007387 */ /* 0x000fe40000100a00 */
[----:B------:R0:W-:Y:S02]  /*68d50*/  STL.64 [R1+0x9a8], R10 ;  /* 0x0009a80a01007387 */ /* 0x0001e40000100a00 */
        /* <DEDUP_REMOVED lines=34> */
[----:B0-----:R-:W4:Y:S01]  /*68f80*/  LDL.LU.64 R6, [R1+0x45e8] ;  /* 0x0045e80001067983 */ /* 0x001f220000300a00 */
[----:B------:R-:W3:Y:S02]  /*68f90*/  LDL.LU.64 R4, [R1+0x45e0] ;  /* 0x0045e00001047983 */ /* 0x000ee40000300a00 */
[----:B------:R0:W-:Y:S02]  /*68fa0*/  STL.64 [R1+0x4590], R10 ;  /* 0x0045900a01007387 */ /* 0x0001e40000100a00 */
[----:B------:R-:W2:Y:S01]  /*68fb0*/  LDL.LU R8, [R1+0x1200] ;  /* 0x0012000001087983 */ /* 0x000ea20000300800 */
[----:B------:R-:W2:Y:S04]  /*68fc0*/  LDL.LU R9, [R1+0x1204] ;  /* 0x0012040001097983 */ /* 0x000ea80000300800 */
[----:B0-----:R-:W2:Y:S01]  /*68fd0*/  LDL.LU R10, [R1+0x1208] ;  /* 0x00120800010a7983 */ /* 0x001ea20000300800 */
[----:B------:R-:W2:Y:S01]  /*68fe0*/  LDL.LU R11, [R1+0x120c] ;  /* 0x00120c00010b7983 */ /* 0x000ea20000300800 */
[----:B----4-:R-:W-:Y:S02]  /*68ff0*/  HMMA.16816.F32 R12, R12, R6, R16 ;  /* 0x000000060c0c723c */ /* 0x010fe40000001810 */
[----:B--2---:R-:W-:Y:S01]  /*69000*/  STL.64 [R1+0x45a8], R10 ;  /* 0x0045a80a01007387 */ /* 0x004fe20000100a00 */
[----:B------:R0:W-:Y:S03]  /*69010*/  STL.64 [R1+0x45a0], R8 ;  /* 0x0045a00801007387 */ /* 0x0001e60000100a00 */
[----:B0-----:R-:W2:Y:S01]  /*69020*/  LDL.LU R8, [R1+0x1210] ;  /* 0x0012100001087983 */ /* 0x001ea20000300800 */
[----:B------:R-:W2:Y:S02]  /*69030*/  LDL.LU R9, [R1+0x1214] ;  /* 0x0012140001097983 */ /* 0x000ea40000300800 */
[----:B------:R-:W2:Y:S02]  /*69040*/  LDL.LU R10, [R1+0x1218] ;  /* 0x00121800010a7983 */ /* 0x000ea40000300800 */
[----:B------:R-:W2:Y:S01]  /*69050*/  LDL.LU R11, [R1+0x121c] ;  /* 0x00121c00010b7983 */ /* 0x000ea20000300800 */
[----:B------:R-:W4:Y:S01]  /*69060*/  LDL.LU.64 R18, [R1+0x45d8] ;  /* 0x0045d80001127983 */ /* 0x000f220000300a00 */
[----:B------:R-:W4:Y:S10]  /*69070*/  LDL.LU.64 R16, [R1+0x45d0] ;  /* 0x0045d00001107983 */ /* 0x000f340000300a00 */
[----:B------:R-:W-:Y:S02]  /*69080*/  STL.64 [R1+0xbd0], R12 ;  /* 0x000bd00c01007387 */ /* 0x000fe40000100a00 */
[----:B------:R0:W-:Y:S02]  /*69090*/  STL.64 [R1+0xbd8], R14 ;  /* 0x000bd80e01007387 */ /* 0x0001e40000100a00 */
[----:B0-----:R-:W-:-:S02]  /*690a0*/  IMAD.MOV.U32 R14, RZ, RZ, R21 ;  /* 0x000000ffff0e7224 */ /* 0x001fc400078e0015 */
[----:B------:R-:W-:Y:S01]  /*690b0*/  IMAD.MOV.U32 R15, RZ, RZ, R20 ;  /* 0x000000ffff0f7224 */ /* 0x000fe200078e0014 */
[----:B------:R-:W-:Y:S01]  /*690c0*/  STL.64 [R1+0x44c0], R6 ;  /* 0x0044c00601007387 */ /* 0x000fe20000100a00 */
[----:B---3--:R0:W-:Y:S03]  /*690d0*/  STL.64 [R1+0x44b8], R4 ;  /* 0x0044b80401007387 */ /* 0x0081e60000100a00 */
[----:B0-----:R-:W3:Y:S01]  /*690e0*/  LDL.LU R4, [R1+0x11e0] ;  /* 0x0011e00001047983 */ /* 0x001ee20000300800 */
[----:B------:R-:W3:Y:S02]  /*690f0*/  LDL.LU R5, [R1+0x11e4] ;  /* 0x0011e40001057983 */ /* 0x000ee40000300800 */
[----:B------:R-:W3:Y:S02]  /*69100*/  LDL.LU R6, [R1+0x11e8] ;  /* 0x0011e80001067983 */ /* 0x000ee40000300800 */
[----:B------:R-:W3:Y:S01]  /*69110*/  LDL.LU R7, [R1+0x11ec] ;  /* 0x0011ec0001077983 */ /* 0x000ee20000300800 */
        /* <DEDUP_REMOVED lines=8> */
[----:B------:R-:W2:Y:S11]  /*691a0*/  LDL.LU.64 R26, [R1+0x45b0] ;  /* 0x0045b000011a7983 */ /* 0x000eb60000300a00 */
[----:B------:R-:W-:Y:S10]  /*691b0*/  @!UPT UIADD3 URZ, URZ, URZ, URZ ;  /* 0x0000003f3f3ff290 */ /* 0x000ff4000fffe03f */
[----:B------:R0:W-:Y:S01]  /*691c0*/  STL.64 [R1+0x1590], R20 ;  /* 0x0015901401007387 */ /* 0x0001e20000100a00 */
[----:B------:R1:W-:Y:S03]  /*691d0*/  STL.64 [R1+0x1598], R22 ;  /* 0x0015981601007387 */ /* 0x0003e60000100a00 */
[----:B0-----:R-:W4:Y:S01]  /*691e0*/  LDL.LU R20, [R1+0x1420] ;  /* 0x0014200001147983 */ /* 0x001f220000300800 */
[----:B------:R-:W4:Y:S02]  /*691f0*/  LDL.LU R21, [R1+0x1424] ;  /* 0x0014240001157983 */ /* 0x000f240000300800 */
[----:B-1----:R-:W3:Y:S02]  /*69200*/  LDL.LU R22, [R1+0x1428] ;  /* 0x0014280001167983 */ /* 0x002ee40000300800 */
[----:B------:R-:W3:Y:S01]  /*69210*/  LDL.LU R23, [R1+0x142c] ;  /* 0x00142c0001177983 */ /* 0x000ee20000300800 */
[C---:B--2---:R-:W-:Y:S01]  /*69220*/  HMMA.16816.F32 R24, R16.reuse, R26, R8 ;  /* 0x0000001a1018723c */ /* 0x044fe20000001808 */
[----:B---3--:R-:W-:Y:S01]  /*69230*/  STL.64 [R1+0x4568], R22 ;  /* 0x0045681601007387 */ /* 0x008fe20000100a00 */
[----:B----4-:R-:W-:Y:S02]  /*69240*/  STL.64 [R1+0x4560], R20 ;  /* 0x0045601401007387 */ /* 0x010fe40000100a00 */
[----:B------:R-:W2:Y:S02]  /*69250*/  LDL.LU.64 R10, [R1+0x45a8] ;  /* 0x0045a800010a7983 */ /* 0x000ea40000300a00 */
[----:B------:R-:W2:Y:S11]  /*69260*/  LDL.LU.64 R8, [R1+0x45a0] ;  /* 0x0045a00001087983 */ /* 0x000eb60000300a00 */
[----:B------:R-:W-:Y:S06]  /*69270*/  @!UPT UIADD3 URZ, URZ, URZ, URZ ;  /* 0x0000003f3f3ff290 */ /* 0x000fec000fffe03f */
        /* <DEDUP_REMOVED lines=8> */
[----:B0-----:R-:W3:Y:S01]  /*69300*/  LDL.LU.64 R26, [R1+0x4588] ;  /* 0x00458800011a7983 */ /* 0x001ee20000300a00 */
[----:B------:R-:W3:Y:S02]  /*69310*/  LDL.LU.64 R24, [R1+0x4580] ;  /* 0x0045800001187983 */ /* 0x000ee40000300a00 */
[----:B------:R-:W-:Y:S02]  /*69320*/  IMAD.MOV.U32 R22, RZ, RZ, R29 ;  /* 0x000000ffff167224 */ /* 0x000fe400078e001d */
[----:B------:R-:W-:Y:S01]  /*69330*/  IMAD.MOV.U32 R23, RZ, RZ, R28 ;  /* 0x000000ffff177224 */ /* 0x000fe200078e001c */
[C---:B------:R-:W-:Y:S01]  /*69340*/  HMMA.16816.F32 R4, R16.reuse, R14, R4 ;  /* 0x0000000e1004723c */ /* 0x040fe20000001804 */
[----:B------:R-:W0:Y:S07]  /*69350*/  LDSM.16.MT88.4 R12, [R2+0x8000] ;  /* 0x00800000020c783b */ /* 0x000e2e0000004200 */
[----:B---3--:R-:W-:Y:S01]  /*69360*/  HMMA.16816.F32 R20, R16, R22, R24 ;  /* 0x000000161014723c */ /* 0x008fe20000001818 */
[----:B------:R-:W3:Y:S01]  /*69370*/  LDL.LU.64 R26, [R1+0x4578] ;  /* 0x00457800011a7983 */ /* 0x000ee20000300a00 */
[----:B------:R-:W4:Y:S11]  /*69380*/  LDL.LU.64 R24, [R1+0x4570] ;  /* 0x0045700001187983 */ /* 0x000f360000300a00 */
[----:B------:R-:W-:Y:S10]  /*69390*/  @!UPT UIADD3 URZ, URZ, URZ, URZ ;  /* 0x0000003f3f3ff290 */ /* 0x000ff4000fffe03f */
[----:B------:R-:W-:Y:S01]  /*693a0*/  STL.64 [R1+0x1560], R20 ;  /* 0x0015601401007387 */ /* 0x000fe20000100a00 */
[----:B------:R-:W-:Y:S02]  /*693b0*/  STL.64 [R1+0x1568], R22 ;  /* 0x0015681601007387 */ /* 0x000fe40000100a00 */
[----:B0-----:R-:W-:Y:S02]  /*693c0*/  STL [R1+0x44a4], R15 ;  /* 0x0044a40f01007387 */ /* 0x001fe40000100800 */
[----:B------:R-:W-:Y:S01]  /*693d0*/  STL.64 [R1+0x13c0], R4 ;  /* 0x0013c00401007387 */ /* 0x000fe20000100a00 */
[----:B------:R-:W-:Y:S04]  /*693e0*/  STL.64 [R1+0x13c8], R6 ;  /* 0x0013c80601007387 */ /* 0x000fe80000100a00 */
[----:B----4-:R-:W0:Y:S04]  /*693f0*/  LDSM.16.M88.4 R20, [R24+0x20000] ;  /* 0x020000001814783b */ /* 0x010e280000000200 */
[----:B------:R-:W1:Y:S04]  /*69400*/  LDSM.16.M88.4 R4, [R24+0x21000] ;  /* 0x021000001804783b */ /* 0x000e680000000200 */
[----:B0-----:R-:W-:Y:S01]  /*69410*/  STL.64 [R1+0x7e0], R20 ;  /* 0x0007e01401007387 */ /* 0x001fe20000100a00 */
[----:B------:R-:W-:Y:S02]  /*69420*/  STL.64 [R1+0x7e8], R22 ;  /* 0x0007e81601007387 */ /* 0x000fe40000100a00 */
[----:B-1----:R-:W-:Y:S02]  /*69430*/  STL.64 [R1+0x7d0], R4 ;  /* 0x0007d00401007387 */ /* 0x002fe40000100a00 */
[----:B------:R-:W-:Y:S01]  /*69440*/  IMAD.MOV.U32 R8, RZ, RZ, R4 ;  /* 0x000000ffff087224 */ /* 0x000fe200078e0004 */
[----:B------:R-:W-:Y:S01]  /*69450*/  STL.64 [R1+0x7d8], R6 ;  /* 0x0007d80601007387 */ /* 0x000fe20000100a00 */
[----:B------:R-:W-:-:S02]  /*69460*/  IMAD.MOV.U32 R9, RZ, RZ, R5 ;  /* 0x000000ffff097224 */ /* 0x000fc400078e0005 */
[----:B------:R-:W0:Y:S01]  /*69470*/  LDSM.16.M88.4 R4, [R24+0x22000] ;  /* 0x022000001804783b */ /* 0x000e220000000200 */
[----:B------:R-:W1:Y:S03]  /*69480*/  LDSM.16.M88.4 R20, [R24+0x23000] ;  /* 0x023000001814783b */ /* 0x000e660000000200 */
[----:B--2---:R-:W-:Y:S02]  /*69490*/  STL.64 [R1+0x44d0], R10 ;  /* 0x0044d00a01007387 */ /* 0x004fe40000100a00 */
[----:B------:R-:W-:Y:S01]  /*694a0*/  STL.64 [R1+0x44c8], R8 ;  /* 0x0044c80801007387 */ /* 0x000fe20000100a00 */
[----:B0-----:R-:W-:Y:S01]  /*694b0*/  STL.64 [R1+0x7c0], R4 ;  /* 0x0007c00401007387 */ /* 0x001fe20000100a00 */
[----:B------:R-:W-:Y:S02]  /*694c0*/  STL.64 [R1+0x7c8], R6 ;  /* 0x0007c80601007387 */ /* 0x000fe40000100a00 */
[----:B-1----:R-:W-:Y:S02]  /*694d0*/  STL.64 [R1+0x7b0], R20 ;  /* 0x0007b01401007387 */ /* 0x002fe40000100a00 */
[----:B------:R-:W-:Y:S02]  /*694e0*/  STL.64 [R1+0x7b8], R22 ;  /* 0x0007b81601007387 */ /* 0x000fe40000100a00 */
[----:B------:R-:W0:Y:S04]  /*694f0*/  LDSM.16.M88.4 R20, [R24+0x24000] ;  /* 0x024000001814783b */ /* 0x000e280000000200 */
[----:B0-----:R-:W-:Y:S01]  /*69500*/  STL.64 [R1+0x7a0], R20 ;  /* 0x0007a01401007387 */ /* 0x001fe20000100a00 */
[----:B------:R-:W-:-:S02]  /*69510*/  IMAD.MOV.U32 R15, RZ, RZ, R20 ;  /* 0x000000ffff0f7224 */ /* 0x000fc400078e0014 */
[----:B------:R-:W-:Y:S02]  /*69520*/  STL.64 [R1+0x7a8], R22 ;  /* 0x0007a81601007387 */ /* 0x000fe40000100a00 */
[----:B------:R-:W-:Y:S02]  /*69530*/  IMAD.MOV.U32 R29, RZ, RZ, R21 ;  /* 0x000000ffff1d7224 */ /* 0x000fe400078e0015 */
[----:B------:R-:W0:Y:S04]  /*69540*/  LDSM.16.M88.4 R20, [R24+0x25000] ;  /* 0x025000001814783b */ /* 0x000e280000000200 */
[----:B------:R-:W-:Y:S01]  /*69550*/  STL.64 [R1+0x44b0], R14 ;  /* 0x0044b00e01007387 */ /* 0x000fe20000100a00 */
[----:B------:R1:W-:Y:S02]  /*69560*/  STL.64 [R1+0x44a8], R12 ;  /* 0x0044a80c01007387 */ /* 0x0003e40000100a00 */
[----:B------:R-:W-:Y:S01]  /*69570*/  IMAD.MOV.U32 R6, RZ, RZ, R3 ;  /* 0x000000ffff067224 */ /* 0x000fe200078e0003 */
[----:B-1----:R-:W2:Y:S01]  /*69580*/  LDL.LU R12, [R1+0x1550] ;  /* 0x00155000010c7983 */ /* 0x002ea20000300800 */
[----:B------:R-:W2:Y:S02]  /*69590*/  LDL.LU R13, [R1+0x1554] ;  /* 0x00155400010d7983 */ /* 0x000ea40000300800 */
[----:B------:R-:W2:Y:S01]  /*695a0*/  LDL.LU R14, [R1+0x1558] ;  /* 0x00155800010e7983 */ /* 0x000ea20000300800 */
[----:B0-----:R-:W-:Y:S01]  /*695b0*/  STL.64 [R1+0x790], R20 ;  /* 0x0007901401007387 */ /* 0x001fe20000100a00 */
[----:B------:R0:W-:Y:S02]  /*695c0*/  STL.64 [R1+0x798], R22 ;  /* 0x0007981601007387 */ /* 0x0001e40000100a00 */
[----:B------:R-:W-:-:S02]  /*695d0*/  IMAD.MOV.U32 R3, RZ, RZ, R20 ;  /* 0x000000ffff037224 */ /* 0x000fc400078e0014 */
[----:B------:R-:W-:Y:S01]  /*695e0*/  IMAD.MOV.U32 R28, RZ, RZ, R21 ;  /* 0x000000ffff1c7224 */ /* 0x000fe200078e0015 */
[----:B0-----:R-:W3:Y:S01]  /*695f0*/  LDL.LU.64 R22, [R1+0x4568] ;  /* 0x0045680001167983 */ /* 0x001ee20000300a00 */
[----:B------:R-:W3:Y:S02]  /*69600*/  LDL.LU.64 R20, [R1+0x4560] ;  /* 0x0045600001147983 */ /* 0x000ee40000300a00 */
[----:B------:R-:W-:Y:S02]  /*69610*/  IMAD.MOV.U32 R9, RZ, RZ, R4 ;  /* 0x000000ffff097224 */ /* 0x000fe400078e0004 */
[----:B------:R-:W-:Y:S01]  /*69620*/  IMAD.MOV.U32 R8, RZ, RZ, R5 ;  /* 0x000000ffff087224 */ /* 0x000fe200078e0005 */
[----:B---3--:R-:W-:Y:S11]  /*69630*/  HMMA.16816.F32 R20, R16, R26, R20 ;  /* 0x0000001a1014723c */ /* 0x008ff60000001814 */
[----:B------:R-:W-:Y:S11]  /*69640*/  @!UPT UIADD3 URZ, URZ, URZ, URZ ;  /* 0x0000003f3f3ff290 */ /* 0x000ff6000fffe03f */
[----:B------:R-:W-:Y:S01]  /*69650*/  @!UPT UIADD3 URZ, URZ, URZ, URZ ;  /* 0x0000003f3f3ff290 */ /* 0x000fe2000fffe03f */
[----:B------:R-:W-:Y:S01]  /*69660*/  STL.64 [R1+0x13b0], R20 ;  /* 0x0013b01401007387 */ /* 0x000fe20000100a00 */
[----:B------:R-:W-:Y:S02]  /*69670*/  STL.64 [R1+0x13b8], R22 ;  /* 0x0013b81601007387 */ /* 0x000fe40000100a00 */
[----:B------:R-:W0:Y:S02]  /*69680*/  LDSM.16.M88.4 R20, [R24+0x26000] ;  /* 0x026000001814783b */ /* 0x000e240000000200 */
[----:B0-----:R-:W-:Y:S02]  /*69690*/  STL.64 [R1+0x780], R20 ;  /* 0x0007801401007387 */ /* 0x001fe40000100a00 */
[----:B------:R-:W-:Y:S02]  /*696a0*/  STL.64 [R1+0x788], R22 ;  /* 0x0007881601007387 */ /* 0x000fe40000100a00 */
[----:B------:R-:W0:Y:S02]  /*696b0*/  LDSM.16.M88.4 R20, [R24+0x27000] ;  /* 0x027000001814783b */ /* 0x000e240000000200 */
[----:B0-----:R-:W-:Y:S02]  /*696c0*/  STL.64 [R1+0x770], R20 ;  /* 0x0007701401007387 */ /* 0x001fe40000100a00 */
[----:B------:R-:W-:-:S02]  /*696d0*/  IMAD.MOV.U32 R5, RZ, RZ, R20 ;  /* 0x000000ffff057224 */ /* 0x000fc400078e0014 */
[----:B------:R-:W-:Y:S02]  /*696e0*/  STL.64 [R1+0x778], R22 ;  /* 0x0007781601007387 */ /* 0x000fe40000100a00 */
[----:B------:R-:W-:Y:S02]  /*696f0*/  IMAD.MOV.U32 R4, RZ, RZ, R21 ;  /* 0x000000ffff047224 */ /* 0x000fe400078e0015 */
[----:B------:R-:W0:Y:S04]  /*69700*/  LDSM.16.M88.4 R20, [R24+0x28000] ;  /* 0x028000001814783b */ /* 0x000e280000000200 */
[----:B0-----:R-:W-:Y:S01]  /*69710*/  STL.64 [R1+0x760], R20 ;  /* 0x0007601401007387 */ /* 0x001fe20000100a00 */
        /* <DEDUP_REMOVED lines=11> */
[----:B------:R-:W-:Y:S02]  /*697d0*/  STL.64 [R1+0x738], R22 ;  /* 0x0007381601007387 */ /* 0x000fe40000100a00 */
[----:B------:R-:W0:Y:S04]  /*697e0*/  LDSM.16.M88.4 R20, [R24+0x2c000] ;  /* 0x02c000001814783b */ /* 0x000e280000000200 */
[----:B------:R-:W-:Y:S01]  /*697f0*/  IMAD.MOV.U32 R7, RZ, RZ, R0 ;  /* 0x000000ffff077224 */ /* 0x000fe200078e0000 */
[----:B0-----:R-:W-:Y:S01]  /*69800*/  STL.64 [R1+0x720], R20 ;  /* 0x0007201401007387 */ /* 0x001fe20000100a00 */
[----:B------:R-:W-:Y:S02]  /*69810*/  STL.64 [R1+0x728], R22 ;  /* 0x0007281601007387 */ /* 0x000fe40000100a00 */
[----:B------:R-:W-:-:S02]  /*69820*/  IMAD.MOV.U32 R0, RZ, RZ, R21 ;  /* 0x000000ffff007224 */ /* 0x000fc400078e0015 */
[----:B------:R-:W0:Y:S04]  /*69830*/  LDSM.16.M88.4 R20, [R24+0x2d000] ;  /* 0x02d000001814783b */ /* 0x000e280000000200 */
[----:B------:R-:W-:Y:S04]  /*69840*/  STL [R1+0x4420], R0 ;  /* 0x0044200001007387 */ /* 0x000fe80000100800 */
[----:B0-----:R-:W-:Y:S01]  /*69850*/  STL.64 [R1+0x710], R20 ;  /* 0x0007101401007387 */ /* 0x001fe20000100a00 */
[----:B------:R-:W-:Y:S02]  /*69860*/  STL.64 [R1+0x718], R22 ;  /* 0x0007181601007387 */ /* 0x000fe40000100a00 */
[----:B------:R-:W0:Y:S02]  /*69870*/  LDSM.16.M88.4 R20, [R24+0x2e000] ;  /* 0x02e000001814783b */ /* 0x000e240000000200 */
[----:B0-----:R-:W-:Y:S02]  /*69880*/  STL.64 [R1+0x700], R20 ;  /* 0x0007001401007387 */ /* 0x001fe40000100a00 */
[----:B------:R-:W-:Y:S02]  /*69890*/  STL.64 [R1+0x708], R22 ;  /* 0x0007081601007387 */ /* 0x000fe40000100a00 */
[----:B------:R-:W-:-:S02]  /*698a0*/  IMAD.MOV.U32 R0, RZ, RZ, R21 ;  /* 0x000000ffff007224 */ /* 0x000fc400078e0015 */
[----:B------:R-:W0:Y:S01]  /*698b0*/  LDSM.16.M88.4 R20, [R24+0x2f000] ;  /* 0x02f000001814783b */ /* 0x000e220000000200 */
[----:B------:R1:W-:Y:S02]  /*698c0*/  STL [R1+0x3824], R24 ;  /* 0x0038241801007387 */ /* 0x0003e40000100800 */
[----:B------:R-:W-:-:S07]  /*698d0*/  IMAD.MOV.U32 R15, RZ, RZ, R25 ;  /* 0x000000ffff0f7224 */ /* 0x000fce00078e0019 */
[----:B--2---:R-:W-:Y:S01]  /*698e0*/  HMMA.16816.F32 R12, R16, R6, R12 ;  /* 0x00000006100c723c */ /* 0x004fe2000000180c */
[----:B0-----:R-:W-:Y:S01]  /*698f0*/  STL.64 [R1+0x6f0], R20 ;  /* 0x0006f01401007387 */ /* 0x001fe20000100a00 */
[----:B------:R-:W-:Y:S02]  /*69900*/  STL.64 [R1+0x6f8], R22 ;  /* 0x0006f81601007387 */ /* 0x000fe40000100a00 */
[----:B------:R-:W0:Y:S04]  /*69910*/  LDSM.16.MT88.4 R20, [R2+0x8080] ;  /* 0x008080000214783b */ /* 0x000e280000004200 */
[----:B-1----:R-:W-:Y:S02]  /*69920*/  IMAD.MOV.U32 R24, RZ, RZ, R5 ;  /* 0x000000ffff187224 */ /* 0x002fe400078e0005 */
[----:B------:R-:W-:-:S05]  /*69930*/  IMAD.MOV.U32 R25, RZ, RZ, R4 ;  /* 0x000000ffff197224 */ /* 0x000fca00078e0004 */
[----:B------:R-:W-:Y:S01]  /*69940*/  STL.64 [R1+0x4440], R24 ;  /* 0x0044401801007387 */ /* 0x000fe20000100a00 */
[----:B------:R-:W-:Y:S03]  /*69950*/  STL.64 [R1+0x4478], R26 ;  /* 0x0044781a01007387 */ /* 0x000fe60000100a00 */
[----:B0-----:R-:W-:Y:S01]  /*69960*/  STL.64 [R1+0x43e0], R22 ;  /* 0x0043e01601007387 */ /* 0x001fe20000100a00 */
[----:B------:R-:W-:Y:S02]  /*69970*/  STL.64 [R1+0x43d8], R20 ;  /* 0x0043d81401007387 */ /* 0x000fe40000100a00 */
[----:B------:R-:W2:Y:S02]  /*69980*/  LDL.LU R4, [R1+0x14e0] ;  /* 0x0014e00001047983 */ /* 0x000ea40000300800 */
[----:B------:R-:W-:Y:S01]  /*69990*/  STL.64 [R1+0x13a0], R12 ;  /* 0x0013a00c01007387 */ /* 0x000fe20000100a00 */
[----:B------:R-:W-:Y:S01]  /*699a0*/  STL.64 [R1+0x13a8], R14 ;  /* 0x0013a80e01007387 */ /* 0x000fe20000100a00 */
[----:B------:R-:W2:Y:S02]  /*699b0*/  LDL.LU R5, [R1+0x14e4] ;  /* 0x0014e40001057983 */ /* 0x000ea40000300800 */
[----:B------:R-:W3:Y:S02]  /*699c0*/  LDL.LU R6, [R1+0x14e8] ;  /* 0x0014e80001067983 */ /* 0x000ee40000300800 */
[----:B------:R-:W3:Y:S02]  /*699d0*/  LDL.LU R7, [R1+0x14ec] ;  /* 0x0014ec0001077983 */ /* 0x000ee40000300800 */
[----:B---3--:R-:W-:Y:S01]  /*699e0*/  STL.64 [R1+0x44e0], R6 ;  /* 0x0044e00601007387 */ /* 0x008fe20000100a00 */
[----:B--2---:R-:W-:Y:S02]  /*699f0*/  STL.64 [R1+0x44d8], R4 ;  /* 0x0044d80401007387 */ /* 0x004fe40000100a00 */
[----:B------:R-:W2:Y:S02]  /*69a00*/  LDL.LU R10, [R1+0x68] ;  /* 0x00006800010a7983 */ /* 0x000ea40000300800 */
[----:B------:R-:W2:Y:S02]  /*69a10*/  LDL.LU R11, [R1+0x6c] ;  /* 0x00006c00010b7983 */ /* 0x000ea40000300800 */
[----:B--2---:R0:W-:Y:S04]  /*69a20*/  STL.64 [R1+0x44e8], R10 ;  /* 0x0044e80a01007387 */ /* 0x0041e80000100a00 */
[----:B0-----:R-:W2:Y:S01]  /*69a30*/  LDL.LU R10, [R1+0x78] ;  /* 0x00007800010a7983 */ /* 0x001ea20000300800 */
[----:B------:R-:W2:Y:S03]  /*69a40*/  LDL.LU R11, [R1+0x7c] ;  /* 0x00007c00010b7983 */ /* 0x000ea60000300800 */
[----:B--2---:R0:W-:Y:S01]  /*69a50*/  STL.64 [R1+0x4500], R10 ;  /* 0x0045000a01007387 */ /* 0x0041e20000100a00 */
[----:B------:R-:W2:Y:S02]  /*69a60*/  LDL.LU R4, [R1+0x14f0] ;  /* 0x0014f00001047983 */ /* 0x000ea40000300800 */
[----:B------:R-:W2:Y:S02]  /*69a70*/  LDL.LU R5, [R1+0x14f4] ;  /* 0x0014f40001057983 */ /* 0x000ea40000300800 */
[----:B------:R-:W3:Y:S01]  /*69a80*/  LDL.LU R6, [R1+0x14f8] ;  /* 0x0014f80001067983 */ /* 0x000ee20000300800 */
[----:B------:R-:W3:Y:S04]  /*69a90*/  LDL.LU R7, [R1+0x14fc] ;  /* 0x0014fc0001077983 */ /* 0x000ee80000300800 */
[----:B0-----:R-:W4:Y:S01]  /*69aa0*/  LDL.LU R10, [R1+0x88] ;  /* 0x00008800010a7983 */ /* 0x001f220000300800 */
[----:B------:R-:W4:Y:S03]  /*69ab0*/  LDL.LU R11, [R1+0x8c] ;  /* 0x00008c00010b7983 */ /* 0x000f260000300800 */
[----:B----4-:R-:W-:Y:S01]  /*69ac0*/  STL.64 [R1+0x4518], R10 ;  /* 0x0045180a01007387 */ /* 0x010fe20000100a00 */
[----:B---3--:R-:W-:Y:S02]  /*69ad0*/  STL.64 [R1+0x44f8], R6 ;  /* 0x0044f80601007387 */ /* 0x008fe40000100a00 */
[----:B--2---:R0:W-:Y:S02]  /*69ae0*/  STL.64 [R1+0x44f0], R4 ;  /* 0x0044f00401007387 */ /* 0x0041e40000100a00 */
[----:B0-----:R-:W2:Y:S01]  /*69af0*/  LDL.LU R4, [R1+0x1500] ;  /* 0x0015000001047983 */ /* 0x001ea20000300800 */
[----:B------:R-:W2:Y:S02]  /*69b00*/  LDL.LU R5, [R1+0x1504] ;  /* 0x0015040001057983 */ /* 0x000ea40000300800 */
[----:B------:R-:W3:Y:S02]  /*69b10*/  LDL.LU R6, [R1+0x1508] ;  /* 0x0015080001067983 */ /* 0x000ee40000300800 */
[----:B------:R-:W3:Y:S01]  /*69b20*/  LDL.LU R7, [R1+0x150c] ;  /* 0x00150c0001077983 */ /* 0x000ee20000300800 */
[----:B------:R-:W4:Y:S01]  /*69b30*/  LDL.LU R10, [R1+0x98] ;  /* 0x00009800010a7983 */ /* 0x000f220000300800 */
        /* <DEDUP_REMOVED lines=27> */
[----:B0-----:R-:W4:Y:S01]  /*69cf0*/  LDL.LU R4, [R1+0x1540] ;  /* 0x0015400001047983 */ /* 0x001f220000300800 */
[----:B------:R-:W4:Y:S02]  /*69d00*/  LDL.LU R5, [R1+0x1544] ;  /* 0x0015440001057983 */ /* 0x000f240000300800 */
[----:B------:R-:W4:Y:S02]  /*69d10*/  LDL.LU R6, [R1+0x1548] ;  /* 0x0015480001067983 */ /* 0x000f240000300800 */
[----:B------:R-:W4:Y:S01]  /*69d20*/  LDL.LU R7, [R1+0x154c] ;  /* 0x00154c0001077983 */ /* 0x000f220000300800 */
[----:B------:R-:W2:Y:S01]  /*69d30*/  LDL.LU R12, [R1+0x14d0] ;  /* 0x0014d000010c7983 */ /* 0x000ea20000300800 */
[----:B------:R-:W2:Y:S02]  /*69d40*/  LDL.LU R13, [R1+0x14d4] ;  /* 0x0014d400010d7983 */ /* 0x000ea40000300800 */
[----:B------:R-:W2:Y:S02]  /*69d50*/  LDL.LU R14, [R1+0x14d8] ;  /* 0x0014d800010e7983 */ /* 0x000ea40000300800 */
[----:B------:R-:W2:Y:S01]  /*69d60*/  LDL.LU R15, [R1+0x14dc] ;  /* 0x0014dc00010f7983 */ /* 0x000ea20000300800 */
[----:B------:R-:W3:Y:S01]  /*69d70*/  LDL.LU R20, [R1+0x1490] ;  /* 0x0014900001147983 */ /* 0x000ee20000300800 */
[----:B------:R-:W3:Y:S02]  /*69d80*/  LDL.LU R21, [R1+0x1494] ;  /* 0x0014940001157983 */ /* 0x000ee40000300800 */
[----:B------:R-:W2:Y:S02]  /*69d90*/  LDL.LU R22, [R1+0x1498] ;  /* 0x0014980001167983 */ /* 0x000ea40000300800 */
[----:B------:R-:W2:Y:S01]  /*69da0*/  LDL.LU R23, [R1+0x149c] ;  /* 0x00149c0001177983 */ /* 0x000ea20000300800 */
[----:B------:R-:W2:Y:S01]  /*69db0*/  LDL.LU R24, [R1+0x14b0] ;  /* 0x0014b00001187983 */ /* 0x000ea20000300800 */
[----:B------:R-:W2:Y:S02]  /*69dc0*/  LDL.LU R25, [R1+0x14b4] ;  /* 0x0014b40001197983 */ /* 0x000ea40000300800 */
[----:B------:R-:W2:Y:S02]  /*69dd0*/  LDL.LU R26, [R1+0x14b8] ;  /* 0x0014b800011a7983 */ /* 0x000ea40000300800 */
[----:B------:R-:W2:Y:S02]  /*69de0*/  LDL.LU R27, [R1+0x14bc] ;  /* 0x0014bc00011b7983 */ /* 0x000ea40000300800 */
[----:B--2---:R-:W-:Y:S01]  /*69df0*/  STL.64 [R1+0x4488], R26 ;  /* 0x0044881a01007387 */ /* 0x004fe20000100a00 */
[----:B------:R0:W-:Y:S03]  /*69e00*/  STL.64 [R1+0x4480], R24 ;  /* 0x0044801801007387 */ /* 0x0001e60000100a00 */
[----:B0-----:R-:W2:Y:S04]  /*69e10*/  LDL R24, [R1+0x7e0] ;  /* 0x0007e00001187983 */ /* 0x001ea80000100800 */
[----:B------:R-:W2:Y:S01]  /*69e20*/  LDL R25, [R1+0x7e4] ;  /* 0x0007e40001197983 */ /* 0x000ea20000100800 */
[----:B------:R-:W-:Y:S02]  /*69e30*/  STL.64 [R1+0x4468], R22 ;  /* 0x0044681601007387 */ /* 0x000fe40000100a00 */
[----:B---3--:R0:W-:Y:S02]  /*69e40*/  STL.64 [R1+0x4460], R20 ;  /* 0x0044601401007387 */ /* 0x0081e40000100a00 */
[----:B0-----:R-:W-:-:S02]  /*69e50*/  IMAD.MOV.U32 R20, RZ, RZ, R9 ;  /* 0x000000ffff147224 */ /* 0x001fc400078e0009 */
[----:B------:R-:W-:Y:S02]  /*69e60*/  IMAD.MOV.U32 R21, RZ, RZ, R8 ;  /* 0x000000ffff157224 */ /* 0x000fe400078e0008 */
[C---:B----4-:R-:W-:Y:S03]  /*69e70*/  HMMA.16816.F32 R8, R16.reuse, R10, R4 ;  /* 0x0000000a1008723c */ /* 0x050fe60000001804 */
[----:B------:R0:W-:Y:S04]  /*69e80*/  STL.64 [R1+0x4490], R20 ;  /* 0x0044901401007387 */ /* 0x0001e80000100a00 */
[----:B0-----:R-:W2:Y:S01]  /*69e90*/  LDL.LU R20, [R1+0x14c0] ;  /* 0x0014c00001147983 */ /* 0x001ea20000300800 */
[----:B------:R-:W2:Y:S02]  /*69ea0*/  LDL.LU R21, [R1+0x14c4] ;  /* 0x0014c40001157983 */ /* 0x000ea40000300800 */
[----:B------:R-:W2:Y:S02]  /*69eb0*/  LDL.LU R22, [R1+0x14c8] ;  /* 0x0014c80001167983 */ /* 0x000ea40000300800 */
[----:B------:R-:W2:Y:S01]  /*69ec0*/  LDL.LU R23, [R1+0x14cc] ;  /* 0x0014cc0001177983 */ /* 0x000ea20000300800 */
[----:B------:R-:W3:Y:S01]  /*69ed0*/  LDL.LU.64 R6, [R1+0x4558] ;  /* 0x0045580001067983 */ /* 0x000ee20000300a00 */
[----:B------:R-:W3:Y:S09]  /*69ee0*/  LDL.LU.64 R4, [R1+0x4550] ;  /* 0x0045500001047983 */ /* 0x000ef20000300a00 */
        /* <DEDUP_REMOVED lines=37> */
[----:B0-----:R-:W3:Y:S01]  /*6a140*/  LDL.LU.64 R10, [R1+0x44d0] ;  /* 0x0044d000010a7983 */ /* 0x001ee20000300a00 */
[----:B------:R-:W4:Y:S01]  /*6a150*/  LDL.LU.64 R8, [R1+0x44c8] ;  /* 0x0044c80001087983 */ /* 0x000f220000300a00 */
[C---:B---3--:R-:W-:Y:S11]  /*6a160*/  HMMA.16816.F32 R4, R16.reuse, R10, R4 ;  /* 0x0000000a1004723c */ /* 0x048ff60000001804 */
[----:B------:R-:W-:Y:S11]  /*6a170*/  @!UPT UIADD3 URZ, URZ, URZ, URZ ;  /* 0x0000003f3f3ff290 */ /* 0x000ff6000fffe03f */
[----:B------:R-:W-:Y:S01]  /*6a180*/  @!UPT UIADD3 URZ, URZ, URZ, URZ ;  /* 0x0000003f3f3ff290 */ /* 0x000fe2000fffe03f */
[----:B------:R-:W-:Y:S01]  /*6a190*/  STL.64 [R1+0xc90], R4 ;  /* 0x000c900401007387 */ /* 0x000fe20000100a00 */
[----:B------:R0:W-:Y:S03]  /*6a1a0*/  STL.64 [R1+0xc98], R6 ;  /* 0x000c980601007387 */ /* 0x0001e60000100a00 */
[----:B0-----:R-:W3:Y:S01]  /*6a1b0*/  LDL.LU.64 R6, [R1+0x44c0] ;  /* 0x0044c00001067983 */ /* 0x001ee20000300a00 */
[----:B------:R-:W2:Y:S01]  /*6a1c0*/  LDL.LU.64 R4, [R1+0x44b8] ;  /* 0x0044b80001047983 */ /* 0x000ea20000300a00 */
[----:B---3--:R-:W-:Y:S02]  /*6a1d0*/  HMMA.16816.F32 R16, R16, R6, R12 ;  /* 0x000000061010723c */ /* 0x008fe4000000180c */
[----:B------:R-:W3:Y:S01]  /*6a1e0*/  LDL.LU.64 R14, [R1+0x44b0] ;  /* 0x0044b000010e7983 */ /* 0x000ee20000300a00 */
[----:B------:R-:W4:Y:S02]  /*6a1f0*/  LDL.LU.64 R12, [R1+0x44a8] ;  /* 0x0044a800010c7983 */ /* 0x000f240000300a00 */
[----:B--2---:R0:W-:Y:S02]  /*6a200*/  STL.64 [R1+0x4448], R4 ;  /* 0x0044480401007387 */ /* 0x0041e40000100a00 */
[----:B0-----:R-:W-:Y:S11]  /*6a210*/  IMAD.MOV.U32 R5, RZ, RZ, R29 ;  /* 0x000000ffff057224 */ /* 0x001ff600078e001d */
[----:B------:R-:W-:Y:S05]  /*6a220*/  @!UPT UIADD3 URZ, URZ, URZ, URZ ;  /* 0x0000003f3f3ff290 */ /* 0x000fea000fffe03f */
[----:B------:R-:W-:Y:S01]  /*6a230*/  STL.64 [R1+0x1280], R16 ;  /* 0x0012801001007387 */ /* 0x000fe20000100a00 */
[----:B------:R-:W-:Y:S02]  /*6a240*/  STL.64 [R1+0x1288], R18 ;  /* 0x0012881201007387 */ /* 0x000fe40000100a00 */
[----:B---3--:R-:W-:Y:S02]  /*6a250*/  IMAD.MOV.U32 R4, RZ, RZ, R15 ;  /* 0x000000ffff047224 */ /* 0x008fe400078e000f */
[----:B------:R-:W4:Y:S01]  /*6a260*/  LDL.LU R15, [R1+0x44a4] ;  /* 0x0044a400010f7983 */ /* 0x000f220000300800 */
[----:B------:R-:W2:Y:S02]  /*6a270*/  LDL.LU R29, [R1+0x44a0] ;  /* 0x0044a000011d7983 */ /* 0x000ea40000300800 */
[----:B------:R0:W-:Y:S02]  /*6a280*/  STL.64 [R1+0x4458], R4 ;  /* 0x0044580401007387 */ /* 0x0001e40000100a00 */
[----:B0-----:R-:W3:Y:S01]  /*6a290*/  LDL.64 R4, [R1+0x7b0] ;  /* 0x0007b00001047983 */ /* 0x001ee20000100a00 */
[----:B------:R-:W-:-:S02]  /*6a2a0*/  IMAD.MOV.U32 R16, RZ, RZ, R3 ;  /* 0x000000ffff107224 */ /* 0x000fc400078e0003 */
[----:B------:R-:W-:Y:S01]  /*6a2b0*/  IMAD.MOV.U32 R17, RZ, RZ, R28 ;  /* 0x000000ffff117224 */ /* 0x000fe200078e001c */
[C---:B----4-:R-:W-:Y:S01]  /*6a2c0*/  HMMA.16816.F32 R24, R12.reuse, R24, R20 ;  /* 0x000000180c18723c */ /* 0x050fe20000001814 */
[----:B---3--:R0:W-:Y:S04]  /*6a2d0*/  STL.64 [R1+0x4470], R4 ;  /* 0x0044700401007387 */ /* 0x0081e80000100a00 */
[----:B0-----:R-:W3:Y:S01]  /*6a2e0*/  LDL.LU R4, [R1+0x14a0] ;  /* 0x0014a00001047983 */ /* 0x001ee20000300800 */
[----:B------:R-:W3:Y:S02]  /*6a2f0*/  LDL.LU R5, [R1+0x14a4] ;  /* 0x0014a40001057983 */ /* 0x000ee40000300800 */
[----:B------:R-:W3:Y:S02]  /*6a300*/  LDL.LU R6, [R1+0x14a8] ;  /* 0x0014a80001067983 */ /* 0x000ee40000300800 */
[----:B------:R-:W3:Y:S01]  /*6a310*/  LDL.LU R7, [R1+0x14ac] ;  /* 0x0014ac0001077983 */ /* 0x000ee20000300800 */
[----:B------:R-:W4:Y:S01]  /*6a320*/  LDL.LU R3, [R1+0x449c] ;  /* 0x00449c0001037983 */ /* 0x000f220000300800 */
[----:B------:R-:W2:Y:S02]  /*6a330*/  LDL.LU R28, [R1+0x4498] ;  /* 0x00449800011c7983 */ /* 0x000ea40000300800 */
[----:B------:R0:W-:Y:S02]  /*6a340*/  STL.64 [R1+0x4450], R16 ;  /* 0x0044501001007387 */ /* 0x0001e40000100a00 */
[----:B0-----:R-:W2:Y:S01]  /*6a350*/  LDL.LU R16, [R1+0x1480] ;  /* 0x0014800001107983 */ /* 0x001ea20000300800 */
[----:B------:R-:W2:Y:S02]  /*6a360*/  LDL.LU R17, [R1+0x1484] ;  /* 0x0014840001117983 */ /* 0x000ea40000300800 */
[----:B------:R-:W2:Y:S02]  /*6a370*/  LDL.LU R18, [R1+0x1488] ;  /* 0x0014880001127983 */ /* 0x000ea40000300800 */
[----:B------:R-:W2:Y:S01]  /*6a380*/  LDL.LU R19, [R1+0x148c] ;  /* 0x00148c0001137983 */ /* 0x000ea20000300800 */
[----:B------:R-:W3:Y:S01]  /*6a390*/  LDL.LU.64 R20, [R1+0x4490] ;  /* 0x0044900001147983 */ /* 0x000ee20000300a00 */
[----:B------:R-:W-:Y:S02]  /*6a3a0*/  STL.64 [R1+0xcb0], R24 ;  /* 0x000cb01801007387 */ /* 0x000fe40000100a00 */
[----:B------:R0:W-:Y:S02]  /*6a3b0*/  STL.64 [R1+0xcb8], R26 ;  /* 0x000cb81a01007387 */ /* 0x0001e40000100a00 */
[----:B0-----:R-:W2:Y:S01]  /*6a3c0*/  LDL.LU.64 R26, [R1+0x4488] ;  /* 0x00448800011a7983 */ /* 0x001ea20000300a00 */
[----:B------:R-:W2:Y:S01]  /*6a3d0*/  LDL.LU.64 R24, [R1+0x4480] ;  /* 0x0044800001187983 */ /* 0x000ea20000300a00 */
[C---:B---3--:R-:W-:Y:S08]  /*6a3e0*/  HMMA.16816.F32 R20, R12.reuse, R20, R4 ;  /* 0x000000140c14723c */ /* 0x048ff00000001804 */
[----:B--2---:R-:W-:Y:S01]  /*6a3f0*/  HMMA.16816.F32 R8, R12, R8, R24 ;  /* 0x000000080c08723c */ /* 0x004fe20000001818 */
[----:B------:R-:W2:Y:S11]  /*6a400*/  LDL.LU.64 R26, [R1+0x4478] ;  /* 0x00447800011a7983 */ /* 0x000eb60000300a00 */
[----:B------:R-:W-:Y:S11]  /*6a410*/  @!UPT UIADD3 URZ, URZ, URZ, URZ ;  /* 0x0000003f3f3ff290 */ /* 0x000ff6000fffe03f */
[----:B------:R0:W-:Y:S01]  /*6a420*/  STL.64 [R1+0x1270], R8 ;  /* 0x0012700801007387 */ /* 0x0001e20000100a00 */
[----:B------:R1:W-:Y:S03]  /*6a430*/  STL.64 [R1+0x1278], R10 ;  /* 0x0012780a01007387 */ /* 0x0003e60000100a00 */
[----:B0-----:R-:W3:Y:S01]  /*6a440*/  LDL.LU R8, [R1+0x1460] ;  /* 0x0014600001087983 */ /* 0x001ee20000300800 */
[----:B------:R-:W3:Y:S02]  /*6a450*/  LDL.LU R9, [R1+0x1464] ;  /* 0x0014640001097983 */ /* 0x000ee40000300800 */
[----:B-1----:R-:W3:Y:S02]  /*6a460*/  LDL.LU R10, [R1+0x1468] ;  /* 0x00146800010a7983 */ /* 0x002ee40000300800 */
[----:B------:R-:W3:Y:S01]  /*6a470*/  LDL.64 R24, [R1+0x780] ;  /* 0x0007800001187983 */ /* 0x000ee20000100a00 */
[----:B------:R-:W2:Y:S01]  /*6a480*/  LDL.LU.64 R4, [R1+0x4470] ;  /* 0x0044700001047983 */ /* 0x000ea20000300a00 */
[----:B------:R-:W-:-:S02]  /*6a490*/  IMAD.MOV.U32 R11, RZ, RZ, R29 ;  /* 0x000000ffff0b7224 */ /* 0x000fc400078e001d */
[----:B------:R-:W-:Y:S02]  /*6a4a0*/  STL.64 [R1+0x1260], R20 ;  /* 0x0012601401007387 */ /* 0x000fe40000100a00 */
[----:B------:R0:W-:Y:S02]  /*6a4b0*/  STL.64 [R1+0x1268], R22 ;  /* 0x0012681601007387 */ /* 0x0001e40000100a00 */
[----:B------:R-:W-:Y:S02]  /*6a4c0*/  IMAD.MOV.U32 R29, RZ, RZ, R23 ;  /* 0x000000ffff1d7224 */ /* 0x000fe400078e0017 */
[----:B0-----:R-:W2:Y:S01]  /*6a4d0*/  LDL.LU.64 R22, [R1+0x4468] ;  /* 0x0044680001167983 */ /* 0x001ea20000300a00 */
[----:B------:R-:W2:Y:S02]  /*6a4e0*/  LDL.LU.64 R20, [R1+0x4460] ;  /* 0x0044600001147983 */ /* 0x000ea40000300a00 */
[----:B------:R-:W-:Y:S01]  /*6a4f0*/  STL [R1+0x3888], R29 ;  /* 0x0038881d01007387 */ /* 0x000fe20000100800 */
[C---:B--2---:R-:W-:Y:S11]  /*6a500*/  HMMA.16816.F32 R20, R12.reuse, R4, R20 ;  /* 0x000000040c14723c */ /* 0x044ff60000001814 */
[----:B------:R-:W-:Y:S11]  /*6a510*/  @!UPT UIADD3 URZ, URZ, URZ, URZ ;  /* 0x0000003f3f3ff290 */ /* 0x000ff6000fffe03f */
[----:B------:R-:W-:Y:S01]  /*6a520*/  @!UPT UIADD3 URZ, URZ, URZ, URZ ;  /* 0x0000003f3f3ff290 */ /* 0x000fe2000fffe03f */
[----:B------:R0:W-:Y:S01]  /*6a530*/  STL.64 [R1+0x1250], R20 ;  /* 0x0012501401007387 */ /* 0x0001e20000100a00 */
[----:B------:R-:W-:Y:S02]  /*6a540*/  STL.64 [R1+0x1258], R22 ;  /* 0x0012581601007387 */ /* 0x000fe40000100a00 */
[----:B0-----:R-:W-:Y:S02]  /*6a550*/  IMAD.MOV.U32 R21, RZ, RZ, R4 ;  /* 0x000000ffff157224 */ /* 0x001fe400078e0004 */
[----:B------:R-:W-:Y:S02]  /*6a560*/  IMAD.MOV.U32 R20, RZ, RZ, R5 ;  /* 0x000000ffff147224 */ /* 0x000fe400078e0005 */
[----:B------:R-:W2:Y:S03]  /*6a570*/  LDL.LU.64 R4, [R1+0x4458] ;  /* 0x0044580001047983 */ /* 0x000ea60000300a00 */
[----:B------:R0:W-:Y:S02]  /*6a580*/  STL.64 [R1+0x4428], R20 ;  /* 0x0044281401007387 */ /* 0x0001e40000100a00 */
[----:B0-----:R-:W3:Y:S01]  /*6a590*/  LDL.LU R20, [R1+0x1470] ;  /* 0x0014700001147983 */ /* 0x001ee20000300800 */
[----:B------:R-:W3:Y:S01]  /*6a5a0*/  LDL.LU R21, [R1+0x1474] ;  /* 0x0014740001157983 */ /* 0x000ee20000300800 */
[----:B--2---:R-:W-:Y:S02]  /*6a5b0*/  HMMA.16816.F32 R4, R12, R4, R16 ;  /* 0x000000040c04723c */ /* 0x004fe40000001810 */
[----:B------:R-:W3:Y:S01]  /*6a5c0*/  LDL.LU.64 R16, [R1+0x4450] ;  /* 0x0044500001107983 */ /* 0x000ee20000300a00 */
[----:B------:R-:W-:-:S02]  /*6a5d0*/  IMAD.MOV.U32 R22, RZ, RZ, R28 ;  /* 0x000000ffff167224 */ /* 0x000fc400078e001c */
[----:B----4-:R-:W-:Y:S11]  /*6a5e0*/  IMAD.MOV.U32 R23, RZ, RZ, R3 ;  /* 0x000000ffff177224 */ /* 0x010ff600078e0003 */
[----:B------:R-:W-:Y:S07]  /*6a5f0*/  @!UPT UIADD3 URZ, URZ, URZ, URZ ;  /* 0x0000003f3f3ff290 */ /* 0x000fee000fffe03f */
[----:B------:R0:W-:Y:S01]  /*6a600*/  STL.64 [R1+0x1240], R4 ;  /* 0x0012400401007387 */ /* 0x0001e20000100a00 */
[----:B------:R-:W-:Y:S03]  /*6a610*/  STL.64 [R1+0x1248], R6 ;  /* 0x0012480601007387 */ /* 0x000fe60000100a00 */
[----:B0-----:R-:W2:Y:S01]  /*6a620*/  LDL.LU.64 R4, [R1+0x4448] ;  /* 0x0044480001047983 */ /* 0x001ea20000300a00 */
[----:B---3--:R-:W-:Y:S11]  /*6a630*/  HMMA.16816.F32 R20, R12, R16, R20 ;  /* 0x000000100c14723c */ /* 0x008ff60000001814 */
[----:B------:R-:W-:Y:S11]  /*6a640*/  @!UPT UIADD3 URZ, URZ, URZ, URZ ;  /* 0x0000003f3f3ff290 */ /* 0x000ff6000fffe03f */
[----:B------:R-:W-:Y:S01]  /*6a650*/  @!UPT UIADD3 URZ, URZ, URZ, URZ ;  /* 0x0000003f3f3ff290 */ /* 0x000fe2000fffe03f */
[----:B------:R-:W-:Y:S01]  /*6a660*/  STL.64 [R1+0xe10], R20 ;  /* 0x000e101401007387 */ /* 0x000fe20000100a00 */
[----:B------:R0:W-:Y:S03]  /*6a670*/  STL.64 [R1+0x4430], R16 ;  /* 0x0044301001007387 */ /* 0x0001e60000100a00 */
[----:B0-----:R-:W3:Y:S01]  /*6a680*/  LDL.64 R16, [R1+0x760] ;  /* 0x0007600001107983 */ /* 0x001ee20000100a00 */
[----:B------:R-:W-:Y:S02]  /*6a690*/  IMAD.MOV.U32 R28, RZ, RZ, R22 ;  /* 0x000000ffff1c7224 */ /* 0x000fe400078e0016 */
[----:B------:R-:W-:Y:S02]  /*6a6a0*/  IMAD.MOV.U32 R3, RZ, RZ, R23 ;  /* 0x000000ffff037224 */ /* 0x000fe400078e0017 */
[----:B--2---:R-:W-:Y:S02]  /*6a6b0*/  IMAD.MOV.U32 R22, RZ, RZ, R5 ;  /* 0x000000ffff167224 */ /* 0x004fe400078e0005 */
[----:B------:R-:W-:-:S02]  /*6a6c0*/  IMAD.MOV.U32 R23, RZ, RZ, R4 ;  /* 0x000000ffff177224 */ /* 0x000fc400078e0004 */
[----:B------:R-:W0:Y:S01]  /*6a6d0*/  LDSM.16.MT88.4 R4, [R2+0x8100] ;  /* 0x008100000204783b */ /* 0x000e220000004200 */
[----:B------:R-:W-:Y:S03]  /*6a6e0*/  HMMA.16816.F32 R8, R12, R24, R8 ;  /* 0x000000180c08723c */ /* 0x000fe60000001808 */
[----:B---3--:R1:W-:Y:S04]  /*6a6f0*/  STL.64 [R1+0x4438], R16 ;  /* 0x0044381001007387 */ /* 0x0083e80000100a00 */
[----:B-1----:R-:W2:Y:S01]  /*6a700*/  LDL.LU R16, [R1+0x1450] ;  /* 0x0014500001107983 */ /* 0x002ea20000300800 */
[----:B------:R-:W2:Y:S02]  /*6a710*/  LDL.LU R17, [R1+0x1454] ;  /* 0x0014540001117983 */ /* 0x000ea40000300800 */
[----:B------:R-:W2:Y:S02]  /*6a720*/  LDL.LU R18, [R1+0x1458] ;  /* 0x0014580001127983 */ /* 0x000ea40000300800 */
[----:B------:R-:W2:Y:S01]  /*6a730*/  LDL.LU R19, [R1+0x145c] ;  /* 0x00145c0001137983 */ /* 0x000ea20000300800 */
[----:B------:R-:W3:Y:S01]  /*6a740*/  LDL.LU R20, [R1+0x1410] ;  /* 0x0014100001147983 */ /* 0x000ee20000300800 */
[----:B------:R-:W3:Y:S02]  /*6a750*/  LDL.LU R21, [R1+0x1414] ;  /* 0x0014140001157983 */ /* 0x000ee40000300800 */
[----:B------:R-:W-:Y:S02]  /*6a760*/  STL [R1+0x3918], R3 ;  /* 0x0039180301007387 */ /* 0x000fe40000100800 */
[----:B------:R-:W-:Y:S01]  /*6a770*/  STL [R1+0x388c], R28 ;  /* 0x00388c1c01007387 */ /* 0x000fe20000100800 */
[----:B------:R-:W-:Y:S01]  /*6a780*/  STL [R1+0x4360], R2 ;  /* 0x0043600201007387 */ /* 0x000fe20000100800 */
[----:B0-----:R-:W-:Y:S02]  /*6a790*/  STL.64 [R1+0x4270], R6 ;  /* 0x0042700601007387 */ /* 0x001fe40000100a00 */
[----:B------:R-:W-:Y:S02]  /*6a7a0*/  STL.64 [R1+0x4268], R4 ;  /* 0x0042680401007387 */ /* 0x000fe40000100a00 */
[----:B------:R-:W-:Y:S01]  /*6a7b0*/  STL.64 [R1+0x1230], R8 ;  /* 0x0012300801007387 */ /* 0x000fe20000100a00 */
[----:B------:R0:W-:Y:S02]  /*6a7c0*/  STL.64 [R1+0x1238], R10 ;  /* 0x0012380a01007387 */ /* 0x0001e40000100a00 */
[----:B0-----:R-:W-:-:S02]  /*6a7d0*/  IMAD.MOV.U32 R11, RZ, RZ, R24 ;  /* 0x000000ffff0b7224 */ /* 0x001fc400078e0018 */
[----:B------:R-:W-:Y:S02]  /*6a7e0*/  IMAD.MOV.U32 R10, RZ, RZ, R25 ;  /* 0x000000ffff0a7224 */ /* 0x000fe400078e0019 */
[----:B------:R-:W2:Y:S01]  /*6a7f0*/  LDL.LU.64 R24, [R1+0x4440] ;  /* 0x0044400001187983 */ /* 0x000ea20000300a00 */
[----:B------:R-:W-:Y:S02]  /*6a800*/  STL [R1+0x4364], R11 ;  /* 0x0043640b01007387 */ /* 0x000fe40000100800 */
[----:B------:R0:W-:Y:S02]  /*6a810*/  STL [R1+0x4408], R10 ;  /* 0x0044080a01007387 */ /* 0x0001e40000100800 */
[----:B------:R-:W4:Y:S01]  /*6a820*/  LDL.LU R8, [R1+0x1430] ;  /* 0x0014300001087983 */ /* 0x000f220000300800 */
[----:B------:R-:W4:Y:S01]  /*6a830*/  LDL.LU R9, [R1+0x1434] ;  /* 0x0014340001097983 */ /* 0x000f220000300800 */
[----:B------:R-:W-:-:S03]  /*6a840*/  IMAD.MOV.U32 R5, RZ, RZ, R26 ;  /* 0x000000ffff057224 */ /* 0x000fc600078e001a */
[----:B0-----:R-:W4:Y:S01]  /*6a850*/  LDL.LU R10, [R1+0x1438] ;  /* 0x00143800010a7983 */ /* 0x001f220000300800 */
[----:B------:R-:W4:Y:S02]  /*6a860*/  LDL.LU R11, [R1+0x143c] ;  /* 0x00143c00010b7983 */ /* 0x000f240000300800 */
[----:B------:R-:W-:Y:S01]  /*6a870*/  IMAD.MOV.U32 R4, RZ, RZ, R27 ;  /* 0x000000ffff047224 */ /* 0x000fe200078e001b */
[C---:B--2---:R-:W-:Y:S11]  /*6a880*/  HMMA.16816.F32 R16, R12.reuse, R24, R16 ;  /* 0x000000180c10723c */ /* 0x044ff60000001810 */
[----:B------:R-:W-:Y:S11]  /*6a890*/  @!UPT UIADD3 URZ, URZ, URZ, URZ ;  /* 0x0000003f3f3ff290 */ /* 0x000ff6000fffe03f */
[----:B------:R-:W-:Y:S01]  /*6a8a0*/  @!UPT UIADD3 URZ, URZ, URZ, URZ ;  /* 0x0000003f3f3ff290 */ /* 0x000fe2000fffe03f */
[----:B------:R0:W-:Y:S01]  /*6a8b0*/  STL.64 [R1+0xe90], R16 ;  /* 0x000e901001007387 */ /* 0x0001e20000100a00 */
[----:B------:R-:W-:Y:S03]  /*6a8c0*/  STL.64 [R1+0xe98], R18 ;  /* 0x000e981201007387 */ /* 0x000fe60000100a00 */
[----:B0-----:R-:W2:Y:S01]  /*6a8d0*/  LDL.LU.64 R16, [R1+0x4438] ;  /* 0x0044380001107983 */ /* 0x001ea20000300a00 */
[----:B------:R0:W-:Y:S03]  /*6a8e0*/  STL.64 [R1+0x4328], R24 ;  /* 0x0043281801007387 */ /* 0x0001e60000100a00 */
[----:B0-----:R-:W2:Y:S01]  /*6a8f0*/  LDL.LU R24, [R1+0x1440] ;  /* 0x0014400001187983 */ /* 0x001ea20000300800 */
[----:B------:R-:W2:Y:S02]  /*6a900*/  LDL.LU R25, [R1+0x1444] ;  /* 0x0014440001197983 */ /* 0x000ea40000300800 */
[----:B------:R-:W2:Y:S02]  /*6a910*/  LDL.LU R26, [R1+0x1448] ;  /* 0x00144800011a7983 */ /* 0x000ea40000300800 */
[----:B------:R-:W2:Y:S01]  /*6a920*/  LDL.LU R27, [R1+0x144c] ;  /* 0x00144c00011b7983 */ /* 0x000ea20000300800 */
[C---:B----4-:R-:W-:Y:S08]  /*6a930*/  HMMA.16816.F32 R4, R12.reuse, R4, R8 ;  /* 0x000000040c04723c */ /* 0x050ff00000001808 */
        /* <DEDUP_REMOVED lines=9> */
[----:B0-----:R-:W3:Y:S01]  /*6a9d0*/  LDL.64 R24, [R1+0x740] ;  /* 0x0007400001187983 */ /* 0x001ee20000100a00 */
[----:B------:R-:W4:Y:S02]  /*6a9e0*/  LDL.LU R8, [R1+0x13f0] ;  /* 0x0013f00001087983 */ /* 0x000f240000300800 */
[----:B------:R-:W-:Y:S02]  /*6a9f0*/  STL.64 [R1+0x1210], R4 ;  /* 0x0012100401007387 */ /* 0x000fe40000100a00 */
[----:B------:R-:W-:Y:S01]  /*6aa00*/  STL.64 [R1+0x1218], R6 ;  /* 0x0012180601007387 */ /* 0x000fe20000100a00 */
[----:B------:R-:W4:Y:S01]  /*6aa10*/  LDL.LU R9, [R1+0x13f4] ;  /* 0x0013f40001097983 */ /* 0x000f220000300800 */
[----:B------:R-:W2:Y:S02]  /*6aa20*/  LDL.LU R10, [R1+0x13f8] ;  /* 0x0013f800010a7983 */ /* 0x000ea40000300800 */
[----:B------:R-:W2:Y:S01]  /*6aa30*/  LDL.LU R11, [R1+0x13fc] ;  /* 0x0013fc00010b7983 */ /* 0x000ea20000300800 */
[----:B---3--:R-:W-:Y:S01]  /*6aa40*/  HMMA.16816.F32 R20, R12, R24, R20 ;  /* 0x000000180c14723c */ /* 0x008fe20000001814 */
[----:B------:R-:W-:Y:S01]  /*6aa50*/  IMAD.MOV.U32 R19, RZ, RZ, R24 ;  /* 0x000000ffff137224 */ /* 0x000fe200078e0018 */
[----:B--2---:R-:W-:Y:S01]  /*6aa60*/  STL.64 [R1+0x4418], R10 ;  /* 0x0044180a01007387 */ /* 0x004fe20000100a00 */
[----:B----4-:R0:W-:Y:S02]  /*6aa70*/  STL.64 [R1+0x4410], R8 ;  /* 0x0044100801007387 */ /* 0x0101e40000100a00 */
[----:B------:R-:W-:Y:S01]  /*6aa80*/  IMAD.MOV.U32 R18, RZ, RZ, R25 ;  /* 0x000000ffff127224 */ /* 0x000fe200078e0019 */
[----:B0-----:R-:W2:Y:S01]  /*6aa90*/  LDL.LU R8, [R1+0x1400] ;  /* 0x0014000001087983 */ /* 0x001ea20000300800 */
[----:B------:R-:W2:Y:S02]  /*6aaa0*/  LDL.LU R9, [R1+0x1404] ;  /* 0x0014040001097983 */ /* 0x000ea40000300800 */
[----:B------:R-:W2:Y:S02]  /*6aab0*/  LDL.LU R10, [R1+0x1408] ;  /* 0x00140800010a7983 */ /* 0x000ea40000300800 */
[----:B------:R-:W2:Y:S01]  /*6aac0*/  LDL.LU R11, [R1+0x140c] ;  /* 0x00140c00010b7983 */ /* 0x000ea20000300800 */
[----:B------:R-:W3:Y:S11]  /*6aad0*/  LDL.64 R4, [R1+0x710] ;  /* 0x0007100001047983 */ /* 0x000ef60000100a00 */
[----:B------:R0:W-:Y:S02]  /*6aae0*/  STL.64 [R1+0xf50], R20 ;  /* 0x000f501401007387 */ /* 0x0001e40000100a00 */
[----:B------:R-:W-:Y:S01]  /*6aaf0*/  STL.64 [R1+0xf58], R22 ;  /* 0x000f581601007387 */ /* 0x000fe20000100a00 */
[----:B0-----:R-:W4:Y:S01]  /*6ab00*/  LDL.LU.64 R20, [R1+0x4428] ;  /* 0x0044280001147983 */ /* 0x001f220000300a00 */
[----:B------:R-:W-:Y:S02]  /*6ab10*/  STL.64 [R1+0x4370], R18 ;  /* 0x0043701201007387 */ /* 0x000fe40000100a00 */
[----:B------:R0:W-:Y:S02]  /*6ab20*/  STL.64 [R1+0x4368], R16 ;  /* 0x0043681001007387 */ /* 0x0001e40000100a00 */
[----:B0-----:R-:W2:Y:S04]  /*6ab30*/  LDL.64 R16, [R1+0x7a0] ;  /* 0x0007a00001107983 */ /* 0x001ea80000100a00 */
[----:B--2---:R4:W-:Y:S01]  /*6ab40*/  STL.64 [R1+0x4388], R16 ;  /* 0x0043881001007387 */ /* 0x0049e20000100a00 */
[----:B------:R-:W2:Y:S02]  /*6ab50*/  LDL.LU R24, [R1+0x12d0] ;  /* 0x0012d00001187983 */ /* 0x000ea40000300800 */
[----:B------:R-:W2:Y:S02]  /*6ab60*/  LDL.LU R25, [R1+0x12d4] ;  /* 0x0012d40001197983 */ /* 0x000ea40000300800 */
[----:B------:R-:W2:Y:S01]  /*6ab70*/  LDL.LU R26, [R1+0x12d8] ;  /* 0x0012d800011a7983 */ /* 0x000ea20000300800 */
[----:B------:R-:W2:Y:S01]  /*6ab80*/  LDL.LU R27, [R1+0x12dc] ;  /* 0x0012dc00011b7983 */ /* 0x000ea20000300800 */
[----:B----4-:R-:W-:-:S02]  /*6ab90*/  IMAD.MOV.U32 R16, RZ, RZ, R21 ;  /* 0x000000ffff107224 */ /* 0x010fc400078e0015 */
[----:B------:R-:W-:Y:S01]  /*6aba0*/  IMAD.MOV.U32 R17, RZ, RZ, R20 ;  /* 0x000000ffff117224 */ /* 0x000fe200078e0014 */
[----:B--2---:R-:W-:Y:S01]  /*6abb0*/  STL.64 [R1+0x43f8], R26 ;  /* 0x0043f81a01007387 */ /* 0x004fe20000100a00 */
[----:B------:R0:W-:Y:S03]  /*6abc0*/  STL.64 [R1+0x43f0], R24 ;  /* 0x0043f01801007387 */ /* 0x0001e60000100a00 */
[----:B0-----:R-:W2:Y:S01]  /*6abd0*/  LDL R24, [R1+0x700] ;  /* 0x0007000001187983 */ /* 0x001ea20000100800 */
[----:B------:R-:W-:Y:S02]  /*6abe0*/  IMAD.MOV.U32 R25, RZ, RZ, R0 ;  /* 0x000000ffff197224 */ /* 0x000fe400078e0000 */
[----:B------:R-:W4:Y:S02]  /*6abf0*/  LDL.LU R0, [R1+0x4420] ;  /* 0x0044200001007983 */ /* 0x000f240000300800 */
[----:B------:R-:W2:Y:S02]  /*6ac00*/  LDL.64 R20, [R1+0x6f0] ;  /* 0x0006f00001147983 */ /* 0x000ea40000100a00 */
[----:B--2---:R0:W-:Y:S04]  /*6ac10*/  STL.64 [R1+0x4400], R20 ;  /* 0x0044001401007387 */ /* 0x0041e80000100a00 */
[----:B0-----:R-:W2:Y:S01]  /*6ac20*/  LDL.LU R20, [R1+0x13d0] ;  /* 0x0013d00001147983 */ /* 0x001ea20000300800 */
[----:B------:R-:W2:Y:S02]  /*6ac30*/  LDL.LU R21, [R1+0x13d4] ;  /* 0x0013d40001157983 */ /* 0x000ea40000300800 */
[----:B------:R-:W2:Y:S02]  /*6ac40*/  LDL.LU R22, [R1+0x13d8] ;  /* 0x0013d80001167983 */ /* 0x000ea40000300800 */
[----:B------:R-:W2:Y:S01]  /*6ac50*/  LDL.LU R23, [R1+0x13dc] ;  /* 0x0013dc0001177983 */ /* 0x000ea20000300800 */
[----:B------:R0:W-:Y:S04]  /*6ac60*/  STL.64 [R1+0x43a0], R16 ;  /* 0x0043a01001007387 */ /* 0x0001e80000100a00 */
[----:B0-----:R-:W2:Y:S02]  /*6ac70*/  LDL.64 R16, [R1+0x730] ;  /* 0x0007300001107983 */ /* 0x001ea40000100a00 */
        /* <DEDUP_REMOVED lines=8> */
[----:B------:R-:W2:Y:S02]  /*6ad00*/  LDL.64 R16, [R1+0x7c0] ;  /* 0x0007c00001107983 */ /* 0x000ea40000100a00 */
[----:B--2---:R0:W-:Y:S04]  /*6ad10*/  STL.64 [R1+0x43b8], R16 ;  /* 0x0043b81001007387 */ /* 0x0041e80000100a00 */
[----:B0-----:R-:W2:Y:S01]  /*6ad20*/  LDL R16, [R1+0x720] ;  /* 0x0007200001107983 */ /* 0x001ea20000100800 */
[----:B----4-:R-:W-:-:S07]  /*6ad30*/  IMAD.MOV.U32 R17, RZ, RZ, R0 ;  /* 0x000000ffff117224 */ /* 0x010fce00078e0000 */
[----:B--2---:R-:W-:Y:S01]  /*6ad40*/  HMMA.16816.F32 R16, R12, R16, R8 ;  /* 0x000000100c10723c */ /* 0x004fe20000001808 */
[----:B------:R-:W2:Y:S11]  /*6ad50*/  LDL.LU R10, [R1+0x4408] ;  /* 0x00440800010a7983 */ /* 0x000eb60000300800 */
[----:B------:R-:W-:Y:S11]  /*6ad60*/  @!UPT UIADD3 URZ, URZ, URZ, URZ ;  /* 0x0000003f3f3ff290 */ /* 0x000ff6000fffe03f */
[----:B------:R0:W-:Y:S01]  /*6ad70*/  STL.64 [R1+0x1200], R16 ;  /* 0x0012001001007387 */ /* 0x0001e20000100a00 */
[----:B------:R-:W-:Y:S03]  /*6ad80*/  STL.64 [R1+0x1208], R18 ;  /* 0x0012081201007387 */ /* 0x000fe60000100a00 */
[----:B0-----:R-:W4:Y:S04]  /*6ad90*/  LDL.64 R16, [R1+0x7d0] ;  /* 0x0007d00001107983 */ /* 0x001f280000100a00 */
[----:B----4-:R0:W-:Y:S04]  /*6ada0*/  STL.64 [R1+0x43d0], R16 ;  /* 0x0043d01001007387 */ /* 0x0101e80000100a00 */
[----:B0-----:R-:W4:Y:S01]  /*6adb0*/  LDL.LU R16, [R1+0x13e0] ;  /* 0x0013e00001107983 */ /* 0x001f220000300800 */
[----:B------:R-:W4:Y:S02]  /*6adc0*/  LDL.LU R17, [R1+0x13e4] ;  /* 0x0013e40001117983 */ /* 0x000f240000300800 */
[----:B------:R-:W4:Y:S02]  /*6add0*/  LDL.LU R18, [R1+0x13e8] ;  /* 0x0013e80001127983 */ /* 0x000f240000300800 */
[----:B------:R-:W4:Y:S02]  /*6ade0*/  LDL.LU R19, [R1+0x13ec] ;  /* 0x0013ec0001137983 */ /* 0x000f240000300800 */
[----:B---3--:R-:W-:-:S02]  /*6adf0*/  IMAD.MOV.U32 R9, RZ, RZ, R4 ;  /* 0x000000ffff097224 */ /* 0x008fc400078e0004 */
[----:B------:R-:W-:Y:S01]  /*6ae00*/  IMAD.MOV.U32 R8, RZ, RZ, R5 ;  /* 0x000000ffff087224 */ /* 0x000fe200078e0005 */
[C---:B----4-:R-:W-:Y:S11]  /*6ae10*/  HMMA.16816.F32 R16, R12.reuse, R4, R16 ;  /* 0x000000040c10723c */ /* 0x050ff60000001810 */
[----:B------:R-:W-:Y:S11]  /*6ae20*/  @!UPT UIADD3 URZ, URZ, URZ, URZ ;  /* 0x0000003f3f3ff290 */ /* 0x000ff6000fffe03f */
[----:B------:R-:W-:Y:S01]  /*6ae30*/  @!UPT UIADD3 URZ, URZ, URZ, URZ ;  /* 0x0000003f3f3ff290 */ /* 0x000fe2000fffe03f */
[----:B------:R0:W-:Y:S01]  /*6ae40*/  STL.64 [R1+0x11f0], R16 ;  /* 0x0011f01001007387 */ /* 0x0001e20000100a00 */
[----:B------:R-:W-:Y:S02]  /*6ae50*/  STL.64 [R1+0x11f8], R18 ;  /* 0x0011f81201007387 */ /* 0x000fe40000100a00 */
[----:B------:R-:W3:Y:S02]  /*6ae60*/  LDL.LU R4, [R1+0x11d0] ;  /* 0x0011d00001047983 */ /* 0x000ee40000300800 */
[----:B------:R-:W3:Y:S01]  /*6ae70*/  LDL.LU R5, [R1+0x11d4] ;  /* 0x0011d40001057983 */ /* 0x000ee20000300800 */
[----:B------:R-:W3:Y:S01]  /*6ae80*/  LDL.LU R6, [R1+0x11d8] ;  /* 0x0011d80001067983 */ /* 0x000ee20000300800 */
[----:B------:R-:W3:Y:S03]  /*6ae90*/  LDL.LU R7, [R1+0x11dc] ;  /* 0x0011dc0001077983 */ /* 0x000ee60000300800 */
[----:B0-----:R-:W3:Y:S01]  /*6aea0*/  LDL.64 R16, [R1+0x7e0] ;  /* 0x0007e00001107983 */ /* 0x001ee20000100a00 */
[----:B--2---:R-:W-:Y:S02]  /*6aeb0*/  STL [R1+0x43b0], R10 ;  /* 0x0043b00a01007387 */ /* 0x004fe40000100800 */
[----:B------:R0:W-:Y:S02]  /*6aec0*/  STL.64 [R1+0x43a8], R8 ;  /* 0x0043a80801007387 */ /* 0x0001e40000100a00 */
        /* <DEDUP_REMOVED lines=9> */
[----:B------:R-:W2:Y:S02]  /*6af60*/  LDL.LU R10, [R1+0x11b8] ;  /* 0x0011b800010a7983 */ /* 0x000ea40000300800 */
[----:B------:R-:W2:Y:S01]  /*6af70*/  LDL.LU R11, [R1+0x11bc] ;  /* 0x0011bc00010b7983 */ /* 0x000ea20000300800 */
[----:B------:R-:W4:Y:S11]  /*6af80*/  LDL.LU.64 R20, [R1+0x4400] ;  /* 0x0044000001147983 */ /* 0x000f360000300a00 */
[----:B------:R-:W-:Y:S01]  /*6af90*/  @!UPT UIADD3 URZ, URZ, URZ, URZ ;  /* 0x0000003f3f3ff290 */ /* 0x000fe2000fffe03f */
[----:B------:R-:W-:Y:S02]  /*6afa0*/  STL.64 [R1+0xfc0], R24 ;  /* 0x000fc01801007387 */ /* 0x000fe40000100a00 */
[----:B------:R0:W-:Y:S02]  /*6afb0*/  STL.64 [R1+0xfc8], R26 ;  /* 0x000fc81a01007387 */ /* 0x0001e40000100a00 */
[----:B0-----:R-:W4:Y:S01]  /*6afc0*/  LDL.LU.64 R26, [R1+0x43f8] ;  /* 0x0043f800011a7983 */ /* 0x001f220000300a00 */
[----:B------:R-:W4:Y:S02]  /*6afd0*/  LDL.LU.64 R24, [R1+0x43f0] ;  /* 0x0043f00001187983 */ /* 0x000f240000300a00 */
[----:B----4-:R-:W-:Y:S01]  /*6afe0*/  HMMA.16816.F32 R12, R12, R20, R24 ;  /* 0x000000140c0c723c */ /* 0x010fe20000001818 */
[----:B------:R-:W4:Y:S06]  /*6aff0*/  LDL.LU.64 R24, [R1+0x43e8] ;  /* 0x0043e80001187983 */ /* 0x000f2c0000300a00 */
[----:B------:R-:W-:-:S02]  /*6b000*/  IMAD.MOV.U32 R27, RZ, RZ, R20 ;  /* 0x000000ffff1b7224 */ /* 0x000fc400078e0014 */
[----:B------:R-:W-:Y:S11]  /*6b010*/  IMAD.MOV.U32 R26, RZ, RZ, R21 ;  /* 0x000000ffff1a7224 */ /* 0x000ff600078e0015 */
[----:B------:R-:W-:Y:S03]  /*6b020*/  @!UPT UIADD3 URZ, URZ, URZ, URZ ;  /* 0x0000003f3f3ff290 */ /* 0x000fe6000fffe03f */
[----:B------:R-:W-:Y:S01]  /*6b030*/  STL.64 [R1+0x11e0], R12 ;  /* 0x0011e00c01007387 */ /* 0x000fe20000100a00 */
[----:B------:R-:W-:Y:S02]  /*6b040*/  STL.64 [R1+0x11e8], R14 ;  /* 0x0011e80e01007387 */ /* 0x000fe40000100a00 */
[----:B------:R-:W3:Y:S02]  /*6b050*/  LDL.LU.64 R22, [R1+0x43e0] ;  /* 0x0043e00001167983 */ /* 0x000ee40000300a00 */
[----:B------:R-:W3:Y:S01]  /*6b060*/  LDL.LU.64 R20, [R1+0x43d8] ;  /* 0x0043d80001147983 */ /* 0x000ee20000300a00 */
[----:B------:R-:W-:Y:S04]  /*6b070*/  STL.64 [R1+0x4380], R26 ;  /* 0x0043801a01007387 */ /* 0x000fe80000100a00 */
[----:B----4-:R0:W-:Y:S04]  /*6b080*/  STL.64 [R1+0x4378], R24 ;  /* 0x0043781801007387 */ /* 0x0101e80000100a00 */
[----:B0-----:R-:W4:Y:S01]  /*6b090*/  LDL.LU R24, [R1+0x1150] ;  /* 0x0011500001187983 */ /* 0x001f220000300800 */
[----:B------:R-:W4:Y:S02]  /*6b0a0*/  LDL.LU R25, [R1+0x1154] ;  /* 0x0011540001197983 */ /* 0x000f240000300800 */
[----:B------:R-:W2:Y:S02]  /*6b0b0*/  LDL.LU R26, [R1+0x1158] ;  /* 0x00115800011a7983 */ /* 0x000ea40000300800 */
[----:B------:R-:W2:Y:S01]  /*6b0c0*/  LDL.LU R27, [R1+0x115c] ;  /* 0x00115c00011b7983 */ /* 0x000ea20000300800 */
[----:B---3--:R-:W-:Y:S01]  /*6b0d0*/  HMMA.16816.F32 R4, R20, R16, R4 ;  /* 0x000000101404723c */ /* 0x008fe20000001804 */
[----:B--2---:R-:W-:Y:S01]  /*6b0e0*/  STL.64 [R1+0x4398], R26 ;  /* 0x0043981a01007387 */ /* 0x004fe20000100a00 */
[----:B----4-:R0:W-:Y:S03]  /*6b0f0*/  STL.64 [R1+0x4390], R24 ;  /* 0x0043901801007387 */ /* 0x0101e60000100a00 */
[----:B0-----:R-:W2:Y:S01]  /*6b100*/  LDL.LU R24, [R1+0x1170] ;  /* 0x0011700001187983 */ /* 0x001ea20000300800 */
[----:B------:R-:W2:Y:S02]  /*6b110*/  LDL.LU R25, [R1+0x1174] ;  /* 0x0011740001197983 */ /* 0x000ea40000300800 */
[----:B------:R-:W2:Y:S02]  /*6b120*/  LDL.LU R26, [R1+0x1178] ;  /* 0x00117800011a7983 */ /* 0x000ea40000300800 */
[----:B------:R-:W2:Y:S01]  /*6b130*/  LDL.LU R27, [R1+0x117c] ;  /* 0x00117c00011b7983 */ /* 0x000ea20000300800 */
[----:B------:R-:W3:Y:S01]  /*6b140*/  LDL.LU R12, [R1+0x1130] ;  /* 0x00113000010c7983 */ /* 0x000ee20000300800 */
[----:B------:R-:W3:Y:S02]  /*6b150*/  LDL.LU R13, [R1+0x1134] ;  /* 0x00113400010d7983 */ /* 0x000ee40000300800 */
[----:B------:R-:W3:Y:S02]  /*6b160*/  LDL.LU R14, [R1+0x1138] ;  /* 0x00113800010e7983 */ /* 0x000ee40000300800 */
[----:B------:R-:W3:Y:S07]  /*6b170*/  LDL.LU R15, [R1+0x113c] ;  /* 0x00113c00010f7983 */ /* 0x000eee0000300800 */
[----:B------:R0:W-:Y:S01]  /*6b180*/  STL.64 [R1+0x14b0], R4 ;  /* 0x0014b00401007387 */ /* 0x0001e20000100a00 */
[----:B------:R1:W-:Y:S02]  /*6b190*/  STL.64 [R1+0x14b8], R6 ;  /* 0x0014b80601007387 */ /* 0x0003e40000100a00 */
[----:B0-----:R-:W-:-:S02]  /*6b1a0*/  IMAD.MOV.U32 R5, RZ, RZ, R16 ;  /* 0x000000ffff057224 */ /* 0x001fc400078e0010 */
[----:B------:R-:W-:Y:S02]  /*6b1b0*/  IMAD.MOV.U32 R4, RZ, RZ, R17 ;  /* 0x000000ffff047224 */ /* 0x000fe400078e0011 */
[----:B------:R-:W4:Y:S02]  /*6b1c0*/  LDL.LU.64 R16, [R1+0x43d0] ;  /* 0x0043d00001107983 */ /* 0x000f240000300a00 */
[C---:B----4-:R-:W-:Y:S01]  /*6b1d0*/  HMMA.16816.F32 R8, R20.reuse, R16, R8 ;  /* 0x000000101408723c */ /* 0x050fe20000001808 */
[----:B-1----:R-:W-:Y:S02]  /*6b1e0*/  IMAD.MOV.U32 R7, RZ, RZ, R16 ;  /* 0x000000ffff077224 */ /* 0x002fe400078e0010 */
[----:B------:R-:W-:Y:S11]  /*6b1f0*/  IMAD.MOV.U32 R6, RZ, RZ, R17 ;  /* 0x000000ffff067224 */ /* 0x000ff600078e0011 */
[----:B------:R-:W-:Y:S09]  /*6b200*/  @!UPT UIADD3 URZ, URZ, URZ, URZ ;  /* 0x0000003f3f3ff290 */ /* 0x000ff2000fffe03f */
[----:B------:R-:W-:Y:S01]  /*6b210*/  STL.64 [R1+0x11d0], R8 ;  /* 0x0011d00801007387 */ /* 0x000fe20000100a00 */
[----:B------:R0:W-:Y:S03]  /*6b220*/  STL.64 [R1+0x11d8], R10 ;  /* 0x0011d80a01007387 */ /* 0x0001e60000100a00 */
[----:B0-----:R-:W4:Y:S01]  /*6b230*/  LDL.LU.64 R10, [R1+0x43c8] ;  /* 0x0043c800010a7983 */ /* 0x001f220000300a00 */
[----:B------:R-:W4:Y:S02]  /*6b240*/  LDL.LU.64 R8, [R1+0x43c0] ;  /* 0x0043c00001087983 */ /* 0x000f240000300a00 */
[----:B------:R-:W4:Y:S02]  /*6b250*/  LDL.LU.64 R16, [R1+0x43b8] ;  /* 0x0043b80001107983 */ /* 0x000f240000300a00 */
[C---:B----4-:R-:W-:Y:S01]  /*6b260*/  HMMA.16816.F32 R8, R20.reuse, R16, R8 ;  /* 0x000000101408723c */ /* 0x050fe20000001808 */
[----:B------:R-:W-:Y:S11]  /*6b270*/  IMAD.MOV.U32 R2, RZ, RZ, R17 ;  /* 0x000000ffff027224 */ /* 0x000ff600078e0011 */
[----:B------:R-:W-:Y:S11]  /*6b280*/  @!UPT UIADD3 URZ, URZ, URZ, URZ ;  /* 0x0000003f3f3ff290 */ /* 0x000ff6000fffe03f */
[----:B------:R-:W-:Y:S01]  /*6b290*/  STL.64 [R1+0x14a0], R8 ;  /* 0x0014a00801007387 */ /* 0x000fe20000100a00 */
[----:B------:R0:W-:Y:S03]  /*6b2a0*/  STL.64 [R1+0x14a8], R10 ;  /* 0x0014a80a01007387 */ /* 0x0001e60000100a00 */
[----:B0-----:R-:W4:Y:S01]  /*6b2b0*/  LDL.LU R10, [R1+0x43b0] ;  /* 0x0043b000010a7983 */ /* 0x001f220000300800 */
[----:B------:R-:W2:Y:S02]  /*6b2c0*/  LDL.LU.64 R8, [R1+0x43a8] ;  /* 0x0043a80001087983 */ /* 0x000ea40000300a00 */
[----:B------:R-:W-:Y:S02]  /*6b2d0*/  IMAD.MOV.U32 R11, RZ, RZ, R16 ;  /* 0x000000ffff0b7224 */ /* 0x000fe400078e0010 */
[----:B------:R-:W2:Y:S02]  /*6b2e0*/  LDL.LU.64 R16, [R1+0x43a0] ;  /* 0x0043a00001107983 */ /* 0x000ea40000300a00 */
        /* <DEDUP_REMOVED lines=16> */
[----:B------:R-:W3:Y:S02]  /*6b3f0*/  LDL.LU.64 R16, [R1+0x4368] ;  /* 0x0043680001107983 */ /* 0x000ee40000300a00 */
[----:B---3--:R-:W-:Y:S01]  /*6b400*/  HMMA.16816.F32 R12, R20, R16, R12 ;  /* 0x00000010140c723c */ /* 0x008fe2000000180c */
[----:B------:R0:W-:Y:S04]  /*6b410*/  STL.64 [R1+0x4208], R16 ;  /* 0x0042081001007387 */ /* 0x0001e80000100a00 */
[----:B0-----:R-:W3:Y:S11]  /*6b420*/  LDL.64 R16, [R1+0x7b0] ;  /* 0x0007b00001107983 */ /* 0x001ef60000100a00 */
[----:B------:R-:W-:Y:S07]  /*6b430*/  @!UPT UIADD3 URZ, URZ, URZ, URZ ;  /* 0x0000003f3f3ff290 */ /* 0x000fee000fffe03f */
[----:B------:R0:W-:Y:S01]  /*6b440*/  STL.64 [R1+0x1470], R12 ;  /* 0x0014700c01007387 */ /* 0x0001e20000100a00 */
[----:B------:R1:W-:Y:S03]  /*6b450*/  STL.64 [R1+0x1478], R14 ;  /* 0x0014780e01007387 */ /* 0x0003e60000100a00 */
[----:B---3--:R3:W-:Y:S01]  /*6b460*/  STL.64 [R1+0x4220], R16 ;  /* 0x0042201001007387 */ /* 0x0087e20000100a00 */
[----:B0-----:R-:W2:Y:S02]  /*6b470*/  LDL.LU R12, [R1+0xf40] ;  /* 0x000f4000010c7983 */ /* 0x001ea40000300800 */
[----:B------:R-:W2:Y:S02]  /*6b480*/  LDL.LU R13, [R1+0xf44] ;  /* 0x000f4400010d7983 */ /* 0x000ea40000300800 */
[----:B-1----:R-:W2:Y:S01]  /*6b490*/  LDL.LU R14, [R1+0xf48] ;  /* 0x000f4800010e7983 */ /* 0x002ea20000300800 */
[----:B------:R-:W2:Y:S01]  /*6b4a0*/  LDL.LU R15, [R1+0xf4c] ;  /* 0x000f4c00010f7983 */ /* 0x000ea20000300800 */
[----:B---3--:R-:W-:-:S02]  /*6b4b0*/  IMAD.MOV.U32 R16, RZ, RZ, R11 ;  /* 0x000000ffff107224 */ /* 0x008fc400078e000b */
[----:B------:R-:W-:Y:S01]  /*6b4c0*/  IMAD.MOV.U32 R17, RZ, RZ, R2 ;  /* 0x000000ffff117224 */ /* 0x000fe200078e0002 */
[----:B------:R-:W3:Y:S01]  /*6b4d0*/  LDL.LU R11, [R1+0x4364] ;  /* 0x00436400010b7983 */ /* 0x000ee20000300800 */
[----:B------:R-:W3:Y:S03]  /*6b4e0*/  LDL.LU R2, [R1+0x4360] ;  /* 0x0043600001027983 */ /* 0x000ee60000300800 */
[----:B------:R-:W-:Y:S04]  /*6b4f0*/  STL.64 [R1+0x4238], R16 ;  /* 0x0042381001007387 */ /* 0x000fe80000100a00 */
[----:B--2---:R-:W-:Y:S01]  /*6b500*/  STL.64 [R1+0x4218], R14 ;  /* 0x0042180e01007387 */ /* 0x004fe20000100a00 */
[----:B------:R0:W-:Y:S03]  /*6b510*/  STL.64 [R1+0x4210], R12 ;  /* 0x0042100c01007387 */ /* 0x0001e60000100a00 */
[----:B0-----:R-:W2:Y:S01]  /*6b520*/  LDL.LU R12, [R1+0xf80] ;  /* 0x000f8000010c7983 */ /* 0x001ea20000300800 */
[----:B------:R-:W2:Y:S02]  /*6b530*/  LDL.LU R13, [R1+0xf84] ;  /* 0x000f8400010d7983 */ /* 0x000ea40000300800 */
[----:B------:R-:W2:Y:S02]  /*6b540*/  LDL.LU R14, [R1+0xf88] ;  /* 0x000f8800010e7983 */ /* 0x000ea40000300800 */
[----:B------:R-:W2:Y:S02]  /*6b550*/  LDL.LU R15, [R1+0xf8c] ;  /* 0x000f8c00010f7983 */ /* 0x000ea40000300800 */
[----:B------:R-:W-:-:S02]  /*6b560*/  IMAD.MOV.U32 R16, RZ, RZ, R7 ;  /* 0x000000ffff107224 */ /* 0x000fc400078e0007 */
[----:B------:R-:W-:-:S05]  /*6b570*/  IMAD.MOV.U32 R17, RZ, RZ, R6 ;  /* 0x000000ffff117224 */ /* 0x000fca00078e0006 */
[----:B------:R0:W-:Y:S02]  /*6b580*/  STL.64 [R1+0x4250], R16 ;  /* 0x0042501001007387 */ /* 0x0001e40000100a00 */
[----:B0-----:R-:W-:Y:S02]  /*6b590*/  IMAD.MOV.U32 R16, RZ, RZ, R5 ;  /* 0x000000ffff107224 */ /* 0x001fe400078e0005 */
        /* <DEDUP_REMOVED lines=8> */
[----:B------:R-:W2:Y:S02]  /*6b620*/  LDL.LU R4, [R1+0xff0] ;  /* 0x000ff00001047983 */ /* 0x000ea40000300800 */
[----:B------:R-:W2:Y:S02]  /*6b630*/  LDL.LU R5, [R1+0xff4] ;  /* 0x000ff40001057983 */ /* 0x000ea40000300800 */
[----:B------:R-:W2:Y:S01]  /*6b640*/  LDL.LU R6, [R1+0xff8] ;  /* 0x000ff80001067983 */ /* 0x000ea20000300800 */
[----:B------:R-:W2:Y:S04]  /*6b650*/  LDL.LU R7, [R1+0xffc] ;  /* 0x000ffc0001077983 */ /* 0x000ea80000300800 */
[----:B--2---:R-:W-:Y:S01]  /*6b660*/  STL.64 [R1+0x4280], R6 ;  /* 0x0042800601007387 */ /* 0x004fe20000100a00 */
[----:B------:R0:W-:Y:S03]  /*6b670*/  STL.64 [R1+0x4278], R4 ;  /* 0x0042780401007387 */ /* 0x0001e60000100a00 */
[----:B0-----:R-:W2:Y:S04]  /*6b680*/  LDL.64 R4, [R1+0x700] ;  /* 0x0007000001047983 */ /* 0x001ea80000100a00 */
[----:B--2---:R0:W-:Y:S01]  /*6b690*/  STL.64 [R1+0x4298], R4 ;  /* 0x0042980401007387 */ /* 0x0041e20000100a00 */
[----:B------:R-:W-:Y:S02]  /*6b6a0*/  STL.64 [R1+0x4248], R14 ;  /* 0x0042480e01007387 */ /* 0x000fe40000100a00 */
[----:B------:R1:W-:Y:S02]  /*6b6b0*/  STL.64 [R1+0x4240], R12 ;  /* 0x0042400c01007387 */ /* 0x0003e40000100a00 */
[----:B0-----:R-:W-:-:S02]  /*6b6c0*/  IMAD.MOV.U32 R4, RZ, RZ, R9 ;  /* 0x000000ffff047224 */ /* 0x001fc400078e0009 */
[----:B------:R-:W-:Y:S01]  /*6b6d0*/  IMAD.MOV.U32 R5, RZ, RZ, R8 ;  /* 0x000000ffff057224 */ /* 0x000fe200078e0008 */
[----:B-1----:R-:W2:Y:S01]  /*6b6e0*/  LDL.LU R12, [R1+0xfb0] ;  /* 0x000fb000010c7983 */ /* 0x002ea20000300800 */
[----:B------:R-:W2:Y:S02]  /*6b6f0*/  LDL.LU R13, [R1+0xfb4] ;  /* 0x000fb400010d7983 */ /* 0x000ea40000300800 */
[----:B------:R-:W2:Y:S02]  /*6b700*/  LDL.LU R14, [R1+0xfb8] ;  /* 0x000fb800010e7983 */ /* 0x000ea40000300800 */
[----:B------:R-:W2:Y:S01]  /*6b710*/  LDL.LU R15, [R1+0xfbc] ;  /* 0x000fbc00010f7983 */ /* 0x000ea20000300800 */
[----:B------:R-:W2:Y:S01]  /*6b720*/  LDL.LU R9, [R1+0x435c] ;  /* 0x00435c0001097983 */ /* 0x000ea20000300800 */
[----:B------:R-:W2:Y:S02]  /*6b730*/  LDL.LU R8, [R1+0x4358] ;  /* 0x0043580001087983 */ /* 0x000ea40000300800 */
[----:B------:R0:W-:Y:S02]  /*6b740*/  STL.64 [R1+0x42b0], R4 ;  /* 0x0042b00401007387 */ /* 0x0001e40000100a00 */
[----:B0-----:R-:W2:Y:S04]  /*6b750*/  LDL.64 R4, [R1+0x720] ;  /* 0x0007200001047983 */ /* 0x001ea80000100a00 */
[----:B--2---:R-:W-:Y:S01]  /*6b760*/  STL.64 [R1+0x42c8], R4 ;  /* 0x0042c80401007387 */ /* 0x004fe20000100a00 */
[----:B------:R-:W-:Y:S02]  /*6b770*/  STL.64 [R1+0x4260], R14 ;  /* 0x0042600e01007387 */ /* 0x000fe40000100a00 */
[----:B------:R0:W-:Y:S02]  /*6b780*/  STL.64 [R1+0x4258], R12 ;  /* 0x0042580c01007387 */ /* 0x0001e40000100a00 */
[----:B0-----:R-:W2:Y:S01]  /*6b790*/  LDL.LU R12, [R1+0xfd0] ;  /* 0x000fd000010c7983 */ /* 0x001ea20000300800 */
[----:B------:R-:W2:Y:S02]  /*6b7a0*/  LDL.LU R13, [R1+0xfd4] ;  /* 0x000fd400010d7983 */ /* 0x000ea40000300800 */
[----:B------:R-:W-:-:S02]  /*6b7b0*/  IMAD.MOV.U32 R14, RZ, RZ, R9 ;  /* 0x000000ffff0e7224 */ /* 0x000fc400078e0009 */
[----:B------:R-:W-:Y:S01]  /*6b7c0*/  IMAD.MOV.U32 R15, RZ, RZ, R8 ;  /* 0x000000ffff0f7224 */ /* 0x000fe200078e0008 */
[----:B------:R-:W3:Y:S01]  /*6b7d0*/  LDL.LU R9, [R1+0x4354] ;  /* 0x0043540001097983 */ /* 0x000ee20000300800 */
[----:B------:R-:W4:Y:S02]  /*6b7e0*/  LDL.LU R8, [R1+0x4350] ;  /* 0x0043500001087983 */ /* 0x000f240000300800 */
[----:B------:R-:W-:Y:S02]  /*6b7f0*/  IMAD.MOV.U32 R4, RZ, RZ, R29 ;  /* 0x000000ffff047224 */ /* 0x000fe400078e001d */
[----:B------:R-:W-:-:S05]  /*6b800*/  IMAD.MOV.U32 R5, RZ, RZ, R28 ;  /* 0x000000ffff057224 */ /* 0x000fca00078e001c */
[----:B------:R0:W-:Y:S01]  /*6b810*/  STL.64 [R1+0x42e0], R4 ;  /* 0x0042e00401007387 */ /* 0x0001e20000100a00 */
[----:B------:R3:W-:Y:S02]  /*6b820*/  STL.64 [R1+0x4290], R14 ;  /* 0x0042900e01007387 */ /* 0x0007e40000100a00 */
[----:B0-----:R-:W-:Y:S02]  /*6b830*/  IMAD.MOV.U32 R5, RZ, RZ, R18 ;  /* 0x000000ffff057224 */ /* 0x001fe400078e0012 */
[----:B------:R-:W-:Y:S01]  /*6b840*/  IMAD.MOV.U32 R4, RZ, RZ, R19 ;  /* 0x000000ffff047224 */ /* 0x000fe200078e0013 */
[----:B--2---:R0:W-:Y:S01]  /*6b850*/  STL.64 [R1+0x4288], R12 ;  /* 0x0042880c01007387 */ /* 0x0041e20000100a00 */
[----:B---3--:R-:W-:Y:S02]  /*6b860*/  IMAD.MOV.U32 R14, RZ, RZ, R9 ;  /* 0x000000ffff0e7224 */ /* 0x008fe400078e0009 */
[----:B----4-:R-:W-:Y:S01]  /*6b870*/  IMAD.MOV.U32 R15, RZ, RZ, R8 ;  /* 0x000000ffff0f7224 */ /* 0x010fe200078e0008 */
[----:B0-----:R-:W2:Y:S01]  /*6b880*/  LDL.LU R12, [R1+0x1020] ;  /* 0x00102000010c7983 */ /* 0x001ea20000300800 */
[----:B------:R-:W2:Y:S02]  /*6b890*/  LDL.LU R13, [R1+0x1024] ;  /* 0x00102400010d7983 */ /* 0x000ea40000300800 */
[----:B------:R-:W3:Y:S02]  /*6b8a0*/  LDL.LU R9, [R1+0x434c] ;  /* 0x00434c0001097983 */ /* 0x000ee40000300800 */
[----:B------:R-:W4:Y:S01]  /*6b8b0*/  LDL.LU R8, [R1+0x4348] ;  /* 0x0043480001087983 */ /* 0x000f220000300800 */
[----:B------:R-:W2:Y:S01]  /*6b8c0*/  LDL.LU R16, [R1+0x10c0] ;  /* 0x0010c00001107983 */ /* 0x000ea20000300800 */
[----:B------:R-:W2:Y:S02]  /*6b8d0*/  LDL.LU R17, [R1+0x10c4] ;  /* 0x0010c40001117983 */ /* 0x000ea40000300800 */
[----:B------:R-:W2:Y:S02]  /*6b8e0*/  LDL.LU R18, [R1+0x10c8] ;  /* 0x0010c80001127983 */ /* 0x000ea40000300800 */
[----:B------:R-:W2:Y:S02]  /*6b8f0*/  LDL.LU R19, [R1+0x10cc] ;  /* 0x0010cc0001137983 */ /* 0x000ea40000300800 */
[----:B--2---:R-:W-:Y:S01]  /*6b900*/  STL.64 [R1+0x4310], R18 ;  /* 0x0043101201007387 */ /* 0x004fe20000100a00 */
[----:B------:R0:W-:Y:S02]  /*6b910*/  STL.64 [R1+0x4308], R16 ;  /* 0x0043081001007387 */ /* 0x0001e40000100a00 */
[----:B0-----:R-:W-:-:S02]  /*6b920*/  IMAD.MOV.U32 R16, RZ, RZ, R25 ;  /* 0x000000ffff107224 */ /* 0x001fc400078e0019 */
[----:B------:R-:W-:-:S05]  /*6b930*/  IMAD.MOV.U32 R17, RZ, RZ, R24 ;  /* 0x000000ffff117224 */ /* 0x000fca00078e0018 */
[----:B------:R-:W-:Y:S01]  /*6b940*/  STL.64 [R1+0x4320], R16 ;  /* 0x0043201001007387 */ /* 0x000fe20000100a00 */
[----:B------:R0:W-:Y:S03]  /*6b950*/  STL.64 [R1+0x42f8], R4 ;  /* 0x0042f80401007387 */ /* 0x0001e60000100a00 */
[----:B0-----:R-:W2:Y:S04]  /*6b960*/  LDL.64 R4, [R1+0x750] ;  /* 0x0007500001047983 */ /* 0x001ea80000100a00 */
[----:B--2---:R0:W-:Y:S04]  /*6b970*/  STL.64 [R1+0x4318], R4 ;  /* 0x0043180401007387 */ /* 0x0041e80000100a00 */
        /* <DEDUP_REMOVED lines=14> */
[----:B------:R-:W-:Y:S01]  /*6ba60*/  STL.64 [R1+0x42a8], R14 ;  /* 0x0042a80e01007387 */ /* 0x000fe20000100a00 */
        /* <DEDUP_REMOVED lines=9> */
[----:B----4-:R-:W-:-:S02]  /*6bb00*/  IMAD.MOV.U32 R14, RZ, RZ, R8 ;  /* 0x000000ffff0e7224 */ /* 0x010fc400078e0008 */
[----:B---3--:R-:W-:Y:S01]  /*6bb10*/  IMAD.MOV.U32 R15, RZ, RZ, R9 ;  /* 0x000000ffff0f7224 */ /* 0x008fe200078e0009 */
[----:B------:R-:W3:Y:S01]  /*6bb20*/  LDL.LU R8, [R1+0x4344] ;  /* 0x0043440001087983 */ /* 0x000ee20000300800 */
[----:B------:R-:W4:Y:S03]  /*6bb30*/  LDL.LU R9, [R1+0x4340] ;  /* 0x0043400001097983 */ /* 0x000f260000300800 */
[----:B------:R-:W-:Y:S04]  /*6bb40*/  STL.64 [R1+0x42d8], R14 ;  /* 0x0042d80e01007387 */ /* 0x000fe80000100a00 */
[----:B--2---:R0:W-:Y:S04]  /*6bb50*/  STL.64 [R1+0x42d0], R12 ;  /* 0x0042d00c01007387 */ /* 0x0041e80000100a00 */
[----:B0-----:R-:W2:Y:S01]  /*6bb60*/  LDL.LU R12, [R1+0x1080] ;  /* 0x00108000010c7983 */ /* 0x001ea20000300800 */
[----:B------:R-:W2:Y:S02]  /*6bb70*/  LDL.LU R13, [R1+0x1084] ;  /* 0x00108400010d7983 */ /* 0x000ea40000300800 */
[----:B------:R-:W2:Y:S02]  /*6bb80*/  LDL.LU R14, [R1+0x1088] ;  /* 0x00108800010e7983 */ /* 0x000ea40000300800 */
[----:B------:R-:W2:Y:S02]  /*6bb90*/  LDL.LU R15, [R1+0x108c] ;  /* 0x00108c00010f7983 */ /* 0x000ea40000300800 */
[----:B------:R-:W-:-:S02]  /*6bba0*/  IMAD.MOV.U32 R24, RZ, RZ, R11 ;  /* 0x000000ffff187224 */ /* 0x000fc400078e000b */
[----:B------:R-:W-:Y:S01]  /*6bbb0*/  IMAD.MOV.U32 R25, RZ, RZ, R10 ;  /* 0x000000ffff197224 */ /* 0x000fe200078e000a */
[----:B--2---:R4:W-:Y:S02]  /*6bbc0*/  STL.64 [R1+0x42f0], R14 ;  /* 0x0042f00e01007387 */ /* 0x0049e40000100a00 */
[----:B----4-:R-:W-:Y:S02]  /*6bbd0*/  IMAD.MOV.U32 R14, RZ, RZ, R9 ;  /* 0x000000ffff0e7224 */ /* 0x010fe400078e0009 */
[----:B---3--:R-:W-:Y:S02]  /*6bbe0*/  IMAD.MOV.U32 R15, RZ, RZ, R8 ;  /* 0x000000ffff0f7224 */ /* 0x008fe400078e0008 */
[----:B------:R-:W0:Y:S04]  /*6bbf0*/  LDSM.16.MT88.4 R8, [R2+0x8180] ;  /* 0x008180000208783b */ /* 0x000e280000004200 */
[----:B------:R1:W-:Y:S04]  /*6bc00*/  STL.64 [R1+0x42e8], R12 ;  /* 0x0042e80c01007387 */ /* 0x0003e80000100a00 */
[----:B-1----:R-:W2:Y:S01]  /*6bc10*/  LDL.LU R12, [R1+0x10b0] ;  /* 0x0010b000010c7983 */ /* 0x002ea20000300800 */
[----:B------:R-:W2:Y:S03]  /*6bc20*/  LDL.LU R13, [R1+0x10b4] ;  /* 0x0010b400010d7983 */ /* 0x000ea60000300800 */
[----:B0-----:R-:W-:Y:S01]  /*6bc30*/  STL.64 [R1+0x4148], R10 ;  /* 0x0041480a01007387 */ /* 0x001fe20000100a00 */
[----:B------:R0:W-:Y:S02]  /*6bc40*/  STL.64 [R1+0x4140], R8 ;  /* 0x0041400801007387 */ /* 0x0001e40000100a00 */
[----:B0-----:R-:W-:-:S02]  /*6bc50*/  IMAD.MOV.U32 R8, RZ, RZ, R27 ;  /* 0x000000ffff087224 */ /* 0x001fc400078e001b */
[----:B------:R-:W-:Y:S02]  /*6bc60*/  IMAD.MOV.U32 R9, RZ, RZ, R26 ;  /* 0x000000ffff097224 */ /* 0x000fe400078e001a */
[C---:B------:R-:W-:Y:S01]  /*6bc70*/  HMMA.16816.F32 R24, R20.reuse, R24, R4 ;  /* 0x000000181418723c */ /* 0x040fe20000001804 */
[----:B------:R-:W3:Y:S01]  /*6bc80*/  LDL.LU.64 R6, [R1+0x4338] ;  /* 0x0043380001067983 */ /* 0x000ee20000300a00 */
[----:B------:R-:W3:Y:S11]  /*6bc90*/  LDL.LU.64 R4, [R1+0x4330] ;  /* 0x0043300001047983 */ /* 0x000ef60000300a00 */
[----:B------:R-:W-:Y:S10]  /*6bca0*/  @!UPT UIADD3 URZ, URZ, URZ, URZ ;  /* 0x0000003f3f3ff290 */ /* 0x000ff4000fffe03f */
        /* <DEDUP_REMOVED lines=9> */
[----:B------:R-:W-:Y:S01]  /*6bd40*/  STL.64 [R1+0x41f0], R24 ;  /* 0x0041f01801007387 */ /* 0x000fe20000100a00 */
[C---:B---3--:R-:W-:Y:S02]  /*6bd50*/  HMMA.16816.F32 R16, R20.reuse, R16, R4 ;  /* 0x000000101410723c */ /* 0x048fe40000001804 */
[----:B------:R-:W3:Y:S11]  /*6bd60*/  LDL.LU.64 R4, [R1+0x4318] ;  /* 0x0043180001047983 */ /* 0x000ef60000300a00 */
[----:B------:R-:W-:Y:S10]  /*6bd70*/  @!UPT UIADD3 URZ, URZ, URZ, URZ ;  /* 0x0000003f3f3ff290 */ /* 0x000ff4000fffe03f */
        /* <DEDUP_REMOVED lines=51> */
[----:B0-----:R-:W3:Y:S01]  /*6c0b0*/  LDL.LU.64 R14, [R1+0x4290] ;  /* 0x00429000010e7983 */ /* 0x001ee20000300a00 */
[----:B------:R-:W3:Y:S02]  /*6c0c0*/  LDL.LU.64 R12, [R1+0x4288] ;  /* 0x00428800010c7983 */ /* 0x000ee40000300a00 */
[----:B------:R-:W2:Y:S02]  /*6c0d0*/  LDL.LU.64 R6, [R1+0x4280] ;  /* 0x0042800001067983 */ /* 0x000ea40000300a00 */
[----:B------:R-:W2:Y:S02]  /*6c0e0*/  LDL.LU.64 R4, [R1+0x4278] ;  /* 0x0042780001047983 */ /* 0x000ea40000300a00 */
[----:B--2---:R-:W-:Y:S01]  /*6c0f0*/  HMMA.16816.F32 R20, R20, R8, R4 ;  /* 0x000000081414723c */ /* 0x004fe20000001804 */
[----:B------:R-:W3:Y:S01]  /*6c100*/  LDL.LU.64 R6, [R1+0x4270] ;  /* 0x0042700001067983 */ /* 0x000ee20000300a00 */
[----:B------:R-:W3:Y:S02]  /*6c110*/  LDL.LU.64 R4, [R1+0x4268] ;  /* 0x0042680001047983 */ /* 0x000ee40000300a00 */
[----:B------:R-:W-:Y:S11]  /*6c120*/  STL.64 [R1+0x4160], R8 ;  /* 0x0041600801007387 */ /* 0x000ff60000100a00 */
[----:B------:R-:W-:Y:S08]  /*6c130*/  @!UPT UIADD3 URZ, URZ, URZ, URZ ;  /* 0x0000003f3f3ff290 */ /* 0x000ff0000fffe03f */
[----:B------:R0:W-:Y:S02]  /*6c140*/  STL.64 [R1+0x13d0], R20 ;  /* 0x0013d01401007387 */ /* 0x0001e40000100a00 */
[----:B0-----:R-:W-:Y:S02]  /*6c150*/  IMAD.MOV.U32 R20, RZ, RZ, R19 ;  /* 0x000000ffff147224 */ /* 0x001fe400078e0013 */
[----:B------:R-:W-:Y:S01]  /*6c160*/  IMAD.MOV.U32 R21, RZ, RZ, R18 ;  /* 0x000000ffff157224 */ /* 0x000fe200078e0012 */
[----:B------:R-:W-:Y:S01]  /*6c170*/  STL.64 [R1+0x13d8], R22 ;  /* 0x0013d81601007387 */ /* 0x000fe20000100a00 */
[C---:B---3--:R-:W-:Y:S03]  /*6c180*/  HMMA.16816.F32 R16, R4.reuse, R16, R12 ;  /* 0x000000100410723c */ /* 0x048fe6000000180c */
[----:B------:R-:W2:Y:S01]  /*6c190*/  LDL.LU.64 R14, [R1+0x4260] ;  /* 0x00426000010e7983 */ /* 0x000ea20000300a00 */
[----:B------:R-:W2:Y:S11]  /*6c1a0*/  LDL.LU.64 R12, [R1+0x4258] ;  /* 0x00425800010c7983 */ /* 0x000eb60000300a00 */
[----:B------:R-:W-:Y:S08]  /*6c1b0*/  @!UPT UIADD3 URZ, URZ, URZ, URZ ;  /* 0x0000003f3f3ff290 */ /* 0x000ff0000fffe03f */
        /* <DEDUP_REMOVED lines=17> */
[----:B--2---:R-:W-:Y:S01]  /*6c2d0*/  HMMA.16816.F32 R12, R4, R16, R12 ;  /* 0x00000010040c723c */ /* 0x004fe2000000180c */
        /* <DEDUP_REMOVED lines=8> */
[----:B------:R0:W-:Y:S04]  /*6c360*/  STL.64 [R1+0x41c8], R20 ;  /* 0x0041c81401007387 */ /* 0x0001e80000100a00 */
[----:B0-----:R-:W3:Y:S01]  /*6c370*/  LDL.LU R20, [R1+0xf60] ;  /* 0x000f600001147983 */ /* 0x001ee20000300800 */
[----:B------:R-:W3:Y:S02]  /*6c380*/  LDL.LU R21, [R1+0xf64] ;  /* 0x000f640001157983 */ /* 0x000ee40000300800 */
[----:B------:R-:W3:Y:S02]  /*6c390*/  LDL.LU R22, [R1+0xf68] ;  /* 0x000f680001167983 */ /* 0x000ee40000300800 */
[----:B------:R-:W3:Y:S02]  /*6c3a0*/  LDL.LU R23, [R1+0xf6c] ;  /* 0x000f6c0001177983 */ /* 0x000ee40000300800 */
[----:B------:R-:W-:-:S02]  /*6c3b0*/  IMAD.MOV.U32 R8, RZ, RZ, R11 ;  /* 0x000000ffff087224 */ /* 0x000fc400078e000b */
[----:B------:R-:W-:Y:S01]  /*6c3c0*/  IMAD.MOV.U32 R9, RZ, RZ, R10 ;  /* 0x000000ffff097224 */ /* 0x000fe200078e000a */
[C---:B---3--:R-:W-:Y:S08]  /*6c3d0*/  HMMA.16816.F32 R24, R4.reuse, R24, R20 ;  /* 0x000000180418723c */ /* 0x048ff00000001814 */
[----:B--2---:R-:W-:Y:S01]  /*6c3e0*/  HMMA.16816.F32 R20, R4, R16, R12 ;  /* 0x000000100414723c */ /* 0x004fe2000000180c */
[----:B------:R-:W0:Y:S04]  /*6c3f0*/  LDSM.16.MT88.4 R12, [R2+0x8200] ;  /* 0x00820000020c783b */ /* 0x000e280000004200 */
[----:B------:R-:W-:Y:S10]  /*6c400*/  STL.64 [R1+0x41a8], R16 ;  /* 0x0041a81001007387 */ /* 0x000ff40000100a00 */
[----:B------:R-:W-:Y:S01]  /*6c410*/  STL.64 [R1+0x15c0], R24 ;  /* 0x0015c01801007387 */ /* 0x000fe20000100a00 */
[----:B------:R-:W-:Y:S07]  /*6c420*/  STL.64 [R1+0x15c8], R26 ;  /* 0x0015c81a01007387 */ /* 0x000fee0000100a00 */
[----:B------:R-:W-:Y:S02]  /*6c430*/  STL.64 [R1+0x15b0], R20 ;  /* 0x0015b01401007387 */ /* 0x000fe40000100a00 */
[----:B------:R-:W-:Y:S01]  /*6c440*/  STL.64 [R1+0x15b8], R22 ;  /* 0x0015b81601007387 */ /* 0x000fe20000100a00 */
[----:B0-----:R-:W-:Y:S01]  /*6c450*/  STL.64 [R1+0x4030], R14 ;  /* 0x0040300e01007387 */ /* 0x001fe20000100a00 */
[----:B------:R0:W-:Y:S03]  /*6c460*/  STL.64 [R1+0x4028], R12 ;  /* 0x0040280c01007387 */ /* 0x0001e60000100a00 */
[----:B0-----:R-:W2:Y:S01]  /*6c470*/  LDL.LU R12, [R1+0xde0] ;  /* 0x000de000010c7983 */ /* 0x001ea20000300800 */
[----:B------:R-:W2:Y:S02]  /*6c480*/  LDL.LU R13, [R1+0xde4] ;  /* 0x000de400010d7983 */ /* 0x000ea40000300800 */
[----:B------:R-:W3:Y:S02]  /*6c490*/  LDL.LU R14, [R1+0xde8] ;  /* 0x000de800010e7983 */ /* 0x000ee40000300800 */
[----:B------:R-:W3:Y:S01]  /*6c4a0*/  LDL.LU R15, [R1+0xdec] ;  /* 0x000dec00010f7983 */ /* 0x000ee20000300800 */
[----:B------:R0:W-:Y:S04]  /*6c4b0*/  STL.64 [R1+0x4178], R8 ;  /* 0x0041780801007387 */ /* 0x0001e80000100a00 */
[----:B0-----:R-:W4:Y:S01]  /*6c4c0*/  LDL.LU R8, [R1+0xe50] ;  /* 0x000e500001087983 */ /* 0x001f220000300800 */
[----:B------:R-:W4:Y:S02]  /*6c4d0*/  LDL.LU R9, [R1+0xe54] ;  /* 0x000e540001097983 */ /* 0x000f240000300800 */
[----:B------:R-:W2:Y:S02]  /*6c4e0*/  LDL.LU R10, [R1+0xe58] ;  /* 0x000e5800010a7983 */ /* 0x000ea40000300800 */
[----:B------:R-:W2:Y:S02]  /*6c4f0*/  LDL.LU R11, [R1+0xe5c] ;  /* 0x000e5c00010b7983 */ /* 0x000ea40000300800 */
[----:B--2---:R-:W-:Y:S01]  /*6c500*/  STL.64 [R1+0x4188], R10 ;  /* 0x0041880a01007387 */ /* 0x004fe20000100a00 */
[----:B----4-:R-:W-:Y:S02]  /*6c510*/  STL.64 [R1+0x4180], R8 ;  /* 0x0041800801007387 */ /* 0x010fe40000100a00 */
[----:B------:R-:W2:Y:S02]  /*6c520*/  LDL.LU R16, [R1+0xe80] ;  /* 0x000e800001107983 */ /* 0x000ea40000300800 */
[----:B------:R-:W2:Y:S01]  /*6c530*/  LDL.LU R17, [R1+0xe84] ;  /* 0x000e840001117983 */ /* 0x000ea20000300800 */
[----:B------:R-:W4:Y:S01]  /*6c540*/  LDL.LU R18, [R1+0xe88] ;  /* 0x000e880001127983 */ /* 0x000f220000300800 */
[----:B------:R-:W4:Y:S02]  /*6c550*/  LDL.LU R19, [R1+0xe8c] ;  /* 0x000e8c0001137983 */ /* 0x000f240000300800 */
[----:B------:R-:W2:Y:S02]  /*6c560*/  LDL.64 R20, [R1+0x760] ;  /* 0x0007600001147983 */ /* 0x000ea40000100a00 */
        /* <DEDUP_REMOVED lines=13> */
[----:B------:R0:W-:Y:S02]  /*6c640*/  STL.64 [R1+0x41b0], R16 ;  /* 0x0041b01001007387 */ /* 0x0001e40000100a00 */
[----:B0-----:R-:W4:Y:S04]  /*6c650*/  LDL.64 R16, [R1+0x740] ;  /* 0x0007400001107983 */ /* 0x001f280000100a00 */
[----:B----4-:R0:W-:Y:S04]  /*6c660*/  STL.64 [R1+0x41c0], R16 ;  /* 0x0041c01001007387 */ /* 0x0101e80000100a00 */
[----:B0-----:R-:W4:Y:S01]  /*6c670*/  LDL.LU R16, [R1+0xed0] ;  /* 0x000ed00001107983 */ /* 0x001f220000300800 */
[----:B------:R-:W4:Y:S02]  /*6c680*/  LDL.LU R17, [R1+0xed4] ;  /* 0x000ed40001117983 */ /* 0x000f240000300800 */
[----:B------:R-:W2:Y:S02]  /*6c690*/  LDL.LU R18, [R1+0xed8] ;  /* 0x000ed80001127983 */ /* 0x000ea40000300800 */
[----:B------:R-:W2:Y:S02]  /*6c6a0*/  LDL.LU R19, [R1+0xedc] ;  /* 0x000edc0001137983 */ /* 0x000ea40000300800 */
[----:B------:R-:W-:-:S02]  /*6c6b0*/  IMAD.MOV.U32 R8, RZ, RZ, R3 ;  /* 0x000000ffff087224 */ /* 0x000fc400078e0003 */
[----:B------:R-:W-:Y:S01]  /*6c6c0*/  IMAD.MOV.U32 R9, RZ, RZ, R0 ;  /* 0x000000ffff097224 */ /* 0x000fe200078e0000 */
[----:B--2---:R-:W-:Y:S01]  /*6c6d0*/  STL.64 [R1+0x41e0], R18 ;  /* 0x0041e01201007387 */ /* 0x004fe20000100a00 */
[----:B----4-:R0:W-:Y:S03]  /*6c6e0*/  STL.64 [R1+0x41d8], R16 ;  /* 0x0041d81001007387 */ /* 0x0101e60000100a00 */
[----:B0-----:R-:W2:Y:S01]  /*6c6f0*/  LDL.LU R16, [R1+0xef0] ;  /* 0x000ef00001107983 */ /* 0x001ea20000300800 */
[----:B------:R-:W2:Y:S02]  /*6c700*/  LDL.LU R17, [R1+0xef4] ;  /* 0x000ef40001117983 */ /* 0x000ea40000300800 */
[----:B------:R-:W2:Y:S02]  /*6c710*/  LDL.LU R18, [R1+0xef8] ;  /* 0x000ef80001127983 */ /* 0x000ea40000300800 */
[----:B------:R-:W2:Y:S01]  /*6c720*/  LDL.LU R19, [R1+0xefc] ;  /* 0x000efc0001137983 */ /* 0x000ea20000300800 */
[----:B------:R0:W-:Y:S04]  /*6c730*/  STL.64 [R1+0x41a0], R8 ;  /* 0x0041a00801007387 */ /* 0x0001e80000100a00 */
[----:B0-----:R-:W4:Y:S01]  /*6c740*/  LDL.64 R8, [R1+0x730] ;  /* 0x0007300001087983 */ /* 0x001f220000100a00 */
[----:B---3--:R-:W-:Y:S02]  /*6c750*/  STL.64 [R1+0x4158], R14 ;  /* 0x0041580e01007387 */ /* 0x008fe40000100a00 */
[----:B------:R0:W-:Y:S02]  /*6c760*/  STL.64 [R1+0x4150], R12 ;  /* 0x0041500c01007387 */ /* 0x0001e40000100a00 */
[----:B0-----:R-:W3:Y:S01]  /*6c770*/  LDL.LU R12, [R1+0xe00] ;  /* 0x000e0000010c7983 */ /* 0x001ee20000300800 */
[----:B------:R-:W3:Y:S02]  /*6c780*/  LDL.LU R13, [R1+0xe04] ;  /* 0x000e0400010d7983 */ /* 0x000ee40000300800 */
[----:B------:R-:W2:Y:S02]  /*6c790*/  LDL.LU R14, [R1+0xe08] ;  /* 0x000e0800010e7983 */ /* 0x000ea40000300800 */
[----:B------:R-:W2:Y:S01]  /*6c7a0*/  LDL.LU R15, [R1+0xe0c] ;  /* 0x000e0c00010f7983 */ /* 0x000ea20000300800 */
[C---:B------:R-:W-:Y:S01]  /*6c7b0*/  HMMA.16816.F32 R20, R4.reuse, R24, R20 ;  /* 0x000000180414723c */ /* 0x040fe20000001814 */
[----:B--2---:R-:W-:Y:S01]  /*6c7c0*/  STL.64 [R1+0x4170], R14 ;  /* 0x0041700e01007387 */ /* 0x004fe20000100a00 */
[----:B---3--:R0:W-:Y:S03]  /*6c7d0*/  STL.64 [R1+0x4168], R12 ;  /* 0x0041680c01007387 */ /* 0x0081e60000100a00 */
[----:B0-----:R-:W2:Y:S01]  /*6c7e0*/  LDL.LU R12, [R1+0xe30] ;  /* 0x000e3000010c7983 */ /* 0x001ea20000300800 */
[----:B------:R-:W2:Y:S02]  /*6c7f0*/  LDL.LU R13, [R1+0xe34] ;  /* 0x000e3400010d7983 */ /* 0x000ea40000300800 */
[----:B------:R-:W3:Y:S02]  /*6c800*/  LDL.LU R14, [R1+0xe38] ;  /* 0x000e3800010e7983 */ /* 0x000ee40000300800 */
[----:B------:R-:W3:Y:S02]  /*6c810*/  LDL.LU R15, [R1+0xe3c] ;  /* 0x000e3c00010f7983 */ /* 0x000ee40000300800 */
[----:B------:R-:W-:Y:S01]  /*6c820*/  IMAD.MOV.U32 R0, RZ, RZ, R25 ;  /* 0x000000ffff007224 */ /* 0x000fe200078e0019 */
        /* <DEDUP_REMOVED lines=18> */
[----:B0-----:R-:W2:Y:S01]  /*6c950*/  LDL.LU R24, [R1+0xeb0] ;  /* 0x000eb00001187983 */ /* 0x001ea20000300800 */
[----:B------:R-:W2:Y:S02]  /*6c960*/  LDL.LU R25, [R1+0xeb4] ;  /* 0x000eb40001197983 */ /* 0x000ea40000300800 */
[----:B------:R-:W2:Y:S02]  /*6c970*/  LDL.LU R26, [R1+0xeb8] ;  /* 0x000eb800011a7983 */ /* 0x000ea40000300800 */
[----:B------:R-:W2:Y:S01]  /*6c980*/  LDL.LU R27, [R1+0xebc] ;  /* 0x000ebc00011b7983 */ /* 0x000ea20000300800 */
        /* <DEDUP_REMOVED lines=8> */
[----:B------:R-:W2:Y:S02]  /*6ca10*/  LDL.LU R23, [R1+0x41d0] ;  /* 0x0041d00001177983 */ /* 0x000ea40000300800 */
[----:B------:R-:W3:Y:S02]  /*6ca20*/  LDL.LU.64 R20, [R1+0x41c8] ;  /* 0x0041c80001147983 */ /* 0x000ee40000300a00 */
[C---:B---3--:R-:W-:Y:S11]  /*6ca30*/  HMMA.16816.F32 R16, R4.reuse, R20, R16 ;  /* 0x000000140410723c */ /* 0x048ff60000001810 */
[----:B------:R-:W-:Y:S11]  /*6ca40*/  @!UPT UIADD3 URZ, URZ, URZ, URZ ;  /* 0x0000003f3f3ff290 */ /* 0x000ff6000fffe03f */
[----:B------:R-:W-:Y:S01]  /*6ca50*/  @!UPT UIADD3 URZ, URZ, URZ, URZ ;  /* 0x0000003f3f3ff290 */ /* 0x000fe2000fffe03f */
[----:B------:R0:W-:Y:S01]  /*6ca60*/  STL.64 [R1+0x1520], R16 ;  /* 0x0015201001007387 */ /* 0x0001e20000100a00 */
[----:B------:R1:W-:Y:S03]  /*6ca70*/  STL.64 [R1+0x1528], R18 ;  /* 0x0015281201007387 */ /* 0x0003e60000100a00 */
[----:B0-----:R-:W2:Y:S02]  /*6ca80*/  LDL.LU.64 R16, [R1+0x41c0] ;  /* 0x0041c00001107983 */ /* 0x001ea40000300a00 */
[C---:B--2---:R-:W-:Y:S11]  /*6ca90*/  HMMA.16816.F32 R24, R4.reuse, R16, R24 ;  /* 0x000000100418723c */ /* 0x044ff60000001818 */
[----:B------:R-:W-:Y:S11]  /*6caa0*/  @!UPT UIADD3 URZ, URZ, URZ, URZ ;  /* 0x0000003f3f3ff290 */ /* 0x000ff6000fffe03f */
[----:B------:R-:W-:Y:S01]  /*6cab0*/  @!UPT UIADD3 URZ, URZ, URZ, URZ ;  /* 0x0000003f3f3ff290 */ /* 0x000fe2000fffe03f */
[----:B------:R-:W-:Y:S01]  /*6cac0*/  STL.64 [R1+0x1510], R24 ;  /* 0x0015101801007387 */ /* 0x000fe20000100a00 */
[----:B------:R0:W-:Y:S02]  /*6cad0*/  STL.64 [R1+0x1518], R26 ;  /* 0x0015181a01007387 */ /* 0x0001e40000100a00 */
[----:B-1----:R-:W2:Y:S02]  /*6cae0*/  LDL.LU.64 R18, [R1+0x41b8] ;  /* 0x0041b80001127983 */ /* 0x002ea40000300a00 */
[----:B0-----:R-:W-:Y:S02]  /*6caf0*/  IMAD.MOV.U32 R27, RZ, RZ, R16 ;  /* 0x000000ffff1b7224 */ /* 0x001fe400078e0010 */
[----:B------:R-:W-:Y:S02]  /*6cb00*/  IMAD.MOV.U32 R26, RZ, RZ, R17 ;  /* 0x000000ffff1a7224 */ /* 0x000fe400078e0011 */
[----:B------:R-:W2:Y:S03]  /*6cb10*/  LDL.LU.64 R16, [R1+0x41b0] ;  /* 0x0041b00001107983 */ /* 0x000ea60000300a00 */
[----:B------:R-:W-:Y:S02]  /*6cb20*/  STL.64 [R1+0x4138], R26 ;  /* 0x0041381a01007387 */ /* 0x000fe40000100a00 */
[----:B------:R-:W3:Y:S02]  /*6cb30*/  LDL.64 R24, [R1+0x710] ;  /* 0x0007100001187983 */ /* 0x000ee40000100a00 */
[----:B----4-:R-:W-:Y:S01]  /*6cb40*/  IMAD.MOV.U32 R3, RZ, RZ, R9 ;  /* 0x000000ffff037224 */ /* 0x010fe200078e0009 */
[C---:B--2---:R-:W-:Y:S11]  /*6cb50*/  HMMA.16816.F32 R16, R4.reuse, R8, R16 ;  /* 0x000000080410723c */ /* 0x044ff60000001810 */
[----:B------:R-:W-:Y:S11]  /*6cb60*/  @!UPT UIADD3 URZ, URZ, URZ, URZ ;  /* 0x0000003f3f3ff290 */ /* 0x000ff6000fffe03f */
[----:B------:R-:W-:Y:S01]  /*6cb70*/  @!UPT UIADD3 URZ, URZ, URZ, URZ ;  /* 0x0000003f3f3ff290 */ /* 0x000fe2000fffe03f */
[----:B------:R0:W-:Y:S01]  /*6cb80*/  STL.64 [R1+0x1500], R16 ;  /* 0x0015001001007387 */ /* 0x0001e20000100a00 */
[----:B------:R1:W-:Y:S03]  /*6cb90*/  STL.64 [R1+0x1508], R18 ;  /* 0x0015081201007387 */ /* 0x0003e60000100a00 */
[----:B0-----:R-:W2:Y:S01]  /*6cba0*/  LDL.LU.64 R16, [R1+0x41a8] ;  /* 0x0041a80001107983 */ /* 0x001ea20000300a00 */
[----:B-1----:R-:W-:Y:S02]  /*6cbb0*/  IMAD.MOV.U32 R18, RZ, RZ, R8 ;  /* 0x000000ffff127224 */ /* 0x002fe400078e0008 */
[----:B------:R-:W4:Y:S02]  /*6cbc0*/  LDL.LU.64 R8, [R1+0x41a0] ;  /* 0x0041a00001087983 */ /* 0x000f240000300a00 */
[C---:B----4-:R-:W-:Y:S01]  /*6cbd0*/  HMMA.16816.F32 R8, R4.reuse, R8, R12 ;  /* 0x000000080408723c */ /* 0x050fe2000000180c */
[----:B------:R-:W4:Y:S01]  /*6cbe0*/  LDL.LU.64 R14, [R1+0x4198] ;  /* 0x00419800010e7983 */ /* 0x000f220000300a00 */
[----:B------:R-:W4:Y:S11]  /*6cbf0*/  LDL.LU.64 R12, [R1+0x4190] ;  /* 0x00419000010c7983 */ /* 0x000f360000300a00 */
        /* <DEDUP_REMOVED lines=10> */
[----:B0-----:R-:W4:Y:S01]  /*6cca0*/  LDL.LU.64 R8, [R1+0x4178] ;  /* 0x0041780001087983 */ /* 0x001f220000300a00 */
[----:B------:R-:W-:Y:S02]  /*6ccb0*/  IMAD.MOV.U32 R22, RZ, RZ, R24 ;  /* 0x000000ffff167224 */ /* 0x000fe400078e0018 */
[----:B------:R-:W-:Y:S02]  /*6ccc0*/  IMAD.MOV.U32 R19, RZ, RZ, R25 ;  /* 0x000000ffff137224 */ /* 0x000fe400078e0019 */
[----:B------:R-:W3:Y:S01]  /*6ccd0*/  LDL.LU R24, [R1+0xdc0] ;  /* 0x000dc00001187983 */ /* 0x000ee20000300800 */
[----:B------:R-:W3:Y:S01]  /*6cce0*/  LDL.LU R25, [R1+0xdc4] ;  /* 0x000dc40001197983 */ /* 0x000ee20000300800 */
[----:B------:R-:W3:Y:S02]  /*6ccf0*/  LDL.LU R26, [R1+0xdc8] ;  /* 0x000dc800011a7983 */ /* 0x000ee40000300800 */
[----:B------:R-:W3:Y:S02]  /*6cd00*/  LDL.LU R27, [R1+0xdcc] ;  /* 0x000dcc00011b7983 */ /* 0x000ee40000300800 */
[----:B------:R-:W-:Y:S01]  /*6cd10*/  STL.64 [R1+0x40f8], R18 ;  /* 0x0040f81201007387 */ /* 0x000fe20000100a00 */
[----:B--2---:R0:W-:Y:S04]  /*6cd20*/  STL.64 [R1+0x40f0], R16 ;  /* 0x0040f01001007387 */ /* 0x0041e80000100a00 */
[----:B0-----:R-:W2:Y:S01]  /*6cd30*/  LDL.64 R16, [R1+0x7e0] ;  /* 0x0007e00001107983 */ /* 0x001ea20000100a00 */
[----:B------:R-:W-:Y:S02]  /*6cd40*/  STL [R1+0x40e8], R22 ;  /* 0x0040e81601007387 */ /* 0x000fe40000100800 */
[----:B------:R-:W-:Y:S01]  /*6cd50*/  STL.64 [R1+0x40e0], R20 ;  /* 0x0040e01401007387 */ /* 0x000fe20000100a00 */
[C---:B----4-:R-:W-:Y:S01]  /*6cd60*/  HMMA.16816.F32 R8, R4.reuse, R8, R12 ;  /* 0x000000080408723c */ /* 0x050fe2000000180c */
[----:B------:R-:W4:Y:S01]  /*6cd70*/  LDL.LU.64 R14, [R1+0x4170] ;  /* 0x00417000010e7983 */ /* 0x000f220000300a00 */
[----:B------:R-:W4:Y:S11]  /*6cd80*/  LDL.LU.64 R12, [R1+0x4168] ;  /* 0x00416800010c7983 */ /* 0x000f360000300a00 */
[----:B------:R-:W-:Y:S10]  /*6cd90*/  @!UPT UIADD3 URZ, URZ, URZ, URZ ;  /* 0x0000003f3f3ff290 */ /* 0x000ff4000fffe03f */
[----:B------:R0:W-:Y:S01]  /*6cda0*/  STL.64 [R1+0x14d0], R8 ;  /* 0x0014d00801007387 */ /* 0x0001e20000100a00 */
[----:B------:R1:W-:Y:S03]  /*6cdb0*/  STL.64 [R1+0x14d8], R10 ;  /* 0x0014d80a01007387 */ /* 0x0003e60000100a00 */
[----:B0-----:R-:W4:Y:S02]  /*6cdc0*/  LDL.LU.64 R8, [R1+0x4160] ;  /* 0x0041600001087983 */ /* 0x001f240000300a00 */
[----:B----4-:R-:W-:Y:S02]  /*6cdd0*/  HMMA.16816.F32 R4, R4, R8, R12 ;  /* 0x000000080404723c */ /* 0x010fe4000000180c */
[----:B------:R-:W2:Y:S01]  /*6cde0*/  LDL.LU.64 R14, [R1+0x4158] ;  /* 0x00415800010e7983 */ /* 0x000ea20000300a00 */
[----:B------:R-:W2:Y:S02]  /*6cdf0*/  LDL.LU.64 R12, [R1+0x4150] ;  /* 0x00415000010c7983 */ /* 0x000ea40000300a00 */
[----:B-1----:R-:W2:Y:S02]  /*6ce00*/  LDL.LU.64 R10, [R1+0x4148] ;  /* 0x00414800010a7983 */ /* 0x002ea40000300a00 */
[----:B------:R-:W2:Y:S11]  /*6ce10*/  LDL.LU.64 R8, [R1+0x4140] ;  /* 0x0041400001087983 */ /* 0x000eb60000300a00 */
[----:B------:R-:W-:Y:S05]  /*6ce20*/  @!UPT UIADD3 URZ, URZ, URZ, URZ ;  /* 0x0000003f3f3ff290 */ /* 0x000fea000fffe03f */
[----:B------:R0:W-:Y:S01]  /*6ce30*/  STL.64 [R1+0x14c0], R4 ;  /* 0x0014c00401007387 */ /* 0x0001e20000100a00 */
[----:B------:R-:W-:Y:S03]  /*6ce40*/  STL.64 [R1+0x14c8], R6 ;  /* 0x0014c80601007387 */ /* 0x000fe60000100a00 */
[----:B0-----:R-:W3:Y:S01]  /*6ce50*/  LDL.64 R4, [R1+0x7d0] ;  /* 0x0007d00001047983 */ /* 0x001ee20000100a00 */
[----:B--2---:R-:W-:Y:S11]  /*6ce60*/  HMMA.16816.F32 R12, R8, R16, R12 ;  /* 0x00000010080c723c */ /* 0x004ff6000000180c */
[----:B------:R-:W-:Y:S11]  /*6ce70*/  @!UPT UIADD3 URZ, URZ, URZ, URZ ;  /* 0x0000003f3f3ff290 */ /* 0x000ff6000fffe03f */
[----:B------:R-:W-:Y:S01]  /*6ce80*/  @!UPT UIADD3 URZ, URZ, URZ, URZ ;  /* 0x0000003f3f3ff290 */ /* 0x000fe2000fffe03f */
[----:B------:R0:W-:Y:S01]  /*6ce90*/  STL.64 [R1+0x1700], R12 ;  /* 0x0017000c01007387 */ /* 0x0001e20000100a00 */
[----:B------:R-:W-:Y:S02]  /*6cea0*/  STL.64 [R1+0x1708], R14 ;  /* 0x0017080e01007387 */ /* 0x000fe40000100a00 */
[----:B0-----:R-:W-:Y:S02]  /*6ceb0*/  IMAD.MOV.U32 R13, RZ, RZ, R16 ;  /* 0x000000ffff0d7224 */ /* 0x001fe400078e0010 */
[----:B------:R-:W-:Y:S01]  /*6cec0*/  IMAD.MOV.U32 R12, RZ, RZ, R17 ;  /* 0x000000ffff0c7224 */ /* 0x000fe200078e0011 */
[----:B------:R-:W2:Y:S01]  /*6ced0*/  LDL.LU R16, [R1+0xd60] ;  /* 0x000d600001107983 */ /* 0x000ea20000300800 */
[----:B------:R-:W2:Y:S02]  /*6cee0*/  LDL.LU R17, [R1+0xd64] ;  /* 0x000d640001117983 */ /* 0x000ea40000300800 */
[----:B------:R-:W4:Y:S02]  /*6cef0*/  LDL.LU R18, [R1+0xd68] ;  /* 0x000d680001127983 */ /* 0x000f240000300800 */
[----:B------:R-:W4:Y:S02]  /*6cf00*/  LDL.LU R19, [R1+0xd6c] ;  /* 0x000d6c0001137983 */ /* 0x000f240000300800 */
[----:B----4-:R-:W-:Y:S01]  /*6cf10*/  STL.64 [R1+0x4108], R18 ;  /* 0x0041081201007387 */ /* 0x010fe20000100a00 */
[----:B--2---:R0:W-:Y:S03]  /*6cf20*/  STL.64 [R1+0x4100], R16 ;  /* 0x0041001001007387 */ /* 0x0041e60000100a00 */
[----:B0-----:R-:W2:Y:S01]  /*6cf30*/  LDL R16, [R1+0x7b0] ;  /* 0x0007b00001107983 */ /* 0x001ea20000100800 */
[----:B------:R-:W-:-:S05]  /*6cf40*/  IMAD.MOV.U32 R17, RZ, RZ, R23 ;  /* 0x000000ffff117224 */ /* 0x000fca00078e0017 */
[----:B--2---:R-:W-:Y:S01]  /*6cf50*/  STL.64 [R1+0x4118], R16 ;  /* 0x0041181001007387 */ /* 0x004fe20000100a00 */
[----:B------:R-:W2:Y:S01]  /*6cf60*/  LDL.64 R20, [R1+0x7a0] ;  /* 0x0007a00001147983 */ /* 0x000ea20000100a00 */
[----:B---3--:R-:W-:Y:S02]  /*6cf70*/  HMMA.16816.F32 R24, R8, R4, R24 ;  /* 0x000000040818723c */ /* 0x008fe40000001818 */
[----:B--2---:R0:W-:Y:S04]  /*6cf80*/  STL.64 [R1+0x4110], R20 ;  /* 0x0041101401007387 */ /* 0x0041e80000100a00 */
[----:B0-----:R-:W2:Y:S01]  /*6cf90*/  LDL.LU R20, [R1+0xd80] ;  /* 0x000d800001147983 */ /* 0x001ea20000300800 */
[----:B------:R-:W2:Y:S02]  /*6cfa0*/  LDL.LU R21, [R1+0xd84] ;  /* 0x000d840001157983 */ /* 0x000ea40000300800 */
[----:B------:R-:W3:Y:S02]  /*6cfb0*/  LDL.LU R22, [R1+0xd88] ;  /* 0x000d880001167983 */ /* 0x000ee40000300800 */
[----:B------:R-:W3:Y:S02]  /*6cfc0*/  LDL.LU R23, [R1+0xd8c] ;  /* 0x000d8c0001177983 */ /* 0x000ee40000300800 */
[----:B------:R-:W-:-:S02]  /*6cfd0*/  IMAD.MOV.U32 R15, RZ, RZ, R4 ;  /* 0x000000ffff0f7224 */ /* 0x000fc400078e0004 */
[----:B------:R-:W-:Y:S01]  /*6cfe0*/  IMAD.MOV.U32 R14, RZ, RZ, R5 ;  /* 0x000000ffff0e7224 */ /* 0x000fe200078e0005 */
[----:B---3--:R-:W-:Y:S01]  /*6cff0*/  STL.64 [R1+0x4128], R22 ;  /* 0x0041281601007387 */ /* 0x008fe20000100a00 */
[----:B--2---:R0:W-:Y:S02]  /*6d000*/  STL.64 [R1+0x4120], R20 ;  /* 0x0041201401007387 */ /* 0x0041e40000100a00 */
[----:B------:R-:W2:Y:S02]  /*6d010*/  LDL R16, [R1+0x7c0] ;  /* 0x0007c00001107983 */ /* 0x000ea40000100800 */
[----:B------:R-:W2:Y:S01]  /*6d020*/  LDL R17, [R1+0x7c4] ;  /* 0x0007c40001117983 */ /* 0x000ea20000100800 */
[----:B0-----:R-:W2:Y:S01]  /*6d030*/  LDL.LU R20, [R1+0xda0] ;  /* 0x000da00001147983 */ /* 0x001ea20000300800 */
[----:B------:R-:W2:Y:S02]  /*6d040*/  LDL.LU R21, [R1+0xda4] ;  /* 0x000da40001157983 */ /* 0x000ea40000300800 */
[----:B------:R-:W2:Y:S02]  /*6d050*/  LDL.LU R22, [R1+0xda8] ;  /* 0x000da80001167983 */ /* 0x000ea40000300800 */
[----:B------:R-:W2:Y:S01]  /*6d060*/  LDL.LU R23, [R1+0xdac] ;  /* 0x000dac0001177983 */ /* 0x000ea20000300800 */
[----:B------:R-:W-:Y:S01]  /*6d070*/  STL.64 [R1+0x16f0], R24 ;  /* 0x0016f01801007387 */ /* 0x000fe20000100a00 */
[----:B------:R0:W-:Y:S03]  /*6d080*/  STL.64 [R1+0x16f8], R26 ;  /* 0x0016f81a01007387 */ /* 0x0001e60000100a00 */
[----:B0-----:R-:W3:Y:S01]  /*6d090*/  LDL.LU.64 R26, [R1+0x4138] ;  /* 0x00413800011a7983 */ /* 0x001ee20000300a00 */
[----:B------:R-:W4:Y:S02]  /*6d0a0*/  LDL.LU R4, [R1+0xd40] ;  /* 0x000d400001047983 */ /* 0x000f240000300800 */
[----:B------:R-:W4:Y:S02]  /*6d0b0*/  LDL.LU R5, [R1+0xd44] ;  /* 0x000d440001057983 */ /* 0x000f240000300800 */
[----:B------:R-:W4:Y:S01]  /*6d0c0*/  LDL.LU R6, [R1+0xd48] ;  /* 0x000d480001067983 */ /* 0x000f220000300800 */
[----:B------:R-:W4:Y:S01]  /*6d0d0*/  LDL.LU R7, [R1+0xd4c] ;  /* 0x000d4c0001077983 */ /* 0x000f220000300800 */
[----:B------:R-:W-:Y:S02]  /*6d0e0*/  STL.64 [R1+0x4098], R14 ;  /* 0x0040980e01007387 */ /* 0x000fe40000100a00 */
[----:B------:R0:W-:Y:S02]  /*6d0f0*/  STL.64 [R1+0x4090], R12 ;  /* 0x0040900c01007387 */ /* 0x0001e40000100a00 */
[----:B0-----:R-:W2:Y:S01]  /*6d100*/  LDL.LU R12, [R1+0xcc0] ;  /* 0x000cc000010c7983 */ /* 0x001ea20000300800 */
[----:B------:R-:W2:Y:S02]  /*6d110*/  LDL.LU R13, [R1+0xcc4] ;  /* 0x000cc400010d7983 */ /* 0x000ea40000300800 */
[----:B------:R-:W2:Y:S02]  /*6d120*/  LDL.LU R14, [R1+0xcc8] ;  /* 0x000cc800010e7983 */ /* 0x000ea40000300800 */
[----:B------:R-:W2:Y:S01]  /*6d130*/  LDL.LU R15, [R1+0xccc] ;  /* 0x000ccc00010f7983 */ /* 0x000ea20000300800 */
[----:B------:R-:W3:Y:S01]  /*6d140*/  LDL R24, [R1+0x780] ;  /* 0x0007800001187983 */ /* 0x000ee20000100800 */
[----:B------:R-:W-:-:S02]  /*6d150*/  IMAD.MOV.U32 R25, RZ, RZ, R0 ;  /* 0x000000ffff197224 */ /* 0x000fc400078e0000 */
[----:B------:R-:W3:Y:S01]  /*6d160*/  LDL.LU R0, [R1+0x4130] ;  /* 0x0041300001007983 */ /* 0x000ee20000300800 */
[----:B--2---:R-:W-:Y:S01]  /*6d170*/  STL.64 [R1+0x40a8], R14 ;  /* 0x0040a80e01007387 */ /* 0x004fe20000100a00 */
[----:B------:R0:W-:Y:S02]  /*6d180*/  STL.64 [R1+0x40a0], R12 ;  /* 0x0040a00c01007387 */ /* 0x0001e40000100a00 */
[----:B0-----:R-:W-:Y:S02]  /*6d190*/  IMAD.MOV.U32 R12, RZ, RZ, R29 ;  /* 0x000000ffff0c7224 */ /* 0x001fe400078e001d */
[----:B------:R-:W-:-:S05]  /*6d1a0*/  IMAD.MOV.U32 R13, RZ, RZ, R28 ;  /* 0x000000ffff0d7224 */ /* 0x000fca00078e001c */
[----:B------:R0:W-:Y:S04]  /*6d1b0*/  STL.64 [R1+0x40c0], R12 ;  /* 0x0040c00c01007387 */ /* 0x0001e80000100a00 */
        /* <DEDUP_REMOVED lines=10> */
[----:B------:R-:W2:Y:S01]  /*6d260*/  LDL.LU R15, [R1+0xd2c] ;  /* 0x000d2c00010f7983 */ /* 0x000ea20000300800 */
[----:B------:R-:W2:Y:S01]  /*6d270*/  LDL.LU.64 R22, [R1+0x4128] ;  /* 0x0041280001167983 */ /* 0x000ea20000300a00 */
[----:B------:R-:W2:Y:S11]  /*6d280*/  LDL.LU.64 R20, [R1+0x4120] ;  /* 0x0041200001147983 */ /* 0x000eb60000300a00 */
[----:B------:R0:W-:Y:S02]  /*6d290*/  STL.64 [R1+0x16e0], R16 ;  /* 0x0016e01001007387 */ /* 0x0001e40000100a00 */
[----:B------:R2:W-:Y:S01]  /*6d2a0*/  STL.64 [R1+0x16e8], R18 ;  /* 0x0016e81201007387 */ /* 0x0005e20000100a00 */
        /* <DEDUP_REMOVED lines=16> */
[----:B------:R-:W2:Y:S02]  /*6d3b0*/  LDL.LU R22, [R1+0x40e8] ;  /* 0x0040e80001167983 */ /* 0x000ea40000300800 */
[----:B------:R-:W3:Y:S01]  /*6d3c0*/  LDL.LU.64 R20, [R1+0x40e0] ;  /* 0x0040e00001147983 */ /* 0x000ee20000300a00 */
[----:B----4-:R-:W-:Y:S01]  /*6d3d0*/  HMMA.16816.F32 R4, R8, R16, R4 ;  /* 0x000000100804723c */ /* 0x010fe20000001804 */
[----:B--2---:R-:W-:Y:S01]  /*6d3e0*/  STL.64 [R1+0x40b8], R22 ;  /* 0x0040b81601007387 */ /* 0x004fe20000100a00 */
[----:B---3--:R0:W-:Y:S03]  /*6d3f0*/  STL.64 [R1+0x40b0], R20 ;  /* 0x0040b01401007387 */ /* 0x0081e60000100a00 */
[----:B0-----:R-:W2:Y:S01]  /*6d400*/  LDL.LU R20, [R1+0xce0] ;  /* 0x000ce00001147983 */ /* 0x001ea20000300800 */
[----:B------:R-:W2:Y:S02]  /*6d410*/  LDL.LU R21, [R1+0xce4] ;  /* 0x000ce40001157983 */ /* 0x000ea40000300800 */
[----:B------:R-:W2:Y:S02]  /*6d420*/  LDL.LU R22, [R1+0xce8] ;  /* 0x000ce80001167983 */ /* 0x000ea40000300800 */
[----:B------:R-:W2:Y:S01]  /*6d430*/  LDL.LU R23, [R1+0xcec] ;  /* 0x000cec0001177983 */ /* 0x000ea20000300800 */
[----:B------:R-:W-:Y:S11]  /*6d440*/  STL.64 [R1+0x3fb0], R16 ;  /* 0x003fb01001007387 */ /* 0x000ff60000100a00 */
[----:B------:R-:W-:Y:S01]  /*6d450*/  @!UPT UIADD3 URZ, URZ, URZ, URZ ;  /* 0x0000003f3f3ff290 */ /* 0x000fe2000fffe03f */
[----:B------:R-:W-:Y:S01]  /*6d460*/  STL.64 [R1+0x16b0], R4 ;  /* 0x0016b00401007387 */ /* 0x000fe20000100a00 */
[----:B------:R-:W-:Y:S02]  /*6d470*/  STL.64 [R1+0x16b8], R6 ;  /* 0x0016b80601007387 */ /* 0x000fe40000100a00 */
[----:B------:R-:W0:Y:S02]  /*6d480*/  LDSM.16.MT88.4 R4, [R2+0x8280] ;  /* 0x008280000204783b */ /* 0x000e240000004200 */
[----:B0-----:R-:W-:Y:S02]  /*6d490*/  STL.64 [R1+0x3f48], R6 ;  /* 0x003f480601007387 */ /* 0x001fe40000100a00 */
[----:B------:R0:W-:Y:S02]  /*6d4a0*/  STL.64 [R1+0x3f40], R4 ;  /* 0x003f400401007387 */ /* 0x0001e40000100a00 */
[----:B0-----:R-:W3:Y:S04]  /*6d4b0*/  LDL.64 R4, [R1+0x6f0] ;  /* 0x0006f00001047983 */ /* 0x001ee80000100a00 */
[----:B---3--:R0:W-:Y:S02]  /*6d4c0*/  STL.64 [R1+0x4070], R4 ;  /* 0x0040700401007387 */ /* 0x0081e40000100a00 */
[----:B0-----:R-:W-:-:S02]  /*6d4d0*/  IMAD.MOV.U32 R4, RZ, RZ, R27 ;  /* 0x000000ffff047224 */ /* 0x001fc400078e001b */
[----:B------:R-:W-:Y:S02]  /*6d4e0*/  IMAD.MOV.U32 R5, RZ, RZ, R26 ;  /* 0x000000ffff057224 */ /* 0x000fe400078e001a */
[C---:B------:R-:W-:Y:S01]  /*6d4f0*/  HMMA.16816.F32 R24, R8.reuse, R24, R12 ;  /* 0x000000180818723c */ /* 0x040fe2000000180c */
[----:B------:R-:W-:Y:S01]  /*6d500*/  STL [R1+0x391c], R2 ;  /* 0x00391c0201007387 */ /* 0x000fe20000100800 */
[----:B------:R-:W3:Y:S02]  /*6d510*/  LDL.LU.64 R14, [R1+0x40d8] ;  /* 0x0040d800010e7983 */ /* 0x000ee40000300a00 */
[----:B------:R-:W3:Y:S11]  /*6d520*/  LDL.LU.64 R12, [R1+0x40d0] ;  /* 0x0040d000010c7983 */ /* 0x000ef60000300a00 */
[----:B------:R-:W-:Y:S08]  /*6d530*/  @!UPT UIADD3 URZ, URZ, URZ, URZ ;  /* 0x0000003f3f3ff290 */ /* 0x000ff0000fffe03f */
[----:B------:R0:W-:Y:S01]  /*6d540*/  STL.64 [R1+0x16a0], R24 ;  /* 0x0016a01801007387 */ /* 0x0001e20000100a00 */
[----:B------:R-:W-:Y:S03]  /*6d550*/  STL.64 [R1+0x16a8], R26 ;  /* 0x0016a81a01007387 */ /* 0x000fe60000100a00 */
[----:B0-----:R-:W3:Y:S02]  /*6d560*/  LDL.LU.64 R24, [R1+0x40c8] ;  /* 0x0040c80001187983 */ /* 0x001ee40000300a00 */
[C---:B---3--:R-:W-:Y:S11]  /*6d570*/  HMMA.16816.F32 R12, R8.reuse, R24, R12 ;  /* 0x00000018080c723c */ /* 0x048ff6000000180c */
[----:B------:R-:W-:Y:S11]  /*6d580*/  @!UPT UIADD3 URZ, URZ, URZ, URZ ;  /* 0x0000003f3f3ff290 */ /* 0x000ff6000fffe03f */
[----:B------:R-:W-:Y:S01]  /*6d590*/  @!UPT UIADD3 URZ, URZ, URZ, URZ ;  /* 0x0000003f3f3ff290 */ /* 0x000fe2000fffe03f */
[----:B------:R0:W-:Y:S01]  /*6d5a0*/  STL.64 [R1+0x1690], R12 ;  /* 0x0016900c01007387 */ /* 0x0001e20000100a00 */
[----:B------:R-:W-:Y:S03]  /*6d5b0*/  STL.64 [R1+0x1698], R14 ;  /* 0x0016980e01007387 */ /* 0x000fe60000100a00 */
[----:B0-----:R-:W2:Y:S01]  /*6d5c0*/  LDL.LU.64 R12, [R1+0x40c0] ;  /* 0x0040c000010c7983 */ /* 0x001ea20000300a00 */
[----:B------:R0:W-:Y:S03]  /*6d5d0*/  STL.64 [R1+0x3fa8], R24 ;  /* 0x003fa81801007387 */ /* 0x0001e60000100a00 */
[----:B0-----:R-:W3:Y:S01]  /*6d5e0*/  LDL.LU R24, [R1+0xca0] ;  /* 0x000ca00001187983 */ /* 0x001ee20000300800 */
[----:B------:R-:W3:Y:S02]  /*6d5f0*/  LDL.LU R25, [R1+0xca4] ;  /* 0x000ca40001197983 */ /* 0x000ee40000300800 */
[----:B------:R-:W3:Y:S02]  /*6d600*/  LDL.LU R26, [R1+0xca8] ;  /* 0x000ca800011a7983 */ /* 0x000ee40000300800 */
[----:B------:R-:W3:Y:S01]  /*6d610*/  LDL.LU R27, [R1+0xcac] ;  /* 0x000cac00011b7983 */ /* 0x000ee20000300800 */
[----:B--2---:R-:W-:Y:S01]  /*6d620*/  HMMA.16816.F32 R12, R8, R12, R20 ;  /* 0x0000000c080c723c */ /* 0x004fe20000001814 */
[----:B------:R-:W2:Y:S01]  /*6d630*/  LDL.LU.64 R22, [R1+0x40b8] ;  /* 0x0040b80001167983 */ /* 0x000ea20000300a00 */
[----:B------:R-:W4:Y:S11]  /*6d640*/  LDL.LU.64 R20, [R1+0x40b0] ;  /* 0x0040b00001147983 */ /* 0x000f360000300a00 */
[----:B------:R-:W-:Y:S10]  /*6d650*/  @!UPT UIADD3 URZ, URZ, URZ, URZ ;  /* 0x0000003f3f3ff290 */ /* 0x000ff4000fffe03f */
[----:B------:R-:W-:Y:S01]  /*6d660*/  STL.64 [R1+0x1680], R12 ;  /* 0x0016800c01007387 */ /* 0x000fe20000100a00 */
[----:B------:R0:W-:Y:S03]  /*6d670*/  STL.64 [R1+0x1688], R14 ;  /* 0x0016880e01007387 */ /* 0x0001e60000100a00 */
[----:B0-----:R-:W4:Y:S01]  /*6d680*/  LDL.LU.64 R14, [R1+0x40a8] ;  /* 0x0040a800010e7983 */ /* 0x001f220000300a00 */
[----:B------:R-:W4:Y:S02]  /*6d690*/  LDL.LU.64 R12, [R1+0x40a0] ;  /* 0x0040a000010c7983 */ /* 0x000f240000300a00 */
[----:B------:R-:W-:Y:S02]  /*6d6a0*/  IMAD.MOV.U32 R16, RZ, RZ, R28 ;  /* 0x000000ffff107224 */ /* 0x000fe400078e001c */
[----:B--2---:R-:W-:-:S05]  /*6d6b0*/  IMAD.MOV.U32 R17, RZ, RZ, R23 ;  /* 0x000000ffff117224 */ /* 0x004fca00078e0017 */
[----:B------:R-:W-:Y:S01]  /*6d6c0*/  STL.64 [R1+0x3fc8], R16 ;  /* 0x003fc81001007387 */ /* 0x000fe20000100a00 */
[C---:B----4-:R-:W-:Y:S11]  /*6d6d0*/  HMMA.16816.F32 R12, R8.reuse, R20, R12 ;  /* 0x00000014080c723c */ /* 0x050ff6000000180c */
[----:B------:R-:W-:Y:S11]  /*6d6e0*/  @!UPT UIADD3 URZ, URZ, URZ, URZ ;  /* 0x0000003f3f3ff290 */ /* 0x000ff6000fffe03f */
[----:B------:R-:W-:Y:S01]  /*6d6f0*/  @!UPT UIADD3 URZ, URZ, URZ, URZ ;  /* 0x0000003f3f3ff290 */ /* 0x000fe2000fffe03f */
[----:B------:R-:W-:Y:S01]  /*6d700*/  STL.64 [R1+0x1670], R12 ;  /* 0x0016700c01007387 */ /* 0x000fe20000100a00 */
[----:B------:R0:W-:Y:S03]  /*6d710*/  STL.64 [R1+0x1678], R14 ;  /* 0x0016780e01007387 */ /* 0x0001e60000100a00 */
[----:B0-----:R-:W2:Y:S01]  /*6d720*/  LDL.LU.64 R14, [R1+0x4098] ;  /* 0x00409800010e7983 */ /* 0x001ea20000300a00 */
[----:B------:R-:W4:Y:S02]  /*6d730*/  LDL.LU.64 R12, [R1+0x4090] ;  /* 0x00409000010c7983 */ /* 0x000f240000300a00 */
[----:B------:R-:W-:Y:S02]  /*6d740*/  STL.64 [R1+0x3fa0], R20 ;  /* 0x003fa01401007387 */ /* 0x000fe40000100a00 */
[----:B------:R-:W2:Y:S01]  /*6d750*/  LDL.64 R16, [R1+0x7b0] ;  /* 0x0007b00001107983 */ /* 0x000ea20000100a00 */
[----:B---3--:R-:W-:Y:S01]  /*6d760*/  HMMA.16816.F32 R4, R8, R4, R24 ;  /* 0x000000040804723c */ /* 0x008fe20000001818 */
[----:B--2---:R0:W-:Y:S11]  /*6d770*/  STL.64 [R1+0x3fe0], R16 ;  /* 0x003fe01001007387 */ /* 0x0041f60000100a00 */
[----:B------:R-:W-:Y:S11]  /*6d780*/  @!UPT UIADD3 URZ, URZ, URZ, URZ ;  /* 0x0000003f3f3ff290 */ /* 0x000ff6000fffe03f */
[----:B------:R-:W-:Y:S02]  /*6d790*/  STL.64 [R1+0x1660], R4 ;  /* 0x0016600401007387 */ /* 0x000fe40000100a00 */
[----:B------:R-:W-:Y:S01]  /*6d7a0*/  STL.64 [R1+0x1668], R6 ;  /* 0x0016680601007387 */ /* 0x000fe20000100a00 */
[----:B0-----:R-:W2:Y:S04]  /*6d7b0*/  LDL.64 R16, [R1+0x7c0] ;  /* 0x0007c00001107983 */ /* 0x001ea80000100a00 */
[----:B--2---:R0:W-:Y:S01]  /*6d7c0*/  STL.64 [R1+0x3ff8], R16 ;  /* 0x003ff81001007387 */ /* 0x0041e20000100a00 */
[----:B------:R-:W2:Y:S02]  /*6d7d0*/  LDL.LU R24, [R1+0xb20] ;  /* 0x000b200001187983 */ /* 0x000ea40000300800 */
[----:B------:R-:W2:Y:S02]  /*6d7e0*/  LDL.LU R25, [R1+0xb24] ;  /* 0x000b240001197983 */ /* 0x000ea40000300800 */
[----:B------:R-:W3:Y:S01]  /*6d7f0*/  LDL.LU R26, [R1+0xb28] ;  /* 0x000b2800011a7983 */ /* 0x000ee20000300800 */
[----:B------:R-:W3:Y:S01]  /*6d800*/  LDL.LU R27, [R1+0xb2c] ;  /* 0x000b2c00011b7983 */ /* 0x000ee20000300800 */
[----:B0-----:R-:W-:-:S02]  /*6d810*/  IMAD.MOV.U32 R16, RZ, RZ, R15 ;  /* 0x000000ffff107224 */ /* 0x001fc400078e000f */
[----:B------:R-:W-:-:S05]  /*6d820*/  IMAD.MOV.U32 R17, RZ, RZ, R14 ;  /* 0x000000ffff117224 */ /* 0x000fca00078e000e */
[----:B------:R4:W-:Y:S02]  /*6d830*/  STL.64 [R1+0x4010], R16 ;  /* 0x0040101001007387 */ /* 0x0009e40000100a00 */
[----:B----4-:R-:W-:Y:S02]  /*6d840*/  IMAD.MOV.U32 R16, RZ, RZ, R13 ;  /* 0x000000ffff107224 */ /* 0x010fe400078e000d */
[----:B------:R-:W-:Y:S01]  /*6d850*/  IMAD.MOV.U32 R17, RZ, RZ, R12 ;  /* 0x000000ffff117224 */ /* 0x000fe200078e000c */
[----:B---3--:R-:W-:Y:S01]  /*6d860*/  STL.64 [R1+0x3fc0], R26 ;  /* 0x003fc01a01007387 */ /* 0x008fe20000100a00 */
[----:B--2---:R0:W-:Y:S03]  /*6d870*/  STL.64 [R1+0x3fb8], R24 ;  /* 0x003fb81801007387 */ /* 0x0041e60000100a00 */
[----:B0-----:R-:W2:Y:S01]  /*6d880*/  LDL.LU R24, [R1+0xb50] ;  /* 0x000b500001187983 */ /* 0x001ea20000300800 */
[----:B------:R-:W2:Y:S02]  /*6d890*/  LDL.LU R25, [R1+0xb54] ;  /* 0x000b540001197983 */ /* 0x000ea40000300800 */
[----:B------:R-:W3:Y:S02]  /*6d8a0*/  LDL.LU R26, [R1+0xb58] ;  /* 0x000b5800011a7983 */ /* 0x000ee40000300800 */
[----:B------:R-:W3:Y:S01]  /*6d8b0*/  LDL.LU R27, [R1+0xb5c] ;  /* 0x000b5c00011b7983 */ /* 0x000ee20000300800 */
[----:B------:R-:W-:Y:S01]  /*6d8c0*/  STL.64 [R1+0x4038], R16 ;  /* 0x0040381001007387 */ /* 0x000fe20000100a00 */
[----:B------:R-:W4:Y:S02]  /*6d8d0*/  LDL.LU R12, [R1+0xbe0] ;  /* 0x000be000010c7983 */ /* 0x000f240000300800 */
[----:B------:R-:W4:Y:S02]  /*6d8e0*/  LDL.LU R13, [R1+0xbe4] ;  /* 0x000be400010d7983 */ /* 0x000f240000300800 */
[----:B------:R-:W2:Y:S01]  /*6d8f0*/  LDL.LU R14, [R1+0xbe8] ;  /* 0x000be800010e7983 */ /* 0x000ea20000300800 */
[----:B------:R-:W2:Y:S04]  /*6d900*/  LDL.LU R15, [R1+0xbec] ;  /* 0x000bec00010f7983 */ /* 0x000ea80000300800 */
[----:B--2---:R-:W-:Y:S01]  /*6d910*/  STL.64 [R1+0x4048], R14 ;  /* 0x0040480e01007387 */ /* 0x004fe20000100a00 */
[----:B----4-:R0:W-:Y:S03]  /*6d920*/  STL.64 [R1+0x4040], R12 ;  /* 0x0040400c01007387 */ /* 0x0101e60000100a00 */
[----:B0-----:R-:W2:Y:S01]  /*6d930*/  LDL.LU R12, [R1+0xc10] ;  /* 0x000c1000010c7983 */ /* 0x001ea20000300800 */
[----:B------:R-:W2:Y:S02]  /*6d940*/  LDL.LU R13, [R1+0xc14] ;  /* 0x000c1400010d7983 */ /* 0x000ea40000300800 */
[----:B------:R-:W4:Y:S02]  /*6d950*/  LDL.LU R14, [R1+0xc18] ;  /* 0x000c1800010e7983 */ /* 0x000f240000300800 */
[----:B------:R-:W4:Y:S02]  /*6d960*/  LDL.LU R15, [R1+0xc1c] ;  /* 0x000c1c00010f7983 */ /* 0x000f240000300800 */
[----:B----4-:R-:W-:Y:S01]  /*6d970*/  STL.64 [R1+0x4058], R14 ;  /* 0x0040580e01007387 */ /* 0x010fe20000100a00 */
[----:B--2---:R0:W-:Y:S02]  /*6d980*/  STL.64 [R1+0x4050], R12 ;  /* 0x0040500c01007387 */ /* 0x0041e40000100a00 */
[----:B------:R-:W2:Y:S02]  /*6d990*/  LDL.LU R4, [R1+0xc50] ;  /* 0x000c500001047983 */ /* 0x000ea40000300800 */
[----:B------:R-:W2:Y:S01]  /*6d9a0*/  LDL.LU R5, [R1+0xc54] ;  /* 0x000c540001057983 */ /* 0x000ea20000300800 */
[----:B------:R-:W4:Y:S01]  /*6d9b0*/  LDL.LU R6, [R1+0xc58] ;  /* 0x000c580001067983 */ /* 0x000f220000300800 */
[----:B------:R-:W4:Y:S02]  /*6d9c0*/  LDL.LU R7, [R1+0xc5c] ;  /* 0x000c5c0001077983 */ /* 0x000f240000300800 */
[----:B0-----:R-:W-:-:S02]  /*6d9d0*/  IMAD.MOV.U32 R12, RZ, RZ, R22 ;  /* 0x000000ffff0c7224 */ /* 0x001fc400078e0016 */
[----:B------:R-:W-:Y:S01]  /*6d9e0*/  IMAD.MOV.U32 R13, RZ, RZ, R19 ;  /* 0x000000ffff0d7224 */ /* 0x000fe200078e0013 */
[----:B----4-:R-:W-:Y:S01]  /*6d9f0*/  STL.64 [R1+0x4080], R6 ;  /* 0x0040800601007387 */ /* 0x010fe20000100a00 */
[----:B--2---:R-:W-:Y:S03]  /*6da00*/  STL.64 [R1+0x4078], R4 ;  /* 0x0040780401007387 */ /* 0x004fe60000100a00 */
[----:B------:R0:W-:Y:S02]  /*6da10*/  STL.64 [R1+0x4068], R12 ;  /* 0x0040680c01007387 */ /* 0x0001e40000100a00 */
[----:B0-----:R-:W2:Y:S04]  /*6da20*/  LDL.64 R12, [R1+0x720] ;  /* 0x00072000010c7983 */ /* 0x001ea80000100a00 */
[----:B--2---:R0:W-:Y:S04]  /*6da30*/  STL.64 [R1+0x4088], R12 ;  /* 0x0040880c01007387 */ /* 0x0041e80000100a00 */
[----:B0-----:R-:W2:Y:S01]  /*6da40*/  LDL.LU R12, [R1+0xc70] ;  /* 0x000c7000010c7983 */ /* 0x001ea20000300800 */
[----:B------:R-:W2:Y:S02]  /*6da50*/  LDL.LU R13, [R1+0xc74] ;  /* 0x000c7400010d7983 */ /* 0x000ea40000300800 */
[----:B------:R-:W2:Y:S02]  /*6da60*/  LDL.LU R14, [R1+0xc78] ;  /* 0x000c7800010e7983 */ /* 0x000ea40000300800 */
[----:B------:R-:W2:Y:S01]  /*6da70*/  LDL.LU R15, [R1+0xc7c] ;  /* 0x000c7c00010f7983 */ /* 0x000ea20000300800 */
[----:B------:R-:W4:Y:S01]  /*6da80*/  LDL.64 R16, [R1+0x700] ;  /* 0x0007000001107983 */ /* 0x000f220000100a00 */
[----:B------:R-:W-:-:S03]  /*6da90*/  IMAD.MOV.U32 R4, RZ, RZ, R18 ;  /* 0x000000ffff047224 */ /* 0x000fc600078e0012 */
[----:B----4-:R0:W-:Y:S04]  /*6daa0*/  STL.64 [R1+0x4060], R16 ;  /* 0x0040601001007387 */ /* 0x0101e80000100a00 */
[----:B0-----:R-:W4:Y:S01]  /*6dab0*/  LDL.LU R16, [R1+0xc30] ;  /* 0x000c300001107983 */ /* 0x001f220000300800 */
[----:B------:R-:W4:Y:S02]  /*6dac0*/  LDL.LU R17, [R1+0xc34] ;  /* 0x000c340001117983 */ /* 0x000f240000300800 */
[----:B------:R-:W4:Y:S02]  /*6dad0*/  LDL.LU R18, [R1+0xc38] ;  /* 0x000c380001127983 */ /* 0x000f240000300800 */
[----:B------:R-:W4:Y:S01]  /*6dae0*/  LDL.LU R19, [R1+0xc3c] ;  /* 0x000c3c0001137983 */ /* 0x000f220000300800 */
[----:B---3--:R-:W-:Y:S01]  /*6daf0*/  STL.64 [R1+0x3fd8], R26 ;  /* 0x003fd81a01007387 */ /* 0x008fe20000100a00 */
[----:B------:R0:W-:Y:S03]  /*6db00*/  STL.64 [R1+0x3fd0], R24 ;  /* 0x003fd01801007387 */ /* 0x0001e60000100a00 */
        /* <DEDUP_REMOVED lines=9> */
[----:B------:R-:W3:Y:S02]  /*6dba0*/  LDL.LU R27, [R1+0xb8c] ;  /* 0x000b8c00011b7983 */ /* 0x000ee40000300800 */
[----:B------:R-:W-:-:S07]  /*6dbb0*/  IMAD.MOV.U32 R5, RZ, RZ, R3 ;  /* 0x000000ffff057224 */ /* 0x000fce00078e0003 */
[C---:B------:R-:W-:Y:S01]  /*6dbc0*/  HMMA.16816.F32 R4, R8.reuse, R4, R12 ;  /* 0x000000040804723c */ /* 0x040fe2000000180c */
        /* <DEDUP_REMOVED lines=12> */
[----:B------:R-:W3:Y:S01]  /*6dc90*/  LDL.64 R20, [R1+0x780] ;  /* 0x0007800001147983 */ /* 0x000ee20000100a00 */
[----:B------:R-:W2:Y:S02]  /*6dca0*/  LDL.LU.64 R12, [R1+0x4088] ;  /* 0x00408800010c7983 */ /* 0x000ea40000300a00 */
[----:B------:R-:W-:Y:S02]  /*6dcb0*/  STL.64 [R1+0x1650], R4 ;  /* 0x0016500401007387 */ /* 0x000fe40000100a00 */
[----:B------:R0:W-:Y:S02]  /*6dcc0*/  STL.64 [R1+0x1658], R6 ;  /* 0x0016580601007387 */ /* 0x0001e40000100a00 */
[----:B0-----:R-:W2:Y:S01]  /*6dcd0*/  LDL.LU.64 R6, [R1+0x4080] ;  /* 0x0040800001067983 */ /* 0x001ea20000300a00 */
[----:B------:R-:W2:Y:S02]  /*6dce0*/  LDL.LU.64 R4, [R1+0x4078] ;  /* 0x0040780001047983 */ /* 0x000ea40000300a00 */
        /* <DEDUP_REMOVED lines=8> */
[----:B------:R-:W4:Y:S02]  /*6dd70*/  LDL.LU.64 R12, [R1+0x4068] ;  /* 0x00406800010c7983 */ /* 0x000f240000300a00 */
[C---:B----4-:R-:W-:Y:S02]  /*6dd80*/  HMMA.16816.F32 R12, R8.reuse, R12, R16 ;  /* 0x0000000c080c723c */ /* 0x050fe40000001810 */
[----:B------:R-:W4:Y:S11]  /*6dd90*/  LDL.LU.64 R16, [R1+0x4060] ;  /* 0x0040600001107983 */ /* 0x000f360000300a00 */
[----:B------:R-:W-:Y:S10]  /*6dda0*/  @!UPT UIADD3 URZ, URZ, URZ, URZ ;  /* 0x0000003f3f3ff290 */ /* 0x000ff4000fffe03f */
        /* <DEDUP_REMOVED lines=13> */
[----:B------:R-:W4:Y:S01]  /*6de80*/  LDL.LU.64 R16, [R1+0x4038] ;  /* 0x0040380001107983 */ /* 0x000f220000300a00 */
[----:B--2---:R-:W-:Y:S03]  /*6de90*/  HMMA.16816.F32 R8, R8, R4, R12 ;  /* 0x000000040808723c */ /* 0x004fe6000000180c */
[----:B------:R-:W4:Y:S01]  /*6dea0*/  LDL.LU.64 R14, [R1+0x4030] ;  /* 0x00403000010e7983 */ /* 0x000f220000300a00 */
[----:B------:R-:W4:Y:S11]  /*6deb0*/  LDL.LU.64 R12, [R1+0x4028] ;  /* 0x00402800010c7983 */ /* 0x000f360000300a00 */
[----:B------:R-:W-:Y:S08]  /*6dec0*/  @!UPT UIADD3 URZ, URZ, URZ, URZ ;  /* 0x0000003f3f3ff290 */ /* 0x000ff0000fffe03f */
[----:B------:R0:W-:Y:S01]  /*6ded0*/  STL.64 [R1+0x1610], R8 ;  /* 0x0016100801007387 */ /* 0x0001e20000100a00 */
[----:B------:R1:W-:Y:S03]  /*6dee0*/  STL.64 [R1+0x1618], R10 ;  /* 0x0016180a01007387 */ /* 0x0003e60000100a00 */
[----:B0-----:R-:W2:Y:S01]  /*6def0*/  LDL.LU R8, [R1+0xb30] ;  /* 0x000b300001087983 */ /* 0x001ea20000300800 */
[----:B------:R-:W2:Y:S02]  /*6df00*/  LDL.LU R9, [R1+0xb34] ;  /* 0x000b340001097983 */ /* 0x000ea40000300800 */
[----:B-1----:R-:W2:Y:S02]  /*6df10*/  LDL.LU R10, [R1+0xb38] ;  /* 0x000b3800010a7983 */ /* 0x002ea40000300800 */
[----:B------:R-:W2:Y:S01]  /*6df20*/  LDL.LU R11, [R1+0xb3c] ;  /* 0x000b3c00010b7983 */ /* 0x000ea20000300800 */
[----:B------:R-:W-:Y:S01]  /*6df30*/  STL.64 [R1+0x3f60], R4 ;  /* 0x003f600401007387 */ /* 0x000fe20000100a00 */
[C---:B----4-:R-:W-:Y:S03]  /*6df40*/  HMMA.16816.F32 R16, R12.reuse, R16, R24 ;  /* 0x000000100c10723c */ /* 0x050fe60000001818 */
[----:B------:R-:W4:Y:S01]  /*6df50*/  LDL.LU.64 R26, [R1+0x4020] ;  /* 0x00402000011a7983 */ /* 0x000f220000300a00 */
[----:B------:R-:W4:Y:S11]  /*6df60*/  LDL.LU.64 R24, [R1+0x4018] ;  /* 0x0040180001187983 */ /* 0x000f360000300a00 */
[----:B------:R-:W-:Y:S08]  /*6df70*/  @!UPT UIADD3 URZ, URZ, URZ, URZ ;  /* 0x0000003f3f3ff290 */ /* 0x000ff0000fffe03f */
        /* <DEDUP_REMOVED lines=10> */
[C---:B----4-:R-:W-:Y:S01]  /*6e020*/  HMMA.16816.F32 R24, R12.reuse, R16, R24 ;  /* 0x000000100c18723c */ /* 0x050fe20000001818 */
[----:B------:R-:W-:Y:S02]  /*6e030*/  IMAD.MOV.U32 R3, RZ, RZ, R16 ;  /* 0x000000ffff037224 */ /* 0x000fe400078e0010 */
[----:B------:R-:W-:Y:S11]  /*6e040*/  IMAD.MOV.U32 R2, RZ, RZ, R17 ;  /* 0x000000ffff027224 */ /* 0x000ff600078e0011 */
[----:B------:R-:W-:Y:S09]  /*6e050*/  @!UPT UIADD3 URZ, URZ, URZ, URZ ;  /* 0x0000003f3f3ff290 */ /* 0x000ff2000fffe03f */
[----:B------:R-:W-:Y:S01]  /*6e060*/  STL.64 [R1+0x17e0], R24 ;  /* 0x0017e01801007387 */ /* 0x000fe20000100a00 */
[----:B------:R0:W-:Y:S03]  /*6e070*/  STL.64 [R1+0x17e8], R26 ;  /* 0x0017e81a01007387 */ /* 0x0001e60000100a00 */
[----:B0-----:R-:W4:Y:S01]  /*6e080*/  LDL.LU.64 R26, [R1+0x3ff0] ;  /* 0x003ff000011a7983 */ /* 0x001f220000300a00 */
[----:B------:R-:W4:Y:S02]  /*6e090*/  LDL.LU.64 R24, [R1+0x3fe8] ;  /* 0x003fe80001187983 */ /* 0x000f240000300a00 */
[----:B------:R-:W4:Y:S02]  /*6e0a0*/  LDL.LU.64 R16, [R1+0x3fe0] ;  /* 0x003fe00001107983 */ /* 0x000f240000300a00 */
        /* <DEDUP_REMOVED lines=10> */
[----:B------:R-:W3:Y:S01]  /*6e150*/  LDL.LU.64 R26, [R1+0x3fc0] ;  /* 0x003fc000011a7983 */ /* 0x000ee20000300a00 */
[----:B------:R-:W3:Y:S11]  /*6e160*/  LDL.LU.64 R24, [R1+0x3fb8] ;  /* 0x003fb80001187983 */ /* 0x000ef60000300a00 */
[----:B------:R-:W-:Y:S10]  /*6e170*/  @!UPT UIADD3 URZ, URZ, URZ, URZ ;  /* 0x0000003f3f3ff290 */ /* 0x000ff4000fffe03f */
[----:B------:R0:W-:Y:S01]  /*6e180*/  STL.64 [R1+0x17c0], R16 ;  /* 0x0017c01001007387 */ /* 0x0001e20000100a00 */
[----:B------:R-:W-:Y:S03]  /*6e190*/  STL.64 [R1+0x17c8], R18 ;  /* 0x0017c81201007387 */ /* 0x000fe60000100a00 */
[----:B0-----:R-:W2:Y:S02]  /*6e1a0*/  LDL.LU.64 R16, [R1+0x3fb0] ;  /* 0x003fb00001107983 */ /* 0x001ea40000300a00 */
[C---:B--2---:R-:W-:Y:S02]  /*6e1b0*/  HMMA.16816.F32 R8, R12.reuse, R16, R8 ;  /* 0x000000100c08723c */ /* 0x044fe40000001808 */
[----:B------:R0:W-:Y:S04]  /*6e1c0*/  STL.64 [R1+0x3f20], R16 ;  /* 0x003f201001007387 */ /* 0x0001e80000100a00 */
[----:B0-----:R-:W2:Y:S11]  /*6e1d0*/  LDL.LU R16, [R1+0xb00] ;  /* 0x000b000001107983 */ /* 0x001eb60000300800 */
[----:B------:R-:W-:Y:S06]  /*6e1e0*/  @!UPT UIADD3 URZ, URZ, URZ, URZ ;  /* 0x0000003f3f3ff290 */ /* 0x000fec000fffe03f */
[----:B------:R-:W-:Y:S01]  /*6e1f0*/  STL.64 [R1+0x17b0], R8 ;  /* 0x0017b00801007387 */ /* 0x000fe20000100a00 */
[----:B------:R-:W-:Y:S02]  /*6e200*/  STL.64 [R1+0x17b8], R10 ;  /* 0x0017b80a01007387 */ /* 0x000fe40000100a00 */
[----:B------:R-:W0:Y:S01]  /*6e210*/  LDSM.16.MT88.4 R8, [R0+0x8000] ;  /* 0x008000000008783b */ /* 0x000e220000004200 */
[----:B---3--:R-:W-:Y:S01]  /*6e220*/  HMMA.16816.F32 R24, R12, R20, R24 ;  /* 0x000000140c18723c */ /* 0x008fe20000001818 */
[----:B------:R-:W2:Y:S02]  /*6e230*/  LDL.LU R17, [R1+0xb04] ;  /* 0x000b040001117983 */ /* 0x000ea40000300800 */
[----:B------:R-:W2:Y:S02]  /*6e240*/  LDL.LU R18, [R1+0xb08] ;  /* 0x000b080001127983 */ /* 0x000ea40000300800 */
[----:B------:R-:W2:Y:S01]  /*6e250*/  LDL.LU R19, [R1+0xb0c] ;  /* 0x000b0c0001137983 */ /* 0x000ea20000300800 */
[----:B0-----:R-:W-:Y:S01]  /*6e260*/  STL.64 [R1+0x3e10], R10 ;  /* 0x003e100a01007387 */ /* 0x001fe20000100a00 */
[----:B------:R0:W-:Y:S02]  /*6e270*/  STL.64 [R1+0x3e08], R8 ;  /* 0x003e080801007387 */ /* 0x0001e40000100a00 */
[----:B0-----:R-:W-:-:S02]  /*6e280*/  IMAD.MOV.U32 R8, RZ, RZ, R23 ;  /* 0x000000ffff087224 */ /* 0x001fc400078e0017 */
[----:B------:R-:W-:-:S05]  /*6e290*/  IMAD.MOV.U32 R9, RZ, RZ, R22 ;  /* 0x000000ffff097224 */ /* 0x000fca00078e0016 */
[----:B------:R0:W-:Y:S04]  /*6e2a0*/  STL.64 [R1+0x3f98], R8 ;  /* 0x003f980801007387 */ /* 0x0001e80000100a00 */
[----:B0-----:R-:W3:Y:S03]  /*6e2b0*/  LDL.64 R8, [R1+0x760] ;  /* 0x0007600001087983 */ /* 0x001ee60000100a00 */
[----:B------:R0:W-:Y:S02]  /*6e2c0*/  STL.64 [R1+0x17a0], R24 ;  /* 0x0017a01801007387 */ /* 0x0001e40000100a00 */
[----:B------:R1:W-:Y:S01]  /*6e2d0*/  STL.64 [R1+0x17a8], R26 ;  /* 0x0017a81a01007387 */ /* 0x0003e20000100a00 */
[----:B0-----:R-:W2:Y:S01]  /*6e2e0*/  LDL.LU.64 R24, [R1+0x3fa8] ;  /* 0x003fa80001187983 */ /* 0x001ea20000300a00 */
[----:B-1----:R-:W-:-:S02]  /*6e2f0*/  IMAD.MOV.U32 R27, RZ, RZ, R20 ;  /* 0x000000ffff1b7224 */ /* 0x002fc400078e0014 */
[----:B------:R-:W-:Y:S02]  /*6e300*/  IMAD.MOV.U32 R26, RZ, RZ, R21 ;  /* 0x000000ffff1a7224 */ /* 0x000fe400078e0015 */
[----:B------:R-:W4:Y:S01]  /*6e310*/  LDL.LU.64 R20, [R1+0x3fa0] ;  /* 0x003fa00001147983 */ /* 0x000f220000300a00 */
[----:B--2---:R-:W-:Y:S11]  /*6e320*/  HMMA.16816.F32 R16, R12, R24, R16 ;  /* 0x000000180c10723c */ /* 0x004ff60000001810 */
[----:B------:R-:W-:Y:S11]  /*6e330*/  @!UPT UIADD3 URZ, URZ, URZ, URZ ;  /* 0x0000003f3f3ff290 */ /* 0x000ff6000fffe03f */
[----:B------:R-:W-:Y:S01]  /*6e340*/  @!UPT UIADD3 URZ, URZ, URZ, URZ ;  /* 0x0000003f3f3ff290 */ /* 0x000fe2000fffe03f */
[----:B------:R0:W-:Y:S01]  /*6e350*/  STL.64 [R1+0x1790], R16 ;  /* 0x0017901001007387 */ /* 0x0001e20000100a00 */
[----:B------:R-:W-:Y:S03]  /*6e360*/  STL.64 [R1+0x1798], R18 ;  /* 0x0017981201007387 */ /* 0x000fe60000100a00 */
[----:B0-----:R-:W2:Y:S04]  /*6e370*/  LDL.64 R16, [R1+0x710] ;  /* 0x0007100001107983 */ /* 0x001ea80000100a00 */
[----:B--2---:R0:W-:Y:S02]  /*6e380*/  STL.64 [R1+0x3f68], R16 ;  /* 0x003f681001007387 */ /* 0x0041e40000100a00 */
[----:B0-----:R-:W-:-:S02]  /*6e390*/  IMAD.MOV.U32 R16, RZ, RZ, R7 ;  /* 0x000000ffff107224 */ /* 0x001fc400078e0007 */
[----:B------:R-:W-:-:S05]  /*6e3a0*/  IMAD.MOV.U32 R17, RZ, RZ, R6 ;  /* 0x000000ffff117224 */ /* 0x000fca00078e0006 */
[----:B------:R0:W-:Y:S04]  /*6e3b0*/  STL.64 [R1+0x3f80], R16 ;  /* 0x003f801001007387 */ /* 0x0001e80000100a00 */
[----:B0-----:R-:W3:Y:S01]  /*6e3c0*/  LDL.LU R16, [R1+0x8e0] ;  /* 0x0008e00001107983 */ /* 0x001ee20000300800 */
[----:B------:R-:W3:Y:S02]  /*6e3d0*/  LDL.LU R17, [R1+0x8e4] ;  /* 0x0008e40001117983 */ /* 0x000ee40000300800 */
[----:B------:R-:W3:Y:S02]  /*6e3e0*/  LDL.LU R18, [R1+0x8e8] ;  /* 0x0008e80001127983 */ /* 0x000ee40000300800 */
[----:B------:R-:W3:Y:S01]  /*6e3f0*/  LDL.LU R19, [R1+0x8ec] ;  /* 0x0008ec0001137983 */ /* 0x000ee20000300800 */
[----:B------:R-:W-:Y:S01]  /*6e400*/  STL.64 [R1+0x3eb0], R24 ;  /* 0x003eb01801007387 */ /* 0x000fe20000100a00 */
[----:B---3--:R-:W-:Y:S11]  /*6e410*/  HMMA.16816.F32 R16, R12, R8, R16 ;  /* 0x000000080c10723c */ /* 0x008ff60000001810 */
[----:B------:R-:W-:Y:S11]  /*6e420*/  @!UPT UIADD3 URZ, URZ, URZ, URZ ;  /* 0x0000003f3f3ff290 */ /* 0x000ff6000fffe03f */
[----:B------:R-:W-:Y:S01]  /*6e430*/  @!UPT UIADD3 URZ, URZ, URZ, URZ ;  /* 0x0000003f3f3ff290 */ /* 0x000fe2000fffe03f */
[----:B------:R0:W-:Y:S01]  /*6e440*/  STL.64 [R1+0x1780], R16 ;  /* 0x0017801001007387 */ /* 0x0001e20000100a00 */
[----:B------:R1:W-:Y:S03]  /*6e450*/  STL.64 [R1+0x1788], R18 ;  /* 0x0017881201007387 */ /* 0x0003e60000100a00 */
[----:B0-----:R-:W2:Y:S01]  /*6e460*/  LDL.LU R16, [R1+0x8b0] ;  /* 0x0008b00001107983 */ /* 0x001ea20000300800 */
[----:B------:R-:W2:Y:S02]  /*6e470*/  LDL.LU R17, [R1+0x8b4] ;  /* 0x0008b40001117983 */ /* 0x000ea40000300800 */
[----:B-1----:R-:W3:Y:S02]  /*6e480*/  LDL.LU R18, [R1+0x8b8] ;  /* 0x0008b80001127983 */ /* 0x002ee40000300800 */
[----:B------:R-:W3:Y:S02]  /*6e490*/  LDL.LU R19, [R1+0x8bc] ;  /* 0x0008bc0001137983 */ /* 0x000ee40000300800 */
[----:B------:R-:W-:-:S02]  /*6e4a0*/  IMAD.MOV.U32 R25, RZ, RZ, R8 ;  /* 0x000000ffff197224 */ /* 0x000fc400078e0008 */
[----:B------:R-:W-:Y:S01]  /*6e4b0*/  IMAD.MOV.U32 R24, RZ, RZ, R9 ;  /* 0x000000ffff187224 */ /* 0x000fe200078e0009 */
[----:B------:R-:W4:Y:S01]  /*6e4c0*/  LDL.LU R8, [R1+0x8c0] ;  /* 0x0008c00001087983 */ /* 0x000f220000300800 */
[----:B------:R-:W4:Y:S02]  /*6e4d0*/  LDL.LU R9, [R1+0x8c4] ;  /* 0x0008c40001097983 */ /* 0x000f240000300800 */
[----:B------:R-:W4:Y:S02]  /*6e4e0*/  LDL.LU R10, [R1+0x8c8] ;  /* 0x0008c800010a7983 */ /* 0x000f240000300800 */
[----:B------:R-:W4:Y:S01]  /*6e4f0*/  LDL.LU R11, [R1+0x8cc] ;  /* 0x0008cc00010b7983 */ /* 0x000f220000300800 */
[----:B---3--:R-:W-:Y:S01]  /*6e500*/  STL.64 [R1+0x3f90], R18 ;  /* 0x003f901201007387 */ /* 0x008fe20000100a00 */
[----:B--2---:R0:W-:Y:S03]  /*6e510*/  STL.64 [R1+0x3f88], R16 ;  /* 0x003f881001007387 */ /* 0x0041e60000100a00 */
[----:B0-----:R-:W2:Y:S01]  /*6e520*/  LDL.64 R16, [R1+0x740] ;  /* 0x0007400001107983 */ /* 0x001ea20000100a00 */
[----:B------:R-:W-:Y:S02]  /*6e530*/  STL.64 [R1+0x3ed0], R26 ;  /* 0x003ed01a01007387 */ /* 0x000fe40000100a00 */
[----:B------:R0:W-:Y:S02]  /*6e540*/  STL.64 [R1+0x3ec8], R24 ;  /* 0x003ec81801007387 */ /* 0x0001e40000100a00 */
[----:B0-----:R-:W3:Y:S01]  /*6e550*/  LDL.LU R24, [R1+0x8d0] ;  /* 0x0008d00001187983 */ /* 0x001ee20000300800 */
[----:B------:R-:W3:Y:S02]  /*6e560*/  LDL.LU R25, [R1+0x8d4] ;  /* 0x0008d40001197983 */ /* 0x000ee40000300800 */
[----:B------:R-:W3:Y:S02]  /*6e570*/  LDL.LU R26, [R1+0x8d8] ;  /* 0x0008d800011a7983 */ /* 0x000ee40000300800 */
[----:B------:R-:W3:Y:S01]  /*6e580*/  LDL.LU R27, [R1+0x8dc] ;  /* 0x0008dc00011b7983 */ /* 0x000ee20000300800 */
[----:B----4-:R0:W-:Y:S01]  /*6e590*/  STL.64 [R1+0x3f38], R20 ;  /* 0x003f381401007387 */ /* 0x0101e20000100a00 */
[C---:B---3--:R-:W-:Y:S03]  /*6e5a0*/  HMMA.16816.F32 R24, R12.reuse, R20, R24 ;  /* 0x000000140c18723c */ /* 0x048fe60000001818 */
[----:B0-----:R-:W3:Y:S11]  /*6e5b0*/  LDL.LU R20, [R1+0x890] ;  /* 0x0008900001147983 */ /* 0x001ef60000300800 */
[----:B------:R-:W-:Y:S09]  /*6e5c0*/  @!UPT UIADD3 URZ, URZ, URZ, URZ ;  /* 0x0000003f3f3ff290 */ /* 0x000ff2000fffe03f */
[----:B------:R-:W-:Y:S01]  /*6e5d0*/  STL.64 [R1+0x1770], R24 ;  /* 0x0017701801007387 */ /* 0x000fe20000100a00 */
[----:B------:R-:W-:Y:S02]  /*6e5e0*/  STL.64 [R1+0x1778], R26 ;  /* 0x0017781a01007387 */ /* 0x000fe40000100a00 */
[----:B------:R-:W3:Y:S02]  /*6e5f0*/  LDL.LU R21, [R1+0x894] ;  /* 0x0008940001157983 */ /* 0x000ee40000300800 */
[----:B------:R-:W4:Y:S01]  /*6e600*/  LDL.LU R22, [R1+0x898] ;  /* 0x0008980001167983 */ /* 0x000f220000300800 */
[----:B------:R-:W4:Y:S01]  /*6e610*/  LDL.LU R23, [R1+0x89c] ;  /* 0x00089c0001177983 */ /* 0x000f220000300800 */
[----:B--2---:R-:W-:Y:S03]  /*6e620*/  HMMA.16816.F32 R8, R12, R16, R8 ;  /* 0x000000100c08723c */ /* 0x004fe60000001808 */
        /* <DEDUP_REMOVED lines=8> */
[----:B------:R-:W4:Y:S02]  /*6e6b0*/  LDL.LU R26, [R1+0x6b8] ;  /* 0x0006b800011a7983 */ /* 0x000f240000300800 */
[----:B------:R-:W4:Y:S02]  /*6e6c0*/  LDL.LU R27, [R1+0x6bc] ;  /* 0x0006bc00011b7983 */ /* 0x000f240000300800 */
[----:B----4-:R-:W-:Y:S01]  /*6e6d0*/  STL.64 [R1+0x3ee0], R26 ;  /* 0x003ee01a01007387 */ /* 0x010fe20000100a00 */
[----:B---3--:R0:W-:Y:S02]  /*6e6e0*/  STL.64 [R1+0x3ed8], R24 ;  /* 0x003ed81801007387 */ /* 0x0081e40000100a00 */
[----:B0-----:R-:W-:-:S02]  /*6e6f0*/  IMAD.MOV.U32 R24, RZ, RZ, R5 ;  /* 0x000000ffff187224 */ /* 0x001fc400078e0005 */
[----:B------:R-:W-:Y:S02]  /*6e700*/  IMAD.MOV.U32 R25, RZ, RZ, R4 ;  /* 0x000000ffff197224 */ /* 0x000fe400078e0004 */
[----:B------:R-:W3:Y:S01]  /*6e710*/  LDL.LU R4, [R1+0x880] ;  /* 0x0008800001047983 */ /* 0x000ee20000300800 */
[----:B------:R-:W3:Y:S02]  /*6e720*/  LDL.LU R5, [R1+0x884] ;  /* 0x0008840001057983 */ /* 0x000ee40000300800 */
[----:B------:R-:W3:Y:S02]  /*6e730*/  LDL.LU R6, [R1+0x888] ;  /* 0x0008880001067983 */ /* 0x000ee40000300800 */
[----:B------:R-:W3:Y:S01]  /*6e740*/  LDL.LU R7, [R1+0x88c] ;  /* 0x00088c0001077983 */ /* 0x000ee20000300800 */
[----:B------:R0:W-:Y:S04]  /*6e750*/  STL.64 [R1+0x3ef8], R24 ;  /* 0x003ef81801007387 */ /* 0x0001e80000100a00 */
[----:B0-----:R-:W4:Y:S01]  /*6e760*/  LDL.64 R24, [R1+0x730] ;  /* 0x0007300001187983 */ /* 0x001f220000100a00 */
[----:B------:R0:W-:Y:S02]  /*6e770*/  STL.64 [R1+0x1760], R8 ;  /* 0x0017600801007387 */ /* 0x0001e40000100a00 */
[----:B------:R1:W-:Y:S01]  /*6e780*/  STL.64 [R1+0x1768], R10 ;  /* 0x0017680a01007387 */ /* 0x0003e20000100a00 */
        /* <DEDUP_REMOVED lines=21> */
[----:B------:R0:W-:Y:S01]  /*6e8e0*/  STL.64 [R1+0x1730], R20 ;  /* 0x0017301401007387 */ /* 0x0001e20000100a00 */
[----:B------:R1:W-:Y:S03]  /*6e8f0*/  STL.64 [R1+0x1738], R22 ;  /* 0x0017381601007387 */ /* 0x0003e60000100a00 */
[----:B0-----:R-:W2:Y:S01]  /*6e900*/  LDL.LU R20, [R1+0x860] ;  /* 0x0008600001147983 */ /* 0x001ea20000300800 */
[----:B------:R-:W2:Y:S02]  /*6e910*/  LDL.LU R21, [R1+0x864] ;  /* 0x0008640001157983 */ /* 0x000ea40000300800 */
[----:B-1----:R-:W4:Y:S02]  /*6e920*/  LDL.LU R22, [R1+0x868] ;  /* 0x0008680001167983 */ /* 0x002f240000300800 */
[----:B------:R-:W4:Y:S02]  /*6e930*/  LDL.LU R23, [R1+0x86c] ;  /* 0x00086c0001177983 */ /* 0x000f240000300800 */
[----:B------:R-:W-:-:S02]  /*6e940*/  IMAD.MOV.U32 R27, RZ, RZ, R16 ;  /* 0x000000ffff1b7224 */ /* 0x000fc400078e0010 */
[----:B------:R-:W-:Y:S01]  /*6e950*/  IMAD.MOV.U32 R26, RZ, RZ, R17 ;  /* 0x000000ffff1a7224 */ /* 0x000fe200078e0011 */
[----:B---3--:R-:W-:Y:S01]  /*6e960*/  HMMA.16816.F32 R4, R12, R8, R4 ;  /* 0x000000080c04723c */ /* 0x008fe20000001804 */
        /* <DEDUP_REMOVED lines=10> */
[----:B------:R-:W-:-:S02]  /*6ea10*/  IMAD.MOV.U32 R29, RZ, RZ, R24 ;  /* 0x000000ffff1d7224 */ /* 0x000fc400078e0018 */
[----:B------:R-:W-:Y:S02]  /*6ea20*/  IMAD.MOV.U32 R28, RZ, RZ, R25 ;  /* 0x000000ffff1c7224 */ /* 0x000fe400078e0019 */
[----:B------:R-:W-:Y:S02]  /*6ea30*/  IMAD.MOV.U32 R24, RZ, RZ, R3 ;  /* 0x000000ffff187224 */ /* 0x000fe400078e0003 */
[----:B------:R-:W-:Y:S01]  /*6ea40*/  IMAD.MOV.U32 R25, RZ, RZ, R2 ;  /* 0x000000ffff197224 */ /* 0x000fe200078e0002 */
[----:B----4-:R-:W-:Y:S01]  /*6ea50*/  STL.64 [R1+0x3f30], R18 ;  /* 0x003f301201007387 */ /* 0x010fe20000100a00 */
[----:B---3--:R0:W-:Y:S03]  /*6ea60*/  STL.64 [R1+0x3f28], R16 ;  /* 0x003f281001007387 */ /* 0x0081e60000100a00 */
[----:B0-----:R-:W3:Y:S01]  /*6ea70*/  LDL.64 R16, [R1+0x7e0] ;  /* 0x0007e00001107983 */ /* 0x001ee20000100a00 */
[----:B------:R-:W-:Y:S02]  /*6ea80*/  STL.64 [R1+0x3f18], R26 ;  /* 0x003f181a01007387 */ /* 0x000fe40000100a00 */
[----:B------:R0:W-:Y:S02]  /*6ea90*/  STL.64 [R1+0x3f10], R24 ;  /* 0x003f101801007387 */ /* 0x0001e40000100a00 */
[----:B0-----:R-:W4:Y:S01]  /*6eaa0*/  LDL.64 R24, [R1+0x7d0] ;  /* 0x0007d00001187983 */ /* 0x001f220000100a00 */
[----:B------:R0:W-:Y:S02]  /*6eab0*/  STL.64 [R1+0x1740], R4 ;  /* 0x0017400401007387 */ /* 0x0001e40000100a00 */
[----:B------:R1:W-:Y:S01]  /*6eac0*/  STL.64 [R1+0x1748], R6 ;  /* 0x0017480601007387 */ /* 0x0003e20000100a00 */
[----:B0-----:R-:W2:Y:S01]  /*6ead0*/  LDL.LU.64 R4, [R1+0x3f60] ;  /* 0x003f600001047983 */ /* 0x001ea20000300a00 */
[----:B------:R-:W-:Y:S01]  /*6eae0*/  STL.64 [R1+0x3e20], R8 ;  /* 0x003e200801007387 */ /* 0x000fe20000100a00 */
[----:B--2---:R-:W-:Y:S02]  /*6eaf0*/  HMMA.16816.F32 R12, R12, R4, R20 ;  /* 0x000000040c0c723c */ /* 0x004fe40000001814 */
[----:B------:R-:W3:Y:S01]  /*6eb00*/  LDL.LU.64 R22, [R1+0x3f58] ;  /* 0x003f580001167983 */ /* 0x000ee20000300a00 */
[----:B------:R-:W3:Y:S02]  /*6eb10*/  LDL.LU.64 R20, [R1+0x3f50] ;  /* 0x003f500001147983 */ /* 0x000ee40000300a00 */
[----:B------:R-:W-:-:S02]  /*6eb20*/  IMAD.MOV.U32 R3, RZ, RZ, R4 ;  /* 0x000000ffff037224 */ /* 0x000fc400078e0004 */
[----:B------:R-:W-:Y:S11]  /*6eb30*/  IMAD.MOV.U32 R2, RZ, RZ, R5 ;  /* 0x000000ffff027224 */ /* 0x000ff600078e0005 */
[----:B------:R-:W-:Y:S05]  /*6eb40*/  @!UPT UIADD3 URZ, URZ, URZ, URZ ;  /* 0x0000003f3f3ff290 */ /* 0x000fea000fffe03f */
[----:B------:R0:W-:Y:S01]  /*6eb50*/  STL.64 [R1+0x1720], R12 ;  /* 0x0017200c01007387 */ /* 0x0001e20000100a00 */
[----:B------:R2:W-:Y:S02]  /*6eb60*/  STL.64 [R1+0x1728], R14 ;  /* 0x0017280e01007387 */ /* 0x0005e40000100a00 */
[----:B-1----:R-:W3:Y:S02]  /*6eb70*/  LDL.LU.64 R6, [R1+0x3f48] ;  /* 0x003f480001067983 */ /* 0x002ee40000300a00 */
[----:B------:R-:W3:Y:S01]  /*6eb80*/  LDL.LU.64 R4, [R1+0x3f40] ;  /* 0x003f400001047983 */ /* 0x000ee20000300a00 */
[----:B0-----:R-:W3:Y:S01]  /*6eb90*/  LDL.LU R12, [R1+0x6a0] ;  /* 0x0006a000010c7983 */ /* 0x001ee20000300800 */
[----:B------:R-:W3:Y:S02]  /*6eba0*/  LDL.LU R13, [R1+0x6a4] ;  /* 0x0006a400010d7983 */ /* 0x000ee40000300800 */
[----:B--2---:R-:W2:Y:S02]  /*6ebb0*/  LDL.LU R14, [R1+0x6a8] ;  /* 0x0006a800010e7983 */ /* 0x004ea40000300800 */
[----:B------:R-:W2:Y:S02]  /*6ebc0*/  LDL.LU R15, [R1+0x6ac] ;  /* 0x0006ac00010f7983 */ /* 0x000ea40000300800 */
[----:B--2---:R-:W-:Y:S01]  /*6ebd0*/  STL.64 [R1+0x3ef0], R14 ;  /* 0x003ef00e01007387 */ /* 0x004fe20000100a00 */
[----:B---3--:R0:W-:Y:S03]  /*6ebe0*/  STL.64 [R1+0x3ee8], R12 ;  /* 0x003ee80c01007387 */ /* 0x0081e60000100a00 */
[----:B0-----:R-:W2:Y:S01]  /*6ebf0*/  LDL.LU R12, [R1+0x6c0] ;  /* 0x0006c000010c7983 */ /* 0x001ea20000300800 */
[----:B------:R-:W2:Y:S02]  /*6ec00*/  LDL.LU R13, [R1+0x6c4] ;  /* 0x0006c400010d7983 */ /* 0x000ea40000300800 */
[----:B------:R-:W3:Y:S02]  /*6ec10*/  LDL.LU R14, [R1+0x6c8] ;  /* 0x0006c800010e7983 */ /* 0x000ee40000300800 */
[----:B------:R-:W3:Y:S01]  /*6ec20*/  LDL.LU R15, [R1+0x6cc] ;  /* 0x0006cc00010f7983 */ /* 0x000ee20000300800 */
[C---:B------:R-:W-:Y:S01]  /*6ec30*/  HMMA.16816.F32 R20, R4.reuse, R16, R20 ;  /* 0x000000100414723c */ /* 0x040fe20000001814 */
[----:B---3--:R-:W-:Y:S01]  /*6ec40*/  STL.64 [R1+0x3f08], R14 ;  /* 0x003f080e01007387 */ /* 0x008fe20000100a00 */
[----:B--2---:R0:W-:Y:S03]  /*6ec50*/  STL.64 [R1+0x3f00], R12 ;  /* 0x003f000c01007387 */ /* 0x0041e60000100a00 */
[----:B0-----:R-:W2:Y:S01]  /*6ec60*/  LDL.LU R12, [R1+0x6d0] ;  /* 0x0006d000010c7983 */ /* 0x001ea20000300800 */
[----:B------:R-:W2:Y:S02]  /*6ec70*/  LDL.LU R13, [R1+0x6d4] ;  /* 0x0006d400010d7983 */ /* 0x000ea40000300800 */
[----:B------:R-:W2:Y:S02]  /*6ec80*/  LDL.LU R14, [R1+0x6d8] ;  /* 0x0006d800010e7983 */ /* 0x000ea40000300800 */
[----:B------:R-:W2:Y:S11]  /*6ec90*/  LDL.LU R15, [R1+0x6dc] ;  /* 0x0006dc00010f7983 */ /* 0x000eb60000300800 */
[----:B------:R-:W-:Y:S02]  /*6eca0*/  @!UPT UIADD3 URZ, URZ, URZ, URZ ;  /* 0x0000003f3f3ff290 */ /* 0x000fe4000fffe03f */
[----:B------:R0:W-:Y:S01]  /*6ecb0*/  STL.64 [R1+0x1950], R20 ;  /* 0x0019501401007387 */ /* 0x0001e20000100a00 */
[----:B------:R1:W-:Y:S03]  /*6ecc0*/  STL.64 [R1+0x1958], R22 ;  /* 0x0019581601007387 */ /* 0x0003e60000100a00 */
[----:B0-----:R-:W3:Y:S01]  /*6ecd0*/  LDL.LU.64 R20, [R1+0x3f38] ;  /* 0x003f380001147983 */ /* 0x001ee20000300a00 */
[----:B-1----:R-:W-:Y:S02]  /*6ece0*/  IMAD.MOV.U32 R23, RZ, RZ, R16 ;  /* 0x000000ffff177224 */ /* 0x002fe400078e0010 */
[----:B------:R-:W-:Y:S02]  /*6ecf0*/  IMAD.MOV.U32 R22, RZ, RZ, R17 ;  /* 0x000000ffff167224 */ /* 0x000fe400078e0011 */
[----:B------:R-:W4:Y:S01]  /*6ed00*/  LDL.LU.64 R18, [R1+0x3f30] ;  /* 0x003f300001127983 */ /* 0x000f220000300a00 */
[----:B------:R-:W4:Y:S02]  /*6ed10*/  LDL.LU.64 R16, [R1+0x3f28] ;  /* 0x003f280001107983 */ /* 0x000f240000300a00 */
[----:B------:R-:W-:Y:S01]  /*6ed20*/  STL.64 [R1+0x3e90], R22 ;  /* 0x003e901601007387 */ /* 0x000fe20000100a00 */
[----:B----4-:R-:W-:Y:S01]  /*6ed30*/  HMMA.16816.F32 R16, R4, R24, R16 ;  /* 0x000000180410723c */ /* 0x010fe20000001810 */
[----:B---3--:R0:W-:Y:S04]  /*6ed40*/  STL.64 [R1+0x3e88], R20 ;  /* 0x003e881401007387 */ /* 0x0081e80000100a00 */
[----:B0-----:R-:W3:Y:S04]  /*6ed50*/  LDL R20, [R1+0x7a0] ;  /* 0x0007a00001147983 */ /* 0x001ee80000100800 */
[----:B------:R-:W3:Y:S11]  /*6ed60*/  LDL R21, [R1+0x7a4] ;  /* 0x0007a40001157983 */ /* 0x000ef60000100800 */
[----:B------:R-:W-:Y:S03]  /*6ed70*/  @!UPT UIADD3 URZ, URZ, URZ, URZ ;  /* 0x0000003f3f3ff290 */ /* 0x000fe6000fffe03f */
[----:B------:R0:W-:Y:S01]  /*6ed80*/  STL.64 [R1+0x1870], R16 ;  /* 0x0018701001007387 */ /* 0x0001e20000100a00 */
[----:B------:R1:W-:Y:S03]  /*6ed90*/  STL.64 [R1+0x1878], R18 ;  /* 0x0018781201007387 */ /* 0x0003e60000100a00 */
[----:B0-----:R-:W4:Y:S01]  /*6eda0*/  LDL.LU.64 R16, [R1+0x3f20] ;  /* 0x003f200001107983 */ /* 0x001f220000300a00 */
[----:B-1----:R-:W-:Y:S02]  /*6edb0*/  IMAD.MOV.U32 R19, RZ, RZ, R24 ;  /* 0x000000ffff137224 */ /* 0x002fe400078e0018 */
[----:B------:R-:W-:Y:S02]  /*6edc0*/  IMAD.MOV.U32 R18, RZ, RZ, R25 ;  /* 0x000000ffff127224 */ /* 0x000fe400078e0019 */
[----:B------:R-:W2:Y:S01]  /*6edd0*/  LDL.LU.64 R26, [R1+0x3f18] ;  /* 0x003f1800011a7983 */ /* 0x000ea20000300a00 */
[----:B------:R-:W3:Y:S01]  /*6ede0*/  LDL.LU.64 R24, [R1+0x3f10] ;  /* 0x003f100001187983 */ /* 0x000ee20000300a00 */
[----:B--2---:R-:W-:-:S02]  /*6edf0*/  IMAD.MOV.U32 R8, RZ, RZ, R27 ;  /* 0x000000ffff087224 */ /* 0x004fc400078e001b */
[----:B------:R-:W-:Y:S02]  /*6ee00*/  IMAD.MOV.U32 R9, RZ, RZ, R26 ;  /* 0x000000ffff097224 */ /* 0x000fe400078e001a */
[C---:B---3--:R-:W-:Y:S03]  /*6ee10*/  HMMA.16816.F32 R24, R4.reuse, R24, R12 ;  /* 0x000000180418723c */ /* 0x048fe6000000180c */
[----:B------:R-:W-:Y:S01]  /*6ee20*/  STL.64 [R1+0x3e38], R8 ;  /* 0x003e380801007387 */ /* 0x000fe20000100a00 */
[----:B------:R-:W2:Y:S02]  /*6ee30*/  LDL.LU.64 R14, [R1+0x3f08] ;  /* 0x003f0800010e7983 */ /* 0x000ea40000300a00 */
[----:B------:R-:W2:Y:S11]  /*6ee40*/  LDL.LU.64 R12, [R1+0x3f00] ;  /* 0x003f0000010c7983 */ /* 0x000eb60000300a00 */
[----:B------:R-:W-:Y:S06]  /*6ee50*/  @!UPT UIADD3 URZ, URZ, URZ, URZ ;  /* 0x0000003f3f3ff290 */ /* 0x000fec000fffe03f */
[----:B------:R0:W-:Y:S01]  /*6ee60*/  STL.64 [R1+0x1890], R24 ;  /* 0x0018901801007387 */ /* 0x0001e20000100a00 */
[----:B------:R2:W-:Y:S03]  /*6ee70*/  STL.64 [R1+0x1898], R26 ;  /* 0x0018981a01007387 */ /* 0x0005e60000100a00 */
[----:B0-----:R-:W2:Y:S02]  /*6ee80*/  LDL.LU.64 R24, [R1+0x3ef8] ;  /* 0x003ef80001187983 */ /* 0x001ea40000300a00 */
[C---:B--2---:R-:W-:Y:S02]  /*6ee90*/  HMMA.16816.F32 R24, R4.reuse, R24, R12 ;  /* 0x000000180418723c */ /* 0x044fe4000000180c */
[----:B------:R-:W4:Y:S01]  /*6eea0*/  LDL.LU.64 R14, [R1+0x3ef0] ;  /* 0x003ef000010e7983 */ /* 0x000f220000300a00 */
[----:B------:R-:W4:Y:S11]  /*6eeb0*/  LDL.LU.64 R12, [R1+0x3ee8] ;  /* 0x003ee800010c7983 */ /* 0x000f360000300a00 */
[----:B------:R-:W-:Y:S09]  /*6eec0*/  @!UPT UIADD3 URZ, URZ, URZ, URZ ;  /* 0x0000003f3f3ff290 */ /* 0x000ff2000fffe03f */
[----:B------:R-:W-:Y:S01]  /*6eed0*/  STL.64 [R1+0x18b0], R24 ;  /* 0x0018b01801007387 */ /* 0x000fe20000100a00 */
[----:B------:R0:W-:Y:S03]  /*6eee0*/  STL.64 [R1+0x18b8], R26 ;  /* 0x0018b81a01007387 */ /* 0x0001e60000100a00 */
[----:B0-----:R-:W2:Y:S01]  /*6eef0*/  LDL.LU.64 R26, [R1+0x3ee0] ;  /* 0x003ee000011a7983 */ /* 0x001ea20000300a00 */
[----:B------:R-:W2:Y:S02]  /*6ef00*/  LDL.LU.64 R24, [R1+0x3ed8] ;  /* 0x003ed80001187983 */ /* 0x000ea40000300a00 */
[C---:B--2---:R-:W-:Y:S01]  /*6ef10*/  HMMA.16816.F32 R20, R4.reuse, R20, R24 ;  /* 0x000000140414723c */ /* 0x044fe20000001818 */
[----:B------:R-:W2:Y:S01]  /*6ef20*/  LDL.LU.64 R26, [R1+0x3ed0] ;  /* 0x003ed000011a7983 */ /* 0x000ea20000300a00 */
[----:B------:R-:W3:Y:S02]  /*6ef30*/  LDL.LU.64 R24, [R1+0x3ec8] ;  /* 0x003ec80001187983 */ /* 0x000ee40000300a00 */
[----:B------:R-:W2:Y:S04]  /*6ef40*/  LDL.64 R8, [R1+0x720] ;  /* 0x0007200001087983 */ /* 0x000ea80000100a00 */
[----:B----4-:R-:W-:Y:S01]  /*6ef50*/  HMMA.16816.F32 R12, R4, R16, R12 ;  /* 0x00000010040c723c */ /* 0x010fe2000000180c */
[----:B--2---:R0:W-:Y:S11]  /*6ef60*/  STL.64 [R1+0x3e50], R8 ;  /* 0x003e500801007387 */ /* 0x0041f60000100a00 */
[----:B------:R-:W-:Y:S03]  /*6ef70*/  @!UPT UIADD3 URZ, URZ, URZ, URZ ;  /* 0x0000003f3f3ff290 */ /* 0x000fe6000fffe03f */
[----:B------:R-:W-:Y:S02]  /*6ef80*/  STL.64 [R1+0x18d0], R20 ;  /* 0x0018d01401007387 */ /* 0x000fe40000100a00 */
[----:B------:R-:W-:Y:S06]  /*6ef90*/  STL.64 [R1+0x18d8], R22 ;  /* 0x0018d81601007387 */ /* 0x000fec0000100a00 */
[----:B------:R-:W-:Y:S01]  /*6efa0*/  STL.64 [R1+0x18f0], R12 ;  /* 0x0018f00c01007387 */ /* 0x000fe20000100a00 */
[----:B------:R-:W-:Y:S02]  /*6efb0*/  STL.64 [R1+0x18f8], R14 ;  /* 0x0018f80e01007387 */ /* 0x000fe40000100a00 */
[----:B------:R-:W1:Y:S04]  /*6efc0*/  LDSM.16.MT88.4 R12, [R0+0x8080] ;  /* 0x00808000000c783b */ /* 0x000e680000004200 */
[----:B0-----:R-:W-:-:S02]  /*6efd0*/  IMAD.MOV.U32 R8, RZ, RZ, R29 ;  /* 0x000000ffff087224 */ /* 0x001fc400078e001d */
[----:B------:R-:W-:-:S05]  /*6efe0*/  IMAD.MOV.U32 R9, RZ, RZ, R28 ;  /* 0x000000ffff097224 */ /* 0x000fca00078e001c */
[----:B------:R-:W-:Y:S01]  /*6eff0*/  STL.64 [R1+0x3e68], R8 ;  /* 0x003e680801007387 */ /* 0x000fe20000100a00 */
[----:B------:R0:W-:Y:S02]  /*6f000*/  STL.64 [R1+0x3db0], R16 ;  /* 0x003db01001007387 */ /* 0x0001e40000100a00 */
[----:B------:R2:W-:Y:S01]  /*6f010*/  STL.64 [R1+0x3e18], R18 ;  /* 0x003e181201007387 */ /* 0x0005e20000100a00 */
[----:B0-----:R-:W4:Y:S01]  /*6f020*/  LDL.LU R16, [R1+0x610] ;  /* 0x0006100001107983 */ /* 0x001f220000300800 */
[----:B------:R-:W4:Y:S02]  /*6f030*/  LDL.LU R17, [R1+0x614] ;  /* 0x0006140001117983 */ /* 0x000f240000300800 */
[----:B--2---:R-:W2:Y:S02]  /*6f040*/  LDL.LU R18, [R1+0x618] ;  /* 0x0006180001127983 */ /* 0x004ea40000300800 */
[----:B------:R-:W2:Y:S02]  /*6f050*/  LDL.LU R19, [R1+0x61c] ;  /* 0x00061c0001137983 */ /* 0x000ea40000300800 */
[----:B------:R-:W-:-:S02]  /*6f060*/  IMAD.MOV.U32 R8, RZ, RZ, R11 ;  /* 0x000000ffff087224 */ /* 0x000fc400078e000b */
        /* <DEDUP_REMOVED lines=31> */
[----:B----4-:R-:W-:Y:S01]  /*6f260*/  STL.64 [R1+0x3e48], R18 ;  /* 0x003e481201007387 */ /* 0x010fe20000100a00 */
[----:B------:R0:W-:Y:S03]  /*6f270*/  STL.64 [R1+0x3e40], R16 ;  /* 0x003e401001007387 */ /* 0x0001e60000100a00 */
        /* <DEDUP_REMOVED lines=19> */
[----:B-1----:R-:W-:Y:S01]  /*6f3b0*/  STL.64 [R1+0x3d18], R14 ;  /* 0x003d180e01007387 */ /* 0x002fe20000100a00 */
[----:B------:R-:W-:Y:S02]  /*6f3c0*/  STL.64 [R1+0x3d10], R12 ;  /* 0x003d100c01007387 */ /* 0x000fe40000100a00 */
[----:B------:R-:W4:Y:S02]  /*6f3d0*/  LDL.LU.64 R22, [R1+0x3ec0] ;  /* 0x003ec00001167983 */ /* 0x000f240000300a00 */
[----:B------:R-:W4:Y:S07]  /*6f3e0*/  LDL.LU.64 R20, [R1+0x3eb8] ;  /* 0x003eb80001147983 */ /* 0x000f2e0000300a00 */
        /* <DEDUP_REMOVED lines=9> */
[----:B------:R0:W-:Y:S03]  /*6f480*/  STL.64 [R1+0x3d90], R24 ;  /* 0x003d901801007387 */ /* 0x0001e60000100a00 */
[----:B0-----:R-:W4:Y:S01]  /*6f490*/  LDL.LU R24, [R1+0x600] ;  /* 0x0006000001187983 */ /* 0x001f220000300800 */
[----:B------:R-:W4:Y:S02]  /*6f4a0*/  LDL.LU R25, [R1+0x604] ;  /* 0x0006040001197983 */ /* 0x000f240000300800 */
[----:B------:R-:W4:Y:S02]  /*6f4b0*/  LDL.LU R26, [R1+0x608] ;  /* 0x00060800011a7983 */ /* 0x000f240000300800 */
[----:B------:R-:W4:Y:S01]  /*6f4c0*/  LDL.LU R27, [R1+0x60c] ;  /* 0x00060c00011b7983 */ /* 0x000f220000300800 */
[C---:B---3--:R-:W-:Y:S01]  /*6f4d0*/  HMMA.16816.F32 R20, R4.reuse, R20, R8 ;  /* 0x000000140414723c */ /* 0x048fe20000001808 */
[----:B------:R-:W3:Y:S01]  /*6f4e0*/  LDL.LU.64 R10, [R1+0x3ea0] ;  /* 0x003ea000010a7983 */ /* 0x000ee20000300a00 */
[----:B------:R-:W3:Y:S11]  /*6f4f0*/  LDL.LU.64 R8, [R1+0x3e98] ;  /* 0x003e980001087983 */ /* 0x000ef60000300a00 */
[----:B------:R-:W-:Y:S10]  /*6f500*/  @!UPT UIADD3 URZ, URZ, URZ, URZ ;  /* 0x0000003f3f3ff290 */ /* 0x000ff4000fffe03f */
[----:B------:R-:W-:Y:S01]  /*6f510*/  STL.64 [R1+0x1940], R20 ;  /* 0x0019401401007387 */ /* 0x000fe20000100a00 */
[----:B------:R0:W-:Y:S03]  /*6f520*/  STL.64 [R1+0x1948], R22 ;  /* 0x0019481601007387 */ /* 0x0001e60000100a00 */
[----:B0-----:R-:W2:Y:S01]  /*6f530*/  LDL.LU.64 R22, [R1+0x3e90] ;  /* 0x003e900001167983 */ /* 0x001ea20000300a00 */
[----:B------:R-:W3:Y:S02]  /*6f540*/  LDL.LU.64 R20, [R1+0x3e88] ;  /* 0x003e880001147983 */ /* 0x000ee40000300a00 */
[C---:B---3--:R-:W-:Y:S11]  /*6f550*/  HMMA.16816.F32 R8, R4.reuse, R20, R8 ;  /* 0x000000140408723c */ /* 0x048ff60000001808 */
[----:B------:R-:W-:Y:S11]  /*6f560*/  @!UPT UIADD3 URZ, URZ, URZ, URZ ;  /* 0x0000003f3f3ff290 */ /* 0x000ff6000fffe03f */
[----:B------:R-:W-:Y:S01]  /*6f570*/  @!UPT UIADD3 URZ, URZ, URZ, URZ ;  /* 0x0000003f3f3ff290 */ /* 0x000fe2000fffe03f */
[----:B------:R0:W-:Y:S01]  /*6f580*/  STL.64 [R1+0x1920], R8 ;  /* 0x0019200801007387 */ /* 0x0001e20000100a00 */
[----:B------:R2:W-:Y:S03]  /*6f590*/  STL.64 [R1+0x1928], R10 ;  /* 0x0019280a01007387 */ /* 0x0005e60000100a00 */
[----:B0-----:R-:W2:Y:S01]  /*6f5a0*/  LDL.LU.64 R8, [R1+0x3e80] ;  /* 0x003e800001087983 */ /* 0x001ea20000300a00 */
[----:B------:R-:W-:Y:S01]  /*6f5b0*/  STL.64 [R1+0x3d80], R20 ;  /* 0x003d801401007387 */ /* 0x000fe20000100a00 */
        /* <DEDUP_REMOVED lines=33> */
[----:B------:R-:W2:Y:S06]  /*6f7d0*/  LDL.LU.64 R18, [R1+0x3e18] ;  /* 0x003e180001127983 */ /* 0x000eac0000300a00 */
[----:B----4-:R-:W-:Y:S11]  /*6f7e0*/  HMMA.16816.F32 R4, R4, R12, R24 ;  /* 0x0000000c0404723c */ /* 0x010ff60000001818 */
[----:B------:R-:W-:Y:S04]  /*6f7f0*/  @!UPT UIADD3 URZ, URZ, URZ, URZ ;  /* 0x0000003f3f3ff290 */ /* 0x000fe8000fffe03f */
[----:B------:R-:W-:Y:S01]  /*6f800*/  STL.64 [R1+0x1880], R8 ;  /* 0x0018800801007387 */ /* 0x000fe20000100a00 */
[----:B------:R0:W-:Y:S03]  /*6f810*/  STL.64 [R1+0x1888], R10 ;  /* 0x0018880a01007387 */ /* 0x0001e60000100a00 */
[----:B0-----:R-:W3:Y:S01]  /*6f820*/  LDL.LU.64 R10, [R1+0x3e10] ;  /* 0x003e1000010a7983 */ /* 0x001ee20000300a00 */
[----:B------:R-:W3:Y:S02]  /*6f830*/  LDL.LU.64 R8, [R1+0x3e08] ;  /* 0x003e080001087983 */ /* 0x000ee40000300a00 */
[----:B------:R-:W4:Y:S02]  /*6f840*/  LDL.64 R24, [R1+0x780] ;  /* 0x0007800001187983 */ /* 0x000f240000100a00 */
[----:B----4-:R0:W-:Y:S01]  /*6f850*/  STL.64 [R1+0x3da8], R24 ;  /* 0x003da81801007387 */ /* 0x0101e20000100a00 */
[----:B------:R-:W-:Y:S02]  /*6f860*/  STL.64 [R1+0x1860], R4 ;  /* 0x0018600401007387 */ /* 0x000fe40000100a00 */
[----:B------:R-:W-:Y:S01]  /*6f870*/  STL.64 [R1+0x1868], R6 ;  /* 0x0018680601007387 */ /* 0x000fe20000100a00 */
[----:B0-----:R-:W4:Y:S01]  /*6f880*/  LDL.LU R24, [R1+0x350] ;  /* 0x0003500001187983 */ /* 0x001f220000300800 */
[----:B------:R-:W4:Y:S02]  /*6f890*/  LDL.LU R25, [R1+0x354] ;  /* 0x0003540001197983 */ /* 0x000f240000300800 */
[----:B------:R-:W2:Y:S02]  /*6f8a0*/  LDL.LU R26, [R1+0x358] ;  /* 0x00035800011a7983 */ /* 0x000ea40000300800 */
[----:B------:R-:W2:Y:S02]  /*6f8b0*/  LDL.LU R27, [R1+0x35c] ;  /* 0x00035c00011b7983 */ /* 0x000ea40000300800 */
[----:B--2---:R-:W-:Y:S01]  /*6f8c0*/  STL.64 [R1+0x3dc0], R26 ;  /* 0x003dc01a01007387 */ /* 0x004fe20000100a00 */
[----:B----4-:R0:W-:Y:S03]  /*6f8d0*/  STL.64 [R1+0x3db8], R24 ;  /* 0x003db81801007387 */ /* 0x0101e60000100a00 */
[----:B0-----:R-:W2:Y:S04]  /*6f8e0*/  LDL.64 R24, [R1+0x7b0] ;  /* 0x0007b00001187983 */ /* 0x001ea80000100a00 */
[----:B--2---:R0:W-:Y:S04]  /*6f8f0*/  STL.64 [R1+0x3dd0], R24 ;  /* 0x003dd01801007387 */ /* 0x0041e80000100a00 */
[----:B0-----:R-:W2:Y:S04]  /*6f900*/  LDL.64 R24, [R1+0x7c0] ;  /* 0x0007c00001187983 */ /* 0x001ea80000100a00 */
[----:B--2---:R0:W-:Y:S02]  /*6f910*/  STL.64 [R1+0x3dd8], R24 ;  /* 0x003dd81801007387 */ /* 0x0041e40000100a00 */
[----:B0-----:R-:W-:-:S02]  /*6f920*/  IMAD.MOV.U32 R24, RZ, RZ, R19 ;  /* 0x000000ffff187224 */ /* 0x001fc400078e0013 */
[----:B------:R-:W-:-:S05]  /*6f930*/  IMAD.MOV.U32 R25, RZ, RZ, R18 ;  /* 0x000000ffff197224 */ /* 0x000fca00078e0012 */
[----:B------:R-:W-:Y:S01]  /*6f940*/  STL.64 [R1+0x3df0], R24 ;  /* 0x003df01801007387 */ /* 0x000fe20000100a00 */
[----:B------:R-:W2:Y:S03]  /*6f950*/  LDL.64 R16, [R1+0x7a0] ;  /* 0x0007a00001107983 */ /* 0x000ea60000100a00 */
[----:B--2---:R0:W-:Y:S04]  /*6f960*/  STL.64 [R1+0x3dc8], R16 ;  /* 0x003dc81001007387 */ /* 0x0041e80000100a00 */
        /* <DEDUP_REMOVED lines=12> */
[----:B0-----:R-:W3:Y:S01]  /*6fa30*/  LDL.LU R16, [R1+0x3a0] ;  /* 0x0003a00001107983 */ /* 0x001ee20000300800 */
[----:B------:R-:W3:Y:S02]  /*6fa40*/  LDL.LU R17, [R1+0x3a4] ;  /* 0x0003a40001117983 */ /* 0x000ee40000300800 */
[----:B------:R-:W3:Y:S02]  /*6fa50*/  LDL.LU R18, [R1+0x3a8] ;  /* 0x0003a80001127983 */ /* 0x000ee40000300800 */
[----:B------:R-:W3:Y:S01]  /*6fa60*/  LDL.LU R19, [R1+0x3ac] ;  /* 0x0003ac0001137983 */ /* 0x000ee20000300800 */
[----:B------:R-:W2:Y:S01]  /*6fa70*/  LDL.64 R20, [R1+0x760] ;  /* 0x0007600001147983 */ /* 0x000ea20000100a00 */
[----:B------:R-:W-:-:S02]  /*6fa80*/  IMAD.MOV.U32 R25, RZ, RZ, R22 ;  /* 0x000000ffff197224 */ /* 0x000fc400078e0016 */
[----:B------:R-:W-:Y:S01]  /*6fa90*/  IMAD.MOV.U32 R24, RZ, RZ, R23 ;  /* 0x000000ffff187224 */ /* 0x000fe200078e0017 */
[----:B--2---:R0:W-:Y:S04]  /*6faa0*/  STL.64 [R1+0x3d88], R20 ;  /* 0x003d881401007387 */ /* 0x0041e80000100a00 */
[----:B0-----:R-:W2:Y:S01]  /*6fab0*/  LDL.LU R20, [R1+0x5c0] ;  /* 0x0005c00001147983 */ /* 0x001ea20000300800 */
[----:B------:R-:W2:Y:S02]  /*6fac0*/  LDL.LU R21, [R1+0x5c4] ;  /* 0x0005c40001157983 */ /* 0x000ea40000300800 */
[----:B------:R-:W4:Y:S02]  /*6fad0*/  LDL.LU R22, [R1+0x5c8] ;  /* 0x0005c80001167983 */ /* 0x000f240000300800 */
[----:B------:R-:W4:Y:S01]  /*6fae0*/  LDL.LU R23, [R1+0x5cc] ;  /* 0x0005cc0001177983 */ /* 0x000f220000300800 */
[----:B---3--:R-:W-:Y:S01]  /*6faf0*/  HMMA.16816.F32 R24, R8, R24, R16 ;  /* 0x000000180818723c */ /* 0x008fe20000001810 */
[----:B------:R-:W-:-:S02]  /*6fb00*/  IMAD.MOV.U32 R4, RZ, RZ, R3 ;  /* 0x000000ffff047224 */ /* 0x000fc400078e0003 */
[----:B------:R-:W-:Y:S01]  /*6fb10*/  IMAD.MOV.U32 R5, RZ, RZ, R2 ;  /* 0x000000ffff057224 */ /* 0x000fe200078e0002 */
[----:B----4-:R-:W-:Y:S01]  /*6fb20*/  STL.64 [R1+0x3da0], R22 ;  /* 0x003da01601007387 */ /* 0x010fe20000100a00 */
[----:B--2---:R0:W-:Y:S03]  /*6fb30*/  STL.64 [R1+0x3d98], R20 ;  /* 0x003d981401007387 */ /* 0x0041e60000100a00 */
[----:B0-----:R-:W2:Y:S01]  /*6fb40*/  LDL.LU R20, [R1+0x5d0] ;  /* 0x0005d00001147983 */ /* 0x001ea20000300800 */
[----:B------:R-:W2:Y:S02]  /*6fb50*/  LDL.LU R21, [R1+0x5d4] ;  /* 0x0005d40001157983 */ /* 0x000ea40000300800 */
[----:B------:R-:W2:Y:S02]  /*6fb60*/  LDL.LU R22, [R1+0x5d8] ;  /* 0x0005d80001167983 */ /* 0x000ea40000300800 */
[----:B------:R-:W2:Y:S01]  /*6fb70*/  LDL.LU R23, [R1+0x5dc] ;  /* 0x0005dc0001177983 */ /* 0x000ea20000300800 */
[----:B------:R0:W-:Y:S04]  /*6fb80*/  STL.64 [R1+0x3d28], R12 ;  /* 0x003d280c01007387 */ /* 0x0001e80000100a00 */
[----:B0-----:R-:W3:Y:S01]  /*6fb90*/  LDL.LU R12, [R1+0x360] ;  /* 0x00036000010c7983 */ /* 0x001ee20000300800 */
[----:B------:R-:W3:Y:S02]  /*6fba0*/  LDL.LU R13, [R1+0x364] ;  /* 0x00036400010d7983 */ /* 0x000ee40000300800 */
[----:B------:R-:W3:Y:S02]  /*6fbb0*/  LDL.LU R14, [R1+0x368] ;  /* 0x00036800010e7983 */ /* 0x000ee40000300800 */
[----:B------:R-:W3:Y:S01]  /*6fbc0*/  LDL.LU R15, [R1+0x36c] ;  /* 0x00036c00010f7983 */ /* 0x000ee20000300800 */
[----:B------:R0:W-:Y:S04]  /*6fbd0*/  STL.64 [R1+0x3d68], R4 ;  /* 0x003d680401007387 */ /* 0x0001e80000100a00 */
[----:B0-----:R-:W4:Y:S01]  /*6fbe0*/  LDL.LU R4, [R1+0x380] ;  /* 0x0003800001047983 */ /* 0x001f220000300800 */
[----:B------:R-:W4:Y:S02]  /*6fbf0*/  LDL.LU R5, [R1+0x384] ;  /* 0x0003840001057983 */ /* 0x000f240000300800 */
[----:B------:R-:W4:Y:S02]  /*6fc00*/  LDL.LU R6, [R1+0x388] ;  /* 0x0003880001067983 */ /* 0x000f240000300800 */
[----:B------:R-:W4:Y:S01]  /*6fc10*/  LDL.LU R7, [R1+0x38c] ;  /* 0x00038c0001077983 */ /* 0x000f220000300800 */
[----:B------:R-:W2:Y:S01]  /*6fc20*/  LDL.LU.64 R18, [R1+0x3e00] ;  /* 0x003e000001127983 */ /* 0x000ea20000300a00 */
[----:B------:R-:W2:Y:S02]  /*6fc30*/  LDL.LU.64 R16, [R1+0x3df8] ;  /* 0x003df80001107983 */ /* 0x000ea40000300a00 */
[----:B------:R0:W-:Y:S02]  /*6fc40*/  STL.64 [R1+0xfe0], R24 ;  /* 0x000fe01801007387 */ /* 0x0001e40000100a00 */
[----:B------:R2:W-:Y:S01]  /*6fc50*/  STL.64 [R1+0xfe8], R26 ;  /* 0x000fe81a01007387 */ /* 0x0005e20000100a00 */
[----:B0-----:R-:W2:Y:S02]  /*6fc60*/  LDL.LU.64 R24, [R1+0x3df0] ;  /* 0x003df00001187983 */ /* 0x001ea40000300a00 */
[C---:B--2---:R-:W-:Y:S02]  /*6fc70*/  HMMA.16816.F32 R24, R8.reuse, R24, R16 ;  /* 0x000000180818723c */ /* 0x044fe40000001810 */
[----:B------:R-:W2:Y:S01]  /*6fc80*/  LDL.LU.64 R18, [R1+0x3de8] ;  /* 0x003de80001127983 */ /* 0x000ea20000300a00 */
[----:B------:R-:W2:Y:S11]  /*6fc90*/  LDL.LU.64 R16, [R1+0x3de0] ;  /* 0x003de00001107983 */ /* 0x000eb60000300a00 */
        /* <DEDUP_REMOVED lines=21> */
[----:B------:R-:W2:Y:S02]  /*6fdf0*/  LDL.LU.64 R24, [R1+0x3db8] ;  /* 0x003db80001187983 */ /* 0x000ea40000300a00 */
[----:B------:R-:W-:Y:S02]  /*6fe00*/  STL.64 [R1+0x3d78], R6 ;  /* 0x003d780601007387 */ /* 0x000fe40000100a00 */
[----:B------:R0:W-:Y:S02]  /*6fe10*/  STL.64 [R1+0x3d70], R4 ;  /* 0x003d700401007387 */ /* 0x0001e40000100a00 */
[----:B0-----:R-:W4:Y:S01]  /*6fe20*/  LDL.LU R4, [R1+0x5a0] ;  /* 0x0005a00001047983 */ /* 0x001f220000300800 */
[----:B------:R-:W4:Y:S02]  /*6fe30*/  LDL.LU R5, [R1+0x5a4] ;  /* 0x0005a40001057983 */ /* 0x000f240000300800 */
[----:B------:R-:W4:Y:S02]  /*6fe40*/  LDL.LU R6, [R1+0x5a8] ;  /* 0x0005a80001067983 */ /* 0x000f240000300800 */
[----:B------:R-:W4:Y:S01]  /*6fe50*/  LDL.LU R7, [R1+0x5ac] ;  /* 0x0005ac0001077983 */ /* 0x000f220000300800 */
[C---:B---3--:R-:W-:Y:S11]  /*6fe60*/  HMMA.16816.F32 R12, R8.reuse, R16, R12 ;  /* 0x00000010080c723c */ /* 0x048ff6000000180c */
        /* <DEDUP_REMOVED lines=8> */
[----:B------:R-:W2:Y:S11]  /*6fef0*/  LDL.LU.64 R24, [R1+0x3da8] ;  /* 0x003da80001187983 */ /* 0x000eb60000300a00 */
[----:B------:R-:W-:Y:S10]  /*6ff00*/  @!UPT UIADD3 URZ, URZ, URZ, URZ ;  /* 0x0000003f3f3ff290 */ /* 0x000ff4000fffe03f */
[----:B------:R-:W-:Y:S01]  /*6ff10*/  STL.64 [R1+0x1080], R16 ;  /* 0x0010801001007387 */ /* 0x000fe20000100a00 */
[----:B------:R-:W-:Y:S02]  /*6ff20*/  STL.64 [R1+0x1088], R18 ;  /* 0x0010881201007387 */ /* 0x000fe40000100a00 */
[----:B------:R-:W0:Y:S02]  /*6ff30*/  LDSM.16.MT88.4 R16, [R0+0x8100] ;  /* 0x008100000010783b */ /* 0x000e240000004200 */
[----:B0-----:R-:W-:Y:S02]  /*6ff40*/  STL.64 [R1+0x3be0], R18 ;  /* 0x003be01201007387 */ /* 0x001fe40000100a00 */
[----:B------:R0:W-:Y:S02]  /*6ff50*/  STL.64 [R1+0x3bd8], R16 ;  /* 0x003bd81001007387 */ /* 0x0001e40000100a00 */
[----:B0-----:R-:W3:Y:S01]  /*6ff60*/  LDL.LU R16, [R1+0x5b0] ;  /* 0x0005b00001107983 */ /* 0x001ee20000300800 */
[----:B------:R-:W3:Y:S02]  /*6ff70*/  LDL.LU R17, [R1+0x5b4] ;  /* 0x0005b40001117983 */ /* 0x000ee40000300800 */
[----:B------:R-:W3:Y:S02]  /*6ff80*/  LDL.LU R18, [R1+0x5b8] ;  /* 0x0005b80001127983 */ /* 0x000ee40000300800 */
[----:B------:R-:W3:Y:S01]  /*6ff90*/  LDL.LU R19, [R1+0x5bc] ;  /* 0x0005bc0001137983 */ /* 0x000ee20000300800 */
        /* <DEDUP_REMOVED lines=12> */
[----:B------:R0:W-:Y:S01]  /*70060*/  STL.64 [R1+0x10c0], R20 ;  /* 0x0010c01401007387 */ /* 0x0001e20000100a00 */
[----:B------:R-:W-:Y:S03]  /*70070*/  STL.64 [R1+0x10c8], R22 ;  /* 0x0010c81601007387 */ /* 0x000fe60000100a00 */
[----:B0-----:R-:W3:Y:S01]  /*70080*/  LDL.LU.64 R20, [R1+0x3d88] ;  /* 0x003d880001147983 */ /* 0x001ee20000300a00 */
[----:B------:R0:W-:Y:S03]  /*70090*/  STL.64 [R1+0x3c70], R24 ;  /* 0x003c701801007387 */ /* 0x0001e60000100a00 */
[----:B0-----:R-:W2:Y:S01]  /*700a0*/  LDL.64 R24, [R1+0x740] ;  /* 0x0007400001187983 */ /* 0x001ea20000100a00 */
[C---:B---3--:R-:W-:Y:S11]  /*700b0*/  HMMA.16816.F32 R16, R8.reuse, R20, R16 ;  /* 0x000000140810723c */ /* 0x048ff60000001810 */
[----:B------:R-:W-:Y:S11]  /*700c0*/  @!UPT UIADD3 URZ, URZ, URZ, URZ ;  /* 0x0000003f3f3ff290 */ /* 0x000ff6000fffe03f */
[----:B------:R-:W-:Y:S01]  /*700d0*/  @!UPT UIADD3 URZ, URZ, URZ, URZ ;  /* 0x0000003f3f3ff290 */ /* 0x000fe2000fffe03f */
[----:B------:R0:W-:Y:S01]  /*700e0*/  STL.64 [R1+0x10e0], R16 ;  /* 0x0010e01001007387 */ /* 0x0001e20000100a00 */
[----:B------:R-:W-:Y:S02]  /*700f0*/  STL.64 [R1+0x10e8], R18 ;  /* 0x0010e81201007387 */ /* 0x000fe40000100a00 */
[----:B0-----:R-:W-:Y:S02]  /*70100*/  IMAD.MOV.U32 R17, RZ, RZ, R20 ;  /* 0x000000ffff117224 */ /* 0x001fe400078e0014 */
[----:B------:R-:W-:Y:S02]  /*70110*/  IMAD.MOV.U32 R16, RZ, RZ, R21 ;  /* 0x000000ffff107224 */ /* 0x000fe400078e0015 */
[----:B------:R-:W4:Y:S02]  /*70120*/  LDL.LU.64 R20, [R1+0x3d80] ;  /* 0x003d800001147983 */ /* 0x000f240000300a00 */
[C---:B----4-:R-:W-:Y:S11]  /*70130*/  HMMA.16816.F32 R4, R8.reuse, R20, R4 ;  /* 0x000000140804723c */ /* 0x050ff60000001804 */
[----:B------:R-:W-:Y:S11]  /*70140*/  @!UPT UIADD3 URZ, URZ, URZ, URZ ;  /* 0x0000003f3f3ff290 */ /* 0x000ff6000fffe03f */
[----:B------:R-:W-:Y:S01]  /*70150*/  @!UPT UIADD3 URZ, URZ, URZ, URZ ;  /* 0x0000003f3f3ff290 */ /* 0x000fe2000fffe03f */
[----:B------:R-:W-:Y:S01]  /*70160*/  STL.64 [R1+0x1100], R4 ;  /* 0x0011000401007387 */ /* 0x000fe20000100a00 */
[----:B------:R0:W-:Y:S03]  /*70170*/  STL.64 [R1+0x1108], R6 ;  /* 0x0011080601007387 */ /* 0x0001e60000100a00 */
[----:B0-----:R-:W3:Y:S01]  /*70180*/  LDL.LU.64 R6, [R1+0x3d78] ;  /* 0x003d780001067983 */ /* 0x001ee20000300a00 */
[----:B------:R-:W4:Y:S02]  /*70190*/  LDL.LU.64 R4, [R1+0x3d70] ;  /* 0x003d700001047983 */ /* 0x000f240000300a00 */
[----:B------:R0:W-:Y:S02]  /*701a0*/  STL.64 [R1+0x3c50], R20 ;  /* 0x003c501401007387 */ /* 0x0001e40000100a00 */
[----:B0-----:R-:W2:Y:S01]  /*701b0*/  LDL.LU R20, [R1+0x590] ;  /* 0x0005900001147983 */ /* 0x001ea20000300800 */
[----:B------:R-:W2:Y:S02]  /*701c0*/  LDL.LU R21, [R1+0x594] ;  /* 0x0005940001157983 */ /* 0x000ea40000300800 */
[----:B------:R-:W2:Y:S02]  /*701d0*/  LDL.LU R22, [R1+0x598] ;  /* 0x0005980001167983 */ /* 0x000ea40000300800 */
[----:B------:R-:W2:Y:S02]  /*701e0*/  LDL.LU R23, [R1+0x59c] ;  /* 0x00059c0001177983 */ /* 0x000ea40000300800 */
[----:B--2---:R-:W-:Y:S11]  /*701f0*/  HMMA.16816.F32 R20, R8, R24, R20 ;  /* 0x000000180814723c */ /* 0x004ff60000001814 */
[----:B------:R-:W-:Y:S11]  /*70200*/  @!UPT UIADD3 URZ, URZ, URZ, URZ ;  /* 0x0000003f3f3ff290 */ /* 0x000ff6000fffe03f */
[----:B------:R-:W-:Y:S01]  /*70210*/  @!UPT UIADD3 URZ, URZ, URZ, URZ ;  /* 0x0000003f3f3ff290 */ /* 0x000fe2000fffe03f */
[----:B------:R0:W-:Y:S01]  /*70220*/  STL.64 [R1+0x1120], R20 ;  /* 0x0011201401007387 */ /* 0x0001e20000100a00 */
[----:B------:R-:W-:Y:S02]  /*70230*/  STL.64 [R1+0x1128], R22 ;  /* 0x0011281601007387 */ /* 0x000fe40000100a00 */
[----:B0-----:R-:W-:Y:S02]  /*70240*/  IMAD.MOV.U32 R20, RZ, RZ, R17 ;  /* 0x000000ffff147224 */ /* 0x001fe400078e0011 */
[----:B------:R-:W-:-:S05]  /*70250*/  IMAD.MOV.U32 R21, RZ, RZ, R16 ;  /* 0x000000ffff157224 */ /* 0x000fca00078e0010 */
[----:B------:R0:W-:Y:S04]  /*70260*/  STL.64 [R1+0x3c68], R20 ;  /* 0x003c681401007387 */ /* 0x0001e80000100a00 */
[----:B0-----:R-:W2:Y:S01]  /*70270*/  LDL.LU R20, [R1+0x2c0] ;  /* 0x0002c00001147983 */ /* 0x001ea20000300800 */
[----:B------:R-:W2:Y:S02]  /*70280*/  LDL.LU R21, [R1+0x2c4] ;  /* 0x0002c40001157983 */ /* 0x000ea40000300800 */
[----:B------:R-:W2:Y:S02]  /*70290*/  LDL.LU R22, [R1+0x2c8] ;  /* 0x0002c80001167983 */ /* 0x000ea40000300800 */
[----:B------:R-:W2:Y:S02]  /*702a0*/  LDL.LU R23, [R1+0x2cc] ;  /* 0x0002cc0001177983 */ /* 0x000ea40000300800 */
[----:B------:R-:W-:-:S02]  /*702b0*/  IMAD.MOV.U32 R3, RZ, RZ, R24 ;  /* 0x000000ffff037224 */ /* 0x000fc400078e0018 */
[----:B------:R-:W-:Y:S02]  /*702c0*/  IMAD.MOV.U32 R2, RZ, RZ, R25 ;  /* 0x000000ffff027224 */ /* 0x000fe400078e0019 */
[----:B------:R-:W-:Y:S02]  /*702d0*/  IMAD.MOV.U32 R24, RZ, RZ, R15 ;  /* 0x000000ffff187224 */ /* 0x000fe400078e000f */
[----:B------:R-:W-:Y:S01]  /*702e0*/  IMAD.MOV.U32 R25, RZ, RZ, R14 ;  /* 0x000000ffff197224 */ /* 0x000fe200078e000e */
[----:B--2---:R-:W-:Y:S01]  /*702f0*/  STL.64 [R1+0x3c80], R22 ;  /* 0x003c801601007387 */ /* 0x004fe20000100a00 */
[----:B------:R-:W-:Y:S03]  /*70300*/  STL.64 [R1+0x3c78], R20 ;  /* 0x003c781401007387 */ /* 0x000fe60000100a00 */
[----:B------:R0:W-:Y:S02]  /*70310*/  STL.64 [R1+0x3c88], R24 ;  /* 0x003c881801007387 */ /* 0x0001e40000100a00 */
[----:B0-----:R-:W2:Y:S01]  /*70320*/  LDL.LU R24, [R1+0x2e0] ;  /* 0x0002e00001187983 */ /* 0x001ea20000300800 */
[----:B------:R-:W2:Y:S02]  /*70330*/  LDL.LU R25, [R1+0x2e4] ;  /* 0x0002e40001197983 */ /* 0x000ea40000300800 */
[----:B------:R-:W2:Y:S02]  /*70340*/  LDL.LU R26, [R1+0x2e8] ;  /* 0x0002e800011a7983 */ /* 0x000ea40000300800 */
[----:B------:R-:W2:Y:S02]  /*70350*/  LDL.LU R27, [R1+0x2ec] ;  /* 0x0002ec00011b7983 */ /* 0x000ea40000300800 */
[----:B--2---:R-:W-:Y:S01]  /*70360*/  STL.64 [R1+0x3c98], R26 ;  /* 0x003c981a01007387 */ /* 0x004fe20000100a00 */
[----:B------:R0:W-:Y:S02]  /*70370*/  STL.64 [R1+0x3c90], R24 ;  /* 0x003c901801007387 */ /* 0x0001e40000100a00 */
[----:B0-----:R-:W-:-:S02]  /*70380*/  IMAD.MOV.U32 R24, RZ, RZ, R13 ;  /* 0x000000ffff187224 */ /* 0x001fc400078e000d */
[----:B------:R-:W-:-:S05]  /*70390*/  IMAD.MOV.U32 R25, RZ, RZ, R12 ;  /* 0x000000ffff197224 */ /* 0x000fca00078e000c */
[----:B------:R3:W-:Y:S01]  /*703a0*/  STL.64 [R1+0x3cb0], R24 ;  /* 0x003cb01801007387 */ /* 0x0007e20000100a00 */
[----:B------:R-:W2:Y:S02]  /*703b0*/  LDL.LU R20, [R1+0x2d0] ;  /* 0x0002d00001147983 */ /* 0x000ea40000300800 */
[----:B------:R-:W2:Y:S02]  /*703c0*/  LDL.LU R21, [R1+0x2d4] ;  /* 0x0002d40001157983 */ /* 0x000ea40000300800 */
[----:B------:R-:W2:Y:S01]  /*703d0*/  LDL.LU R22, [R1+0x2d8] ;  /* 0x0002d80001167983 */ /* 0x000ea20000300800 */
[----:B------:R-:W2:Y:S01]  /*703e0*/  LDL.LU R23, [R1+0x2dc] ;  /* 0x0002dc0001177983 */ /* 0x000ea20000300800 */
[----:B---3--:R-:W-:Y:S02]  /*703f0*/  IMAD.MOV.U32 R24, RZ, RZ, R7 ;  /* 0x000000ffff187224 */ /* 0x008fe400078e0007 */
[----:B------:R-:W-:-:S05]  /*70400*/  IMAD.MOV.U32 R25, RZ, RZ, R6 ;  /* 0x000000ffff197224 */ /* 0x000fca00078e0006 */
[----:B------:R4:W-:Y:S02]  /*70410*/  STL.64 [R1+0x3cc8], R24 ;  /* 0x003cc81801007387 */ /* 0x0009e40000100a00 */
[----:B----4-:R-:W-:Y:S02]  /*70420*/  IMAD.MOV.U32 R24, RZ, RZ, R5 ;  /* 0x000000ffff187224 */ /* 0x010fe400078e0005 */
[----:B------:R-:W-:Y:S01]  /*70430*/  IMAD.MOV.U32 R25, RZ, RZ, R4 ;  /* 0x000000ffff197224 */ /* 0x000fe200078e0004 */
[----:B--2---:R-:W-:Y:S01]  /*70440*/  STL.64 [R1+0x3ca8], R22 ;  /* 0x003ca81601007387 */ /* 0x004fe20000100a00 */
[----:B------:R0:W-:Y:S03]  /*70450*/  STL.64 [R1+0x3ca0], R20 ;  /* 0x003ca01401007387 */ /* 0x0001e60000100a00 */
[----:B0-----:R-:W2:Y:S01]  /*70460*/  LDL.LU R20, [R1+0x2f0] ;  /* 0x0002f00001147983 */ /* 0x001ea20000300800 */
[----:B------:R-:W2:Y:S02]  /*70470*/  LDL.LU R21, [R1+0x2f4] ;  /* 0x0002f40001157983 */ /* 0x000ea40000300800 */
[----:B------:R-:W3:Y:S02]  /*70480*/  LDL.LU R22, [R1+0x2f8] ;  /* 0x0002f80001167983 */ /* 0x000ee40000300800 */
[----:B------:R-:W3:Y:S01]  /*70490*/  LDL.LU R23, [R1+0x2fc] ;  /* 0x0002fc0001177983 */ /* 0x000ee20000300800 */
[----:B------:R0:W-:Y:S04]  /*704a0*/  STL.64 [R1+0x3ce0], R24 ;  /* 0x003ce01801007387 */ /* 0x0001e80000100a00 */
[----:B0-----:R-:W4:Y:S04]  /*704b0*/  LDL.64 R24, [R1+0x7d0] ;  /* 0x0007d00001187983 */ /* 0x001f280000100a00 */
[----:B----4-:R-:W-:Y:S01]  /*704c0*/  STL.64 [R1+0x3cf8], R24 ;  /* 0x003cf81801007387 */ /* 0x010fe20000100a00 */
[----:B---3--:R-:W-:Y:S02]  /*704d0*/  STL.64 [R1+0x3cc0], R22 ;  /* 0x003cc01601007387 */ /* 0x008fe40000100a00 */
[----:B--2---:R0:W-:Y:S02]  /*704e0*/  STL.64 [R1+0x3cb8], R20 ;  /* 0x003cb81401007387 */ /* 0x0041e40000100a00 */
[----:B0-----:R-:W2:Y:S01]  /*704f0*/  LDL.LU R20, [R1+0x300] ;  /* 0x0003000001147983 */ /* 0x001ea20000300800 */
[----:B------:R-:W2:Y:S02]  /*70500*/  LDL.LU R21, [R1+0x304] ;  /* 0x0003040001157983 */ /* 0x000ea40000300800 */
[----:B------:R-:W3:Y:S02]  /*70510*/  LDL.LU R22, [R1+0x308] ;  /* 0x0003080001167983 */ /* 0x000ee40000300800 */
[----:B------:R-:W3:Y:S01]  /*70520*/  LDL.LU R23, [R1+0x30c] ;  /* 0x00030c0001177983 */ /* 0x000ee20000300800 */
[----:B------:R-:W4:Y:S04]  /*70530*/  LDL.64 R24, [R1+0x7e0] ;  /* 0x0007e00001187983 */ /* 0x000f280000100a00 */
[----:B----4-:R0:W-:Y:S04]  /*70540*/  STL.64 [R1+0x3d20], R24 ;  /* 0x003d201801007387 */ /* 0x0101e80000100a00 */
        /* <DEDUP_REMOVED lines=16> */
[----:B----4-:R-:W-:Y:S01]  /*70650*/  STL.64 [R1+0x3d60], R26 ;  /* 0x003d601a01007387 */ /* 0x010fe20000100a00 */
[----:B--2---:R0:W-:Y:S03]  /*70660*/  STL.64 [R1+0x3d58], R24 ;  /* 0x003d581801007387 */ /* 0x0041e60000100a00 */
[----:B0-----:R-:W2:Y:S01]  /*70670*/  LDL.64 R24, [R1+0x730] ;  /* 0x0007300001187983 */ /* 0x001ea20000100a00 */
        /* <DEDUP_REMOVED lines=8> */
[----:B------:R-:W2:Y:S02]  /*70700*/  LDL.LU R18, [R1+0x568] ;  /* 0x0005680001127983 */ /* 0x000ea40000300800 */
[----:B------:R-:W2:Y:S01]  /*70710*/  LDL.LU R19, [R1+0x56c] ;  /* 0x00056c0001137983 */ /* 0x000ea20000300800 */
[----:B------:R-:W4:Y:S01]  /*70720*/  LDL.64 R12, [R1+0x700] ;  /* 0x00070000010c7983 */ /* 0x000f220000100a00 */
[----:B---3--:R-:W-:Y:S02]  /*70730*/  STL.64 [R1+0x3cd8], R22 ;  /* 0x003cd81601007387 */ /* 0x008fe40000100a00 */
[----:B------:R0:W-:Y:S02]  /*70740*/  STL.64 [R1+0x3cd0], R20 ;  /* 0x003cd01401007387 */ /* 0x0001e40000100a00 */
[----:B0-----:R-:W3:Y:S01]  /*70750*/  LDL.LU R20, [R1+0x310] ;  /* 0x0003100001147983 */ /* 0x001ee20000300800 */
[----:B------:R-:W3:Y:S02]  /*70760*/  LDL.LU R21, [R1+0x314] ;  /* 0x0003140001157983 */ /* 0x000ee40000300800 */
[----:B------:R-:W2:Y:S02]  /*70770*/  LDL.LU R22, [R1+0x318] ;  /* 0x0003180001167983 */ /* 0x000ea40000300800 */
[----:B------:R-:W2:Y:S01]  /*70780*/  LDL.LU R23, [R1+0x31c] ;  /* 0x00031c0001177983 */ /* 0x000ea20000300800 */
[----:B------:R-:W-:Y:S01]  /*70790*/  HMMA.16816.F32 R4, R8, R24, R4 ;  /* 0x000000180804723c */ /* 0x000fe20000001804 */
        /* <DEDUP_REMOVED lines=12> */
[----:B------:R0:W-:Y:S01]  /*70860*/  STL.64 [R1+0x1140], R4 ;  /* 0x0011400401007387 */ /* 0x0001e20000100a00 */
[----:B------:R1:W-:Y:S03]  /*70870*/  STL.64 [R1+0x1148], R6 ;  /* 0x0011480601007387 */ /* 0x0003e60000100a00 */
[----:B0-----:R-:W3:Y:S01]  /*70880*/  LDL.LU.64 R4, [R1+0x3d68] ;  /* 0x003d680001047983 */ /* 0x001ee20000300a00 */
[----:B-1----:R-:W-:-:S02]  /*70890*/  IMAD.MOV.U32 R7, RZ, RZ, R24 ;  /* 0x000000ffff077224 */ /* 0x002fc400078e0018 */
[----:B------:R-:W-:Y:S02]  /*708a0*/  IMAD.MOV.U32 R6, RZ, RZ, R25 ;  /* 0x000000ffff067224 */ /* 0x000fe400078e0019 */
[----:B------:R-:W3:Y:S01]  /*708b0*/  LDL.LU.64 R26, [R1+0x3d60] ;  /* 0x003d6000011a7983 */ /* 0x000ee20000300a00 */
[----:B------:R-:W3:Y:S02]  /*708c0*/  LDL.LU.64 R24, [R1+0x3d58] ;  /* 0x003d580001187983 */ /* 0x000ee40000300a00 */
[C---:B---3--:R-:W-:Y:S11]  /*708d0*/  HMMA.16816.F32 R24, R8.reuse, R4, R24 ;  /* 0x000000040818723c */ /* 0x048ff60000001818 */
[----:B------:R-:W-:Y:S11]  /*708e0*/  @!UPT UIADD3 URZ, URZ, URZ, URZ ;  /* 0x0000003f3f3ff290 */ /* 0x000ff6000fffe03f */
[----:B------:R-:W-:Y:S01]  /*708f0*/  @!UPT UIADD3 URZ, URZ, URZ, URZ ;  /* 0x0000003f3f3ff290 */ /* 0x000fe2000fffe03f */
[----:B------:R0:W-:Y:S01]  /*70900*/  STL.64 [R1+0x1160], R24 ;  /* 0x0011601801007387 */ /* 0x0001e20000100a00 */
[----:B------:R-:W-:Y:S03]  /*70910*/  STL.64 [R1+0x1168], R26 ;  /* 0x0011681a01007387 */ /* 0x000fe60000100a00 */
[----:B0-----:R-:W3:Y:S01]  /*70920*/  LDL.LU.64 R24, [R1+0x3d50] ;  /* 0x003d500001187983 */ /* 0x001ee20000300a00 */
[----:B------:R-:W-:Y:S01]  /*70930*/  STL.64 [R1+0x3c20], R4 ;  /* 0x003c200401007387 */ /* 0x000fe20000100a00 */
[C---:B---3--:R-:W-:Y:S11]  /*70940*/  HMMA.16816.F32 R16, R8.reuse, R24, R16 ;  /* 0x000000180810723c */ /* 0x048ff60000001810 */
[----:B------:R-:W-:Y:S11]  /*70950*/  @!UPT UIADD3 URZ, URZ, URZ, URZ ;  /* 0x0000003f3f3ff290 */ /* 0x000ff6000fffe03f */
[----:B------:R-:W-:Y:S01]  /*70960*/  @!UPT UIADD3 URZ, URZ, URZ, URZ ;  /* 0x0000003f3f3ff290 */ /* 0x000fe2000fffe03f */
[----:B------:R-:W-:Y:S01]  /*70970*/  STL.64 [R1+0x1180], R16 ;  /* 0x0011801001007387 */ /* 0x000fe20000100a00 */
[----:B------:R0:W-:Y:S03]  /*70980*/  STL.64 [R1+0x1188], R18 ;  /* 0x0011881201007387 */ /* 0x0001e60000100a00 */
[----:B0-----:R-:W4:Y:S01]  /*70990*/  LDL.LU.64 R18, [R1+0x3d48] ;  /* 0x003d480001127983 */ /* 0x001f220000300a00 */
[----:B------:R-:W4:Y:S02]  /*709a0*/  LDL.LU.64 R16, [R1+0x3d40] ;  /* 0x003d400001107983 */ /* 0x000f240000300a00 */
[----:B------:R-:W-:Y:S02]  /*709b0*/  IMAD.MOV.U32 R5, RZ, RZ, R24 ;  /* 0x000000ffff057224 */ /* 0x000fe400078e0018 */
[----:B------:R-:W-:Y:S01]  /*709c0*/  IMAD.MOV.U32 R4, RZ, RZ, R25 ;  /* 0x000000ffff047224 */ /* 0x000fe200078e0019 */
[----:B------:R-:W3:Y:S01]  /*709d0*/  LDL.LU.64 R26, [R1+0x3d38] ;  /* 0x003d3800011a7983 */ /* 0x000ee20000300a00 */
[----:B------:R-:W3:Y:S02]  /*709e0*/  LDL.LU.64 R24, [R1+0x3d30] ;  /* 0x003d300001187983 */ /* 0x000ee40000300a00 */
[----:B------:R-:W-:Y:S01]  /*709f0*/  STL.64 [R1+0x3c60], R6 ;  /* 0x003c600601007387 */ /* 0x000fe20000100a00 */
[----:B------:R0:W-:Y:S04]  /*70a00*/  STL.64 [R1+0x3c58], R4 ;  /* 0x003c580401007387 */ /* 0x0001e80000100a00 */
        /* <DEDUP_REMOVED lines=8> */
[----:B------:R-:W-:Y:S02]  /*70a90*/  STL.64 [R1+0x1198], R18 ;  /* 0x0011981201007387 */ /* 0x000fe40000100a00 */
[----:B0-----:R-:W-:Y:S02]  /*70aa0*/  IMAD.MOV.U32 R17, RZ, RZ, R12 ;  /* 0x000000ffff117224 */ /* 0x001fe400078e000c */
[----:B------:R-:W-:Y:S02]  /*70ab0*/  IMAD.MOV.U32 R16, RZ, RZ, R13 ;  /* 0x000000ffff107224 */ /* 0x000fe400078e000d */
[----:B------:R-:W3:Y:S02]  /*70ac0*/  LDL.LU.64 R12, [R1+0x3d28] ;  /* 0x003d2800010c7983 */ /* 0x000ee40000300a00 */
[----:B---3--:R-:W-:Y:S02]  /*70ad0*/  HMMA.16816.F32 R8, R8, R12, R24 ;  /* 0x0000000c0808723c */ /* 0x008fe40000001818 */
[----:B------:R-:W2:Y:S01]  /*70ae0*/  LDL.LU.64 R24, [R1+0x3d20] ;  /* 0x003d200001187983 */ /* 0x000ea20000300a00 */
[----:B------:R-:W2:Y:S02]  /*70af0*/  LDL.LU.64 R14, [R1+0x3d18] ;  /* 0x003d1800010e7983 */ /* 0x000ea40000300a00 */
[----:B------:R-:W2:Y:S11]  /*70b00*/  LDL.LU.64 R12, [R1+0x3d10] ;  /* 0x003d1000010c7983 */ /* 0x000eb60000300a00 */
[----:B------:R-:W-:Y:S07]  /*70b10*/  @!UPT UIADD3 URZ, URZ, URZ, URZ ;  /* 0x0000003f3f3ff290 */ /* 0x000fee000fffe03f */
[----:B------:R0:W-:Y:S01]  /*70b20*/  STL.64 [R1+0x11b0], R8 ;  /* 0x0011b00801007387 */ /* 0x0001e20000100a00 */
[----:B------:R1:W-:Y:S03]  /*70b30*/  STL.64 [R1+0x11b8], R10 ;  /* 0x0011b80a01007387 */ /* 0x0003e60000100a00 */
[----:B0-----:R-:W3:Y:S01]  /*70b40*/  LDL.64 R8, [R1+0x790] ;  /* 0x0007900001087983 */ /* 0x001ee20000100a00 */
[C---:B--2---:R-:W-:Y:S01]  /*70b50*/  HMMA.16816.F32 R20, R12.reuse, R24, R20 ;  /* 0x000000180c14723c */ /* 0x044fe20000001814 */
[----:B-1----:R-:W-:Y:S02]  /*70b60*/  IMAD.MOV.U32 R11, RZ, RZ, R24 ;  /* 0x000000ffff0b7224 */ /* 0x002fe400078e0018 */
        /* <DEDUP_REMOVED lines=63> */
[C---:B--2---:R-:W-:Y:S01]  /*70f60*/  HMMA.16816.F32 R20, R12.reuse, R20, R4 ;  /* 0x000000140c14723c */ /* 0x044fe20000001804 */
[----:B------:R-:W2:Y:S01]  /*70f70*/  LDL.LU.64 R6, [R1+0x3c60] ;  /* 0x003c600001067983 */ /* 0x000ea20000300a00 */
[----:B------:R-:W4:Y:S11]  /*70f80*/  LDL.LU.64 R4, [R1+0x3c58] ;  /* 0x003c580001047983 */ /* 0x000f360000300a00 */
[----:B------:R-:W-:Y:S10]  /*70f90*/  @!UPT UIADD3 URZ, URZ, URZ, URZ ;  /* 0x0000003f3f3ff290 */ /* 0x000ff4000fffe03f */
[----:B------:R0:W-:Y:S01]  /*70fa0*/  STL.64 [R1+0x12e0], R20 ;  /* 0x0012e01401007387 */ /* 0x0001e20000100a00 */
[----:B------:R-:W-:Y:S03]  /*70fb0*/  STL.64 [R1+0x12e8], R22 ;  /* 0x0012e81601007387 */ /* 0x000fe60000100a00 */
[----:B0-----:R-:W3:Y:S02]  /*70fc0*/  LDL.LU.64 R20, [R1+0x3c50] ;  /* 0x003c500001147983 */ /* 0x001ee40000300a00 */
[----:B---3--:R-:W-:Y:S02]  /*70fd0*/  HMMA.16816.F32 R24, R12, R20, R24 ;  /* 0x000000140c18723c */ /* 0x008fe40000001818 */
[----:B------:R0:W-:Y:S04]  /*70fe0*/  STL.64 [R1+0x3b88], R20 ;  /* 0x003b881401007387 */ /* 0x0001e80000100a00 */
[----:B0-----:R-:W3:Y:S11]  /*70ff0*/  LDL.LU R20, [R1+0x220] ;  /* 0x0002200001147983 */ /* 0x001ef60000300800 */
[----:B------:R-:W-:Y:S06]  /*71000*/  @!UPT UIADD3 URZ, URZ, URZ, URZ ;  /* 0x0000003f3f3ff290 */ /* 0x000fec000fffe03f */
[----:B------:R-:W-:Y:S01]  /*71010*/  STL.64 [R1+0x12d0], R24 ;  /* 0x0012d01801007387 */ /* 0x000fe20000100a00 */
[----:B------:R-:W-:Y:S02]  /*71020*/  STL.64 [R1+0x12d8], R26 ;  /* 0x0012d81a01007387 */ /* 0x000fe40000100a00 */
[----:B------:R-:W3:Y:S02]  /*71030*/  LDL.LU R21, [R1+0x224] ;  /* 0x0002240001157983 */ /* 0x000ee40000300800 */
[----:B------:R-:W2:Y:S01]  /*71040*/  LDL.LU R22, [R1+0x228] ;  /* 0x0002280001167983 */ /* 0x000ea20000300800 */
[----:B------:R-:W2:Y:S04]  /*71050*/  LDL.LU R23, [R1+0x22c] ;  /* 0x00022c0001177983 */ /* 0x000ea80000300800 */
[----:B--2---:R-:W-:Y:S01]  /*71060*/  STL.64 [R1+0x3b98], R22 ;  /* 0x003b981601007387 */ /* 0x004fe20000100a00 */
[----:B---3--:R0:W-:Y:S03]  /*71070*/  STL.64 [R1+0x3b90], R20 ;  /* 0x003b901401007387 */ /* 0x0081e60000100a00 */
[----:B0-----:R-:W2:Y:S04]  /*71080*/  LDL.64 R20, [R1+0x7c0] ;  /* 0x0007c00001147983 */ /* 0x001ea80000100a00 */
[----:B--2---:R0:W-:Y:S02]  /*71090*/  STL.64 [R1+0x3ba8], R20 ;  /* 0x003ba81401007387 */ /* 0x0041e40000100a00 */
[----:B0-----:R-:W-:-:S02]  /*710a0*/  IMAD.MOV.U32 R20, RZ, RZ, R19 ;  /* 0x000000ffff147224 */ /* 0x001fc400078e0013 */
[----:B------:R-:W-:-:S05]  /*710b0*/  IMAD.MOV.U32 R21, RZ, RZ, R18 ;  /* 0x000000ffff157224 */ /* 0x000fca00078e0012 */
[----:B------:R0:W-:Y:S01]  /*710c0*/  STL.64 [R1+0x3bc0], R20 ;  /* 0x003bc01401007387 */ /* 0x0001e20000100a00 */
[----:B------:R-:W2:Y:S02]  /*710d0*/  LDL.LU R24, [R1+0x210] ;  /* 0x0002100001187983 */ /* 0x000ea40000300800 */
[----:B------:R-:W2:Y:S02]  /*710e0*/  LDL.LU R25, [R1+0x214] ;  /* 0x0002140001197983 */ /* 0x000ea40000300800 */
[----:B------:R-:W3:Y:S01]  /*710f0*/  LDL.LU R26, [R1+0x218] ;  /* 0x00021800011a7983 */ /* 0x000ee20000300800 */
[----:B------:R-:W3:Y:S01]  /*71100*/  LDL.LU R27, [R1+0x21c] ;  /* 0x00021c00011b7983 */ /* 0x000ee20000300800 */
[----:B0-----:R-:W-:Y:S02]  /*71110*/  IMAD.MOV.U32 R20, RZ, RZ, R11 ;  /* 0x000000ffff147224 */ /* 0x001fe400078e000b */
[----:B------:R-:W-:-:S05]  /*71120*/  IMAD.MOV.U32 R21, RZ, RZ, R10 ;  /* 0x000000ffff157224 */ /* 0x000fca00078e000a */
[----:B------:R0:W-:Y:S02]  /*71130*/  STL.64 [R1+0x3be8], R20 ;  /* 0x003be81401007387 */ /* 0x0001e40000100a00 */
[----:B0-----:R-:W-:Y:S02]  /*71140*/  IMAD.MOV.U32 R20, RZ, RZ, R17 ;  /* 0x000000ffff147224 */ /* 0x001fe400078e0011 */
[----:B------:R-:W-:-:S05]  /*71150*/  IMAD.MOV.U32 R21, RZ, RZ, R16 ;  /* 0x000000ffff157224 */ /* 0x000fca00078e0010 */
[----:B------:R4:W-:Y:S01]  /*71160*/  STL.64 [R1+0x3c00], R20 ;  /* 0x003c001401007387 */ /* 0x0009e20000100a00 */
[----:B------:R-:W2:Y:S02]  /*71170*/  LDL.LU R16, [R1+0x260] ;  /* 0x0002600001107983 */ /* 0x000ea40000300800 */
[----:B------:R-:W2:Y:S02]  /*71180*/  LDL.LU R17, [R1+0x264] ;  /* 0x0002640001117983 */ /* 0x000ea40000300800 */
[----:B------:R-:W2:Y:S01]  /*71190*/  LDL.LU R18, [R1+0x268] ;  /* 0x0002680001127983 */ /* 0x000ea20000300800 */
[----:B------:R-:W2:Y:S01]  /*711a0*/  LDL.LU R19, [R1+0x26c] ;  /* 0x00026c0001137983 */ /* 0x000ea20000300800 */
[----:B----4-:R-:W-:Y:S02]  /*711b0*/  IMAD.MOV.U32 R20, RZ, RZ, R5 ;  /* 0x000000ffff147224 */ /* 0x010fe400078e0005 */
[----:B------:R-:W-:-:S05]  /*711c0*/  IMAD.MOV.U32 R21, RZ, RZ, R4 ;  /* 0x000000ffff157224 */ /* 0x000fca00078e0004 */
[----:B------:R0:W-:Y:S04]  /*711d0*/  STL.64 [R1+0x3c18], R20 ;  /* 0x003c181401007387 */ /* 0x0001e80000100a00 */
        /* <DEDUP_REMOVED lines=8> */
[----:B------:R-:W-:Y:S01]  /*71260*/  STL.64 [R1+0x3c38], R4 ;  /* 0x003c380401007387 */ /* 0x000fe20000100a00 */
        /* <DEDUP_REMOVED lines=10> */
[----:B------:R-:W-:Y:S01]  /*71310*/  STL.64 [R1+0x3bf8], R18 ;  /* 0x003bf81201007387 */ /* 0x000fe20000100a00 */
[----:B------:R0:W-:Y:S03]  /*71320*/  STL.64 [R1+0x3bf0], R16 ;  /* 0x003bf01001007387 */ /* 0x0001e60000100a00 */
        /* <DEDUP_REMOVED lines=10> */
[----:B---3--:R-:W-:Y:S01]  /*713d0*/  STL.64 [R1+0x3b80], R26 ;  /* 0x003b801a01007387 */ /* 0x008fe20000100a00 */
[----:B------:R0:W-:Y:S03]  /*713e0*/  STL.64 [R1+0x3b78], R24 ;  /* 0x003b781801007387 */ /* 0x0001e60000100a00 */
[----:B0-----:R-:W3:Y:S04]  /*713f0*/  LDL.64 R24, [R1+0x7b0] ;  /* 0x0007b00001187983 */ /* 0x001ee80000100a00 */
[----:B---3--:R0:W-:Y:S04]  /*71400*/  STL.64 [R1+0x3ba0], R24 ;  /* 0x003ba01801007387 */ /* 0x0081e80000100a00 */
        /* <DEDUP_REMOVED lines=12> */
[----:B------:R-:W4:Y:S02]  /*714d0*/  LDL.LU R27, [R1+0x24c] ;  /* 0x00024c00011b7983 */ /* 0x000f240000300800 */
[----:B----4-:R-:W-:Y:S01]  /*714e0*/  STL.64 [R1+0x3bd0], R26 ;  /* 0x003bd01a01007387 */ /* 0x010fe20000100a00 */
[----:B---3--:R0:W-:Y:S03]  /*714f0*/  STL.64 [R1+0x3bc8], R24 ;  /* 0x003bc81801007387 */ /* 0x0081e60000100a00 */
[----:B0-----:R-:W3:Y:S01]  /*71500*/  LDL.LU R24, [R1+0x250] ;  /* 0x0002500001187983 */ /* 0x001ee20000300800 */
[----:B------:R-:W3:Y:S02]  /*71510*/  LDL.LU R25, [R1+0x254] ;  /* 0x0002540001197983 */ /* 0x000ee40000300800 */
[----:B------:R-:W3:Y:S02]  /*71520*/  LDL.LU R26, [R1+0x258] ;  /* 0x00025800011a7983 */ /* 0x000ee40000300800 */
[----:B------:R-:W3:Y:S01]  /*71530*/  LDL.LU R27, [R1+0x25c] ;  /* 0x00025c00011b7983 */ /* 0x000ee20000300800 */
[----:B------:R-:W4:Y:S01]  /*71540*/  LDL.64 R8, [R1+0x7a0] ;  /* 0x0007a00001087983 */ /* 0x000f220000100a00 */
[----:B------:R-:W2:Y:S02]  /*71550*/  LDL.LU.64 R22, [R1+0x3c48] ;  /* 0x003c480001167983 */ /* 0x000ea40000300a00 */
[----:B------:R-:W2:Y:S02]  /*71560*/  LDL.LU.64 R20, [R1+0x3c40] ;  /* 0x003c400001147983 */ /* 0x000ea40000300a00 */
[----:B------:R0:W-:Y:S01]  /*71570*/  STL.64 [R1+0x12c0], R4 ;  /* 0x0012c00401007387 */ /* 0x0001e20000100a00 */
[----:B------:R2:W-:Y:S04]  /*71580*/  STL.64 [R1+0x12c8], R6 ;  /* 0x0012c80601007387 */ /* 0x0005e80000100a00 */
        /* <DEDUP_REMOVED lines=16> */
[----:B0-----:R-:W3:Y:S01]  /*71690*/  LDL.64 R4, [R1+0x6f0] ;  /* 0x0006f00001047983 */ /* 0x001ee20000100a00 */
[C---:B--2---:R-:W-:Y:S03]  /*716a0*/  HMMA.16816.F32 R20, R12.reuse, R20, R16 ;  /* 0x000000140c14723c */ /* 0x044fe60000001810 */
[----:B------:R-:W2:Y:S01]  /*716b0*/  LDL.LU.64 R18, [R1+0x3c10] ;  /* 0x003c100001127983 */ /* 0x000ea20000300a00 */
[----:B------:R-:W2:Y:S11]  /*716c0*/  LDL.LU.64 R16, [R1+0x3c08] ;  /* 0x003c080001107983 */ /* 0x000eb60000300a00 */
[----:B------:R-:W-:Y:S08]  /*716d0*/  @!UPT UIADD3 URZ, URZ, URZ, URZ ;  /* 0x0000003f3f3ff290 */ /* 0x000ff0000fffe03f */
[----:B------:R0:W-:Y:S01]  /*716e0*/  STL.64 [R1+0x11c0], R20 ;  /* 0x0011c01401007387 */ /* 0x0001e20000100a00 */
[----:B------:R2:W-:Y:S03]  /*716f0*/  STL.64 [R1+0x11c8], R22 ;  /* 0x0011c81601007387 */ /* 0x0005e60000100a00 */
[----:B0-----:R-:W2:Y:S02]  /*71700*/  LDL.LU.64 R20, [R1+0x3c00] ;  /* 0x003c000001147983 */ /* 0x001ea40000300a00 */
[C---:B--2---:R-:W-:Y:S02]  /*71710*/  HMMA.16816.F32 R20, R12.reuse, R20, R16 ;  /* 0x000000140c14723c */ /* 0x044fe40000001810 */
[----:B------:R-:W3:Y:S01]  /*71720*/  LDL.LU.64 R18, [R1+0x3bf8] ;  /* 0x003bf80001127983 */ /* 0x000ee20000300a00 */
[----:B------:R-:W3:Y:S11]  /*71730*/  LDL.LU.64 R16, [R1+0x3bf0] ;  /* 0x003bf00001107983 */ /* 0x000ef60000300a00 */
[----:B------:R-:W-:Y:S09]  /*71740*/  @!UPT UIADD3 URZ, URZ, URZ, URZ ;  /* 0x0000003f3f3ff290 */ /* 0x000ff2000fffe03f */
[----:B------:R0:W-:Y:S01]  /*71750*/  STL.64 [R1+0x11a0], R20 ;  /* 0x0011a01401007387 */ /* 0x0001e20000100a00 */
[----:B------:R-:W-:Y:S03]  /*71760*/  STL.64 [R1+0x11a8], R22 ;  /* 0x0011a81601007387 */ /* 0x000fe60000100a00 */
[----:B0-----:R-:W2:Y:S01]  /*71770*/  LDL.LU.64 R20, [R1+0x3be8] ;  /* 0x003be80001147983 */ /* 0x001ea20000300a00 */
[----:B---3--:R-:W-:Y:S03]  /*71780*/  HMMA.16816.F32 R12, R12, R4, R16 ;  /* 0x000000040c0c723c */ /* 0x008fe60000001810 */
        /* <DEDUP_REMOVED lines=9> */
[----:B------:R0:W-:Y:S04]  /*71820*/  STL.64 [R1+0x3ae8], R4 ;  /* 0x003ae80401007387 */ /* 0x0001e80000100a00 */
        /* <DEDUP_REMOVED lines=30> */
[----:B------:R0:W-:Y:S01]  /*71a10*/  STL.64 [R1+0x10f0], R20 ;  /* 0x0010f01401007387 */ /* 0x0001e20000100a00 */
[----:B------:R1:W-:Y:S03]  /*71a20*/  STL.64 [R1+0x10f8], R22 ;  /* 0x0010f81601007387 */ /* 0x0003e60000100a00 */
[----:B0-----:R-:W2:Y:S01]  /*71a30*/  LDL.LU.64 R20, [R1+0x3b88] ;  /* 0x003b880001147983 */ /* 0x001ea20000300a00 */
[----:B-1----:R-:W-:Y:S02]  /*71a40*/  IMAD.MOV.U32 R23, RZ, RZ, R24 ;  /* 0x000000ffff177224 */ /* 0x002fe400078e0018 */
[----:B------:R-:W-:Y:S02]  /*71a50*/  IMAD.MOV.U32 R22, RZ, RZ, R25 ;  /* 0x000000ffff167224 */ /* 0x000fe400078e0019 */
[----:B------:R-:W2:Y:S01]  /*71a60*/  LDL.LU.64 R26, [R1+0x3b80] ;  /* 0x003b8000011a7983 */ /* 0x000ea20000300a00 */
[----:B------:R-:W2:Y:S02]  /*71a70*/  LDL.LU.64 R24, [R1+0x3b78] ;  /* 0x003b780001187983 */ /* 0x000ea40000300a00 */
[----:B------:R-:W-:Y:S02]  /*71a80*/  STL.64 [R1+0x3b60], R22 ;  /* 0x003b601601007387 */ /* 0x000fe40000100a00 */
[----:B----4-:R-:W-:-:S02]  /*71a90*/  IMAD.MOV.U32 R29, RZ, RZ, R8 ;  /* 0x000000ffff1d7224 */ /* 0x010fc400078e0008 */
[----:B------:R-:W-:Y:S01]  /*71aa0*/  IMAD.MOV.U32 R28, RZ, RZ, R9 ;  /* 0x000000ffff1c7224 */ /* 0x000fe200078e0009 */
[C---:B--2---:R-:W-:Y:S01]  /*71ab0*/  HMMA.16816.F32 R24, R16.reuse, R8, R24 ;  /* 0x000000081018723c */ /* 0x044fe20000001818 */
[----:B------:R0:W-:Y:S04]  /*71ac0*/  STL.64 [R1+0x3b58], R20 ;  /* 0x003b581401007387 */ /* 0x0001e80000100a00 */
[----:B0-----:R-:W2:Y:S11]  /*71ad0*/  LDL.64 R20, [R1+0x780] ;  /* 0x0007800001147983 */ /* 0x001eb60000100a00 */
[----:B------:R-:W-:Y:S07]  /*71ae0*/  @!UPT UIADD3 URZ, URZ, URZ, URZ ;  /* 0x0000003f3f3ff290 */ /* 0x000fee000fffe03f */
[----:B------:R0:W-:Y:S01]  /*71af0*/  STL.64 [R1+0x10d0], R24 ;  /* 0x0010d01801007387 */ /* 0x0001e20000100a00 */
[----:B------:R-:W-:Y:S03]  /*71b00*/  STL.64 [R1+0x10d8], R26 ;  /* 0x0010d81a01007387 */ /* 0x000fe60000100a00 */
[----:B0-----:R-:W4:Y:S01]  /*71b10*/  LDL.LU.64 R24, [R1+0x3b70] ;  /* 0x003b700001187983 */ /* 0x001f220000300a00 */
[----:B------:R-:W3:Y:S02]  /*71b20*/  LDL.LU.64 R8, [R1+0x3b68] ;  /* 0x003b680001087983 */ /* 0x000ee40000300a00 */
[C---:B---3--:R-:W-:Y:S11]  /*71b30*/  HMMA.16816.F32 R12, R16.reuse, R8, R12 ;  /* 0x00000008100c723c */ /* 0x048ff6000000180c */
[----:B------:R-:W-:Y:S11]  /*71b40*/  @!UPT UIADD3 URZ, URZ, URZ, URZ ;  /* 0x0000003f3f3ff290 */ /* 0x000ff6000fffe03f */
[----:B------:R-:W-:Y:S01]  /*71b50*/  @!UPT UIADD3 URZ, URZ, URZ, URZ ;  /* 0x0000003f3f3ff290 */ /* 0x000fe2000fffe03f */
[----:B------:R0:W-:Y:S02]  /*71b60*/  STL.64 [R1+0x10b0], R12 ;  /* 0x0010b00c01007387 */ /* 0x0001e40000100a00 */
[----:B0-----:R-:W-:Y:S02]  /*71b70*/  IMAD.MOV.U32 R13, RZ, RZ, R8 ;  /* 0x000000ffff0d7224 */ /* 0x001fe400078e0008 */
[----:B------:R-:W-:Y:S02]  /*71b80*/  IMAD.MOV.U32 R12, RZ, RZ, R9 ;  /* 0x000000ffff0c7224 */ /* 0x000fe400078e0009 */
[----:B------:R-:W0:Y:S04]  /*71b90*/  LDSM.16.MT88.4 R8, [R0+0x8200] ;  /* 0x008200000008783b */ /* 0x000e280000004200 */
[----:B------:R-:W-:Y:S01]  /*71ba0*/  STL.64 [R1+0x10b8], R14 ;  /* 0x0010b80e01007387 */ /* 0x000fe20000100a00 */
[----:B------:R1:W-:Y:S03]  /*71bb0*/  STL.64 [R1+0x3ae0], R12 ;  /* 0x003ae00c01007387 */ /* 0x0003e60000100a00 */
[----:B-1----:R-:W2:Y:S01]  /*71bc0*/  LDL.LU R12, [R1+0x520] ;  /* 0x00052000010c7983 */ /* 0x002ea20000300800 */
[----:B------:R-:W2:Y:S02]  /*71bd0*/  LDL.LU R13, [R1+0x524] ;  /* 0x00052400010d7983 */ /* 0x000ea40000300800 */
[----:B------:R-:W2:Y:S02]  /*71be0*/  LDL.LU R14, [R1+0x528] ;  /* 0x00052800010e7983 */ /* 0x000ea40000300800 */
[----:B------:R-:W2:Y:S01]  /*71bf0*/  LDL.LU R15, [R1+0x52c] ;  /* 0x00052c00010f7983 */ /* 0x000ea20000300800 */
[----:B0-----:R-:W-:Y:S01]  /*71c00*/  STL.64 [R1+0x39d0], R10 ;  /* 0x0039d00a01007387 */ /* 0x001fe20000100a00 */
[----:B------:R0:W-:Y:S03]  /*71c10*/  STL.64 [R1+0x39c8], R8 ;  /* 0x0039c80801007387 */ /* 0x0001e60000100a00 */
[----:B0-----:R-:W3:Y:S04]  /*71c20*/  LDL.64 R8, [R1+0x700] ;  /* 0x0007000001087983 */ /* 0x001ee80000100a00 */
[----:B---3--:R2:W-:Y:S02]  /*71c30*/  STL.64 [R1+0x3af0], R8 ;  /* 0x003af00801007387 */ /* 0x0085e40000100a00 */
[C---:B--2---:R-:W-:Y:S11]  /*71c40*/  HMMA.16816.F32 R8, R16.reuse, R20, R12 ;  /* 0x000000141008723c */ /* 0x044ff6000000180c */
[----:B------:R-:W-:Y:S11]  /*71c50*/  @!UPT UIADD3 URZ, URZ, URZ, URZ ;  /* 0x0000003f3f3ff290 */ /* 0x000ff6000fffe03f */
[----:B------:R-:W-:Y:S01]  /*71c60*/  @!UPT UIADD3 URZ, URZ, URZ, URZ ;  /* 0x0000003f3f3ff290 */ /* 0x000fe2000fffe03f */
[----:B------:R-:W-:Y:S01]  /*71c70*/  STL.64 [R1+0x1090], R8 ;  /* 0x0010900801007387 */ /* 0x000fe20000100a00 */
[----:B------:R4:W-:Y:S02]  /*71c80*/  STL.64 [R1+0x1098], R10 ;  /* 0x0010980a01007387 */ /* 0x0009e40000100a00 */
[----:B----4-:R-:W-:Y:S01]  /*71c90*/  HMMA.16816.F32 R8, R16, R24, R4 ;  /* 0x000000181008723c */ /* 0x010fe20000001804 */
[----:B------:R-:W2:Y:S11]  /*71ca0*/  LDL.LU R4, [R1+0x4a0] ;  /* 0x0004a00001047983 */ /* 0x000eb60000300800 */
[----:B------:R-:W-:Y:S11]  /*71cb0*/  @!UPT UIADD3 URZ, URZ, URZ, URZ ;  /* 0x0000003f3f3ff290 */ /* 0x000ff6000fffe03f */
[----:B------:R0:W-:Y:S01]  /*71cc0*/  STL.64 [R1+0x1070], R8 ;  /* 0x0010700801007387 */ /* 0x0001e20000100a00 */
[----:B------:R-:W-:Y:S02]  /*71cd0*/  STL.64 [R1+0x1078], R10 ;  /* 0x0010780a01007387 */ /* 0x000fe40000100a00 */
[----:B------:R-:W2:Y:S02]  /*71ce0*/  LDL.LU R5, [R1+0x4a4] ;  /* 0x0004a40001057983 */ /* 0x000ea40000300800 */
[----:B------:R-:W3:Y:S01]  /*71cf0*/  LDL.LU R6, [R1+0x4a8] ;  /* 0x0004a80001067983 */ /* 0x000ee20000300800 */
[----:B------:R-:W3:Y:S04]  /*71d00*/  LDL.LU R7, [R1+0x4ac] ;  /* 0x0004ac0001077983 */ /* 0x000ee80000300800 */
[----:B---3--:R-:W-:Y:S01]  /*71d10*/  STL.64 [R1+0x3b00], R6 ;  /* 0x003b000601007387 */ /* 0x008fe20000100a00 */
[----:B--2---:R-:W-:Y:S02]  /*71d20*/  STL.64 [R1+0x3af8], R4 ;  /* 0x003af80401007387 */ /* 0x004fe40000100a00 */
[----:B0-----:R-:W2:Y:S02]  /*71d30*/  LDL R8, [R1+0x710] ;  /* 0x0007100001087983 */ /* 0x001ea40000100800 */
[----:B------:R-:W2:Y:S02]  /*71d40*/  LDL R9, [R1+0x714] ;  /* 0x0007140001097983 */ /* 0x000ea40000100800 */
[----:B--2---:R0:W-:Y:S04]  /*71d50*/  STL.64 [R1+0x3b08], R8 ;  /* 0x003b080801007387 */ /* 0x0041e80000100a00 */
[----:B0-----:R-:W2:Y:S04]  /*71d60*/  LDL.64 R8, [R1+0x720] ;  /* 0x0007200001087983 */ /* 0x001ea80000100a00 */
[----:B--2---:R0:W-:Y:S04]  /*71d70*/  STL.64 [R1+0x3b20], R8 ;  /* 0x003b200801007387 */ /* 0x0041e80000100a00 */
[----:B0-----:R-:W2:Y:S04]  /*71d80*/  LDL R8, [R1+0x730] ;  /* 0x0007300001087983 */ /* 0x001ea80000100800 */
[----:B------:R-:W2:Y:S04]  /*71d90*/  LDL R9, [R1+0x734] ;  /* 0x0007340001097983 */ /* 0x000ea80000100800 */
[----:B--2---:R0:W-:Y:S04]  /*71da0*/  STL.64 [R1+0x3b38], R8 ;  /* 0x003b380801007387 */ /* 0x0041e80000100a00 */
[----:B0-----:R-:W2:Y:S04]  /*71db0*/  LDL R8, [R1+0x740] ;  /* 0x0007400001087983 */ /* 0x001ea80000100800 */
[----:B------:R-:W2:Y:S01]  /*71dc0*/  LDL R9, [R1+0x744] ;  /* 0x0007440001097983 */ /* 0x000ea20000100800 */
[----:B------:R-:W-:-:S02]  /*71dd0*/  IMAD.MOV.U32 R27, RZ, RZ, R20 ;  /* 0x000000ffff1b7224 */ /* 0x000fc400078e0014 */
[----:B------:R-:W-:Y:S01]  /*71de0*/  IMAD.MOV.U32 R26, RZ, RZ, R21 ;  /* 0x000000ffff1a7224 */ /* 0x000fe200078e0015 */
[----:B--2---:R0:W-:Y:S01]  /*71df0*/  STL.64 [R1+0x3b50], R8 ;  /* 0x003b500801007387 */ /* 0x0041e20000100a00 */
[----:B------:R-:W2:Y:S02]  /*71e00*/  LDL.LU R4, [R1+0x4b0] ;  /* 0x0004b00001047983 */ /* 0x000ea40000300800 */
[----:B------:R-:W2:Y:S02]  /*71e10*/  LDL.LU R5, [R1+0x4b4] ;  /* 0x0004b40001057983 */ /* 0x000ea40000300800 */
[----:B------:R-:W3:Y:S01]  /*71e20*/  LDL.LU R6, [R1+0x4b8] ;  /* 0x0004b80001067983 */ /* 0x000ee20000300800 */
[----:B------:R-:W3:Y:S01]  /*71e30*/  LDL.LU R7, [R1+0x4bc] ;  /* 0x0004bc0001077983 */ /* 0x000ee20000300800 */
[----:B------:R-:W4:Y:S02]  /*71e40*/  LDL.LU R20, [R1+0x500] ;  /* 0x0005000001147983 */ /* 0x000f240000300800 */
[----:B------:R-:W4:Y:S02]  /*71e50*/  LDL.LU R21, [R1+0x504] ;  /* 0x0005040001157983 */ /* 0x000f240000300800 */
[----:B------:R-:W4:Y:S01]  /*71e60*/  LDL.LU R22, [R1+0x508] ;  /* 0x0005080001167983 */ /* 0x000f220000300800 */
[----:B------:R-:W4:Y:S04]  /*71e70*/  LDL.LU R23, [R1+0x50c] ;  /* 0x00050c0001177983 */ /* 0x000f280000300800 */
[----:B0-----:R-:W4:Y:S01]  /*71e80*/  LDL.LU R8, [R1+0x4f0] ;  /* 0x0004f00001087983 */ /* 0x001f220000300800 */
        /* <DEDUP_REMOVED lines=26> */
[----:B------:R-:W-:Y:S03]  /*72030*/  STL.64 [R1+0x3aa0], R26 ;  /* 0x003aa01a01007387 */ /* 0x000fe60000100a00 */
[----:B0-----:R-:W2:Y:S04]  /*72040*/  LDL R24, [R1+0x7d0] ;  /* 0x0007d00001187983 */ /* 0x001ea80000100800 */
[----:B------:R-:W2:Y:S04]  /*72050*/  LDL R25, [R1+0x7d4] ;  /* 0x0007d40001197983 */ /* 0x000ea80000100800 */
[----:B--2---:R0:W-:Y:S04]  /*72060*/  STL.64 [R1+0x3ab8], R24 ;  /* 0x003ab81801007387 */ /* 0x0041e80000100a00 */
[----:B0-----:R-:W4:Y:S04]  /*72070*/  LDL R24, [R1+0x760] ;  /* 0x0007600001187983 */ /* 0x001f280000100800 */
[----:B------:R-:W4:Y:S02]  /*72080*/  LDL R25, [R1+0x764] ;  /* 0x0007640001197983 */ /* 0x000f240000100800 */
[C---:B----4-:R-:W-:Y:S02]  /*72090*/  HMMA.16816.F32 R24, R16.reuse, R24, R20 ;  /* 0x000000181018723c */ /* 0x050fe40000001814 */
[----:B------:R-:W2:Y:S01]  /*720a0*/  LDL.LU.64 R22, [R1+0x3b60] ;  /* 0x003b600001167983 */ /* 0x000ea20000300a00 */
[----:B------:R-:W4:Y:S11]  /*720b0*/  LDL.LU.64 R20, [R1+0x3b58] ;  /* 0x003b580001147983 */ /* 0x000f360000300a00 */
[----:B------:R-:W-:Y:S09]  /*720c0*/  @!UPT UIADD3 URZ, URZ, URZ, URZ ;  /* 0x0000003f3f3ff290 */ /* 0x000ff2000fffe03f */
[----:B------:R0:W-:Y:S01]  /*720d0*/  STL.64 [R1+0x1050], R24 ;  /* 0x0010501801007387 */ /* 0x0001e20000100a00 */
[----:B------:R-:W-:Y:S03]  /*720e0*/  STL.64 [R1+0x1058], R26 ;  /* 0x0010581a01007387 */ /* 0x000fe60000100a00 */
[----:B0-----:R-:W2:Y:S04]  /*720f0*/  LDL R24, [R1+0x7e0] ;  /* 0x0007e00001187983 */ /* 0x001ea80000100800 */
[----:B------:R-:W2:Y:S01]  /*72100*/  LDL R25, [R1+0x7e4] ;  /* 0x0007e40001197983 */ /* 0x000ea20000100800 */
[C---:B----4-:R-:W-:Y:S11]  /*72110*/  HMMA.16816.F32 R8, R16.reuse, R20, R8 ;  /* 0x000000141008723c */ /* 0x050ff60000001808 */
[----:B------:R-:W-:Y:S11]  /*72120*/  @!UPT UIADD3 URZ, URZ, URZ, URZ ;  /* 0x0000003f3f3ff290 */ /* 0x000ff6000fffe03f */
[----:B------:R-:W-:Y:S01]  /*72130*/  @!UPT UIADD3 URZ, URZ, URZ, URZ ;  /* 0x0000003f3f3ff290 */ /* 0x000fe2000fffe03f */
[----:B------:R0:W-:Y:S01]  /*72140*/  STL.64 [R1+0x1030], R8 ;  /* 0x0010300801007387 */ /* 0x0001e20000100a00 */
[----:B------:R1:W-:Y:S03]  /*72150*/  STL.64 [R1+0x1038], R10 ;  /* 0x0010380a01007387 */ /* 0x0003e60000100a00 */
[----:B0-----:R-:W1:Y:S01]  /*72160*/  LDL.LU.64 R8, [R1+0x3b50] ;  /* 0x003b500001087983 */ /* 0x001e620000300a00 */
[----:B------:R-:W-:Y:S01]  /*72170*/  STL.64 [R1+0x3a28], R20 ;  /* 0x003a281401007387 */ /* 0x000fe20000100a00 */
        /* <DEDUP_REMOVED lines=23> */
[----:B--2---:R-:W-:Y:S01]  /*722f0*/  STL.64 [R1+0x3ab0], R22 ;  /* 0x003ab01601007387 */ /* 0x004fe20000100a00 */
[----:B------:R0:W-:Y:S04]  /*72300*/  STL.64 [R1+0x3aa8], R20 ;  /* 0x003aa81401007387 */ /* 0x0001e80000100a00 */
[----:B0-----:R-:W2:Y:S01]  /*72310*/  LDL.LU R20, [R1+0x480] ;  /* 0x0004800001147983 */ /* 0x001ea20000300800 */
[----:B------:R-:W2:Y:S02]  /*72320*/  LDL.LU R21, [R1+0x484] ;  /* 0x0004840001157983 */ /* 0x000ea40000300800 */
[----:B------:R-:W2:Y:S02]  /*72330*/  LDL.LU R22, [R1+0x488] ;  /* 0x0004880001167983 */ /* 0x000ea40000300800 */
[----:B------:R-:W2:Y:S01]  /*72340*/  LDL.LU R23, [R1+0x48c] ;  /* 0x00048c0001177983 */ /* 0x000ea20000300800 */
[C---:B----4-:R-:W-:Y:S01]  /*72350*/  HMMA.16816.F32 R8, R16.reuse, R8, R4 ;  /* 0x000000081008723c */ /* 0x050fe20000001804 */
[----:B--2---:R-:W-:Y:S01]  /*72360*/  STL.64 [R1+0x3ac8], R22 ;  /* 0x003ac81601007387 */ /* 0x004fe20000100a00 */
[----:B------:R0:W-:Y:S03]  /*72370*/  STL.64 [R1+0x3ac0], R20 ;  /* 0x003ac01401007387 */ /* 0x0001e60000100a00 */
[----:B0-----:R-:W2:Y:S01]  /*72380*/  LDL.LU R20, [R1+0x490] ;  /* 0x0004900001147983 */ /* 0x001ea20000300800 */
[----:B------:R-:W2:Y:S02]  /*72390*/  LDL.LU R21, [R1+0x494] ;  /* 0x0004940001157983 */ /* 0x000ea40000300800 */
[----:B------:R-:W2:Y:S02]  /*723a0*/  LDL.LU R22, [R1+0x498] ;  /* 0x0004980001167983 */ /* 0x000ea40000300800 */
[----:B------:R-:W2:Y:S01]  /*723b0*/  LDL.LU R23, [R1+0x49c] ;  /* 0x00049c0001177983 */ /* 0x000ea20000300800 */
[----:B------:R-:W4:Y:S01]  /*723c0*/  LDL.LU.64 R6, [R1+0x3b00] ;  /* 0x003b000001067983 */ /* 0x000f220000300a00 */
[----:B------:R-:W4:Y:S11]  /*723d0*/  LDL.LU.64 R4, [R1+0x3af8] ;  /* 0x003af80001047983 */ /* 0x000f360000300a00 */
[----:B------:R0:W-:Y:S02]  /*723e0*/  STL.64 [R1+0xfb0], R8 ;  /* 0x000fb00801007387 */ /* 0x0001e40000100a00 */
[----:B------:R-:W-:Y:S01]  /*723f0*/  STL.64 [R1+0xfb8], R10 ;  /* 0x000fb80a01007387 */ /* 0x000fe20000100a00 */
[----:B0-----:R-:W4:Y:S02]  /*72400*/  LDL.LU.64 R8, [R1+0x3af0] ;  /* 0x003af00001087983 */ /* 0x001f240000300a00 */
[C---:B----4-:R-:W-:Y:S11]  /*72410*/  HMMA.16816.F32 R4, R16.reuse, R8, R4 ;  /* 0x000000081004723c */ /* 0x050ff60000001804 */
[----:B------:R-:W-:Y:S11]  /*72420*/  @!UPT UIADD3 URZ, URZ, URZ, URZ ;  /* 0x0000003f3f3ff290 */ /* 0x000ff6000fffe03f */
[----:B------:R-:W-:Y:S01]  /*72430*/  @!UPT UIADD3 URZ, URZ, URZ, URZ ;  /* 0x0000003f3f3ff290 */ /* 0x000fe2000fffe03f */
[----:B------:R0:W-:Y:S01]  /*72440*/  STL.64 [R1+0xf90], R4 ;  /* 0x000f900401007387 */ /* 0x0001e20000100a00 */
[----:B------:R-:W-:Y:S03]  /*72450*/  STL.64 [R1+0xf98], R6 ;  /* 0x000f980601007387 */ /* 0x000fe60000100a00 */
[----:B0-----:R-:W3:Y:S01]  /*72460*/  LDL.LU.64 R4, [R1+0x3ae8] ;  /* 0x003ae80001047983 */ /* 0x001ee20000300a00 */
[----:B------:R0:W-:Y:S02]  /*72470*/  STL.64 [R1+0x39d8], R8 ;  /* 0x0039d80801007387 */ /* 0x0001e40000100a00 */
[----:B0-----:R-:W-:Y:S02]  /*72480*/  IMAD.MOV.U32 R8, RZ, RZ, R3 ;  /* 0x000000ffff087224 */ /* 0x001fe400078e0003 */
[----:B------:R-:W-:Y:S01]  /*72490*/  IMAD.MOV.U32 R9, RZ, RZ, R2 ;  /* 0x000000ffff097224 */ /* 0x000fe200078e0002 */
[----:B---3--:R-:W-:Y:S01]  /*724a0*/  HMMA.16816.F32 R16, R16, R4, R12 ;  /* 0x000000041010723c */ /* 0x008fe2000000180c */
[----:B------:R-:W3:Y:S01]  /*724b0*/  LDL.LU.64 R12, [R1+0x3ae0] ;  /* 0x003ae000010c7983 */ /* 0x000ee20000300a00 */
[----:B------:R-:W-:-:S02]  /*724c0*/  IMAD.MOV.U32 R3, RZ, RZ, R4 ;  /* 0x000000ffff037224 */ /* 0x000fc400078e0004 */
[----:B------:R-:W-:Y:S11]  /*724d0*/  IMAD.MOV.U32 R2, RZ, RZ, R5 ;  /* 0x000000ffff027224 */ /* 0x000ff600078e0005 */
[----:B------:R-:W-:Y:S08]  /*724e0*/  @!UPT UIADD3 URZ, URZ, URZ, URZ ;  /* 0x0000003f3f3ff290 */ /* 0x000ff0000fffe03f */
[----:B------:R3:W-:Y:S01]  /*724f0*/  STL.64 [R1+0xf60], R16 ;  /* 0x000f601001007387 */ /* 0x0007e20000100a00 */
[----:B------:R-:W-:Y:S02]  /*72500*/  STL.64 [R1+0xf68], R18 ;  /* 0x000f681201007387 */ /* 0x000fe40000100a00 */
[----:B------:R-:W2:Y:S02]  /*72510*/  LDL.LU.64 R6, [R1+0x3ad8] ;  /* 0x003ad80001067983 */ /* 0x000ea40000300a00 */
[----:B------:R-:W2:Y:S02]  /*72520*/  LDL.LU.64 R4, [R1+0x3ad0] ;  /* 0x003ad00001047983 */ /* 0x000ea40000300a00 */
[----:B---3--:R-:W-:Y:S02]  /*72530*/  IMAD.MOV.U32 R16, RZ, RZ, R13 ;  /* 0x000000ffff107224 */ /* 0x008fe400078e000d */
[----:B------:R-:W-:Y:S02]  /*72540*/  IMAD.MOV.U32 R17, RZ, RZ, R12 ;  /* 0x000000ffff117224 */ /* 0x000fe400078e000c */
[----:B------:R-:W0:Y:S04]  /*72550*/  LDSM.16.MT88.4 R12, [R0+0x8280] ;  /* 0x00828000000c783b */ /* 0x000e280000004200 */
[----:B------:R1:W-:Y:S04]  /*72560*/  STL.64 [R1+0x3a70], R16 ;  /* 0x003a701001007387 */ /* 0x0003e80000100a00 */
[----:B-1----:R-:W3:Y:S01]  /*72570*/  LDL.LU R16, [R1+0x470] ;  /* 0x0004700001107983 */ /* 0x002ee20000300800 */
[----:B------:R-:W3:Y:S02]  /*72580*/  LDL.LU R17, [R1+0x474] ;  /* 0x0004740001117983 */ /* 0x000ee40000300800 */
[----:B------:R-:W3:Y:S02]  /*72590*/  LDL.LU R18, [R1+0x478] ;  /* 0x0004780001127983 */ /* 0x000ee40000300800 */
[----:B------:R-:W3:Y:S01]  /*725a0*/  LDL.LU R19, [R1+0x47c] ;  /* 0x00047c0001137983 */ /* 0x000ee20000300800 */
[C---:B--2---:R-:W-:Y:S01]  /*725b0*/  HMMA.16816.F32 R24, R4.reuse, R24, R20 ;  /* 0x000000180418723c */ /* 0x044fe20000001814 */
[----:B------:R-:W-:Y:S01]  /*725c0*/  STL [R1+0x3930], R0 ;  /* 0x0039300001007387 */ /* 0x000fe20000100800 */
[----:B------:R-:W2:Y:S02]  /*725d0*/  LDL.LU.64 R22, [R1+0x3ac8] ;  /* 0x003ac80001167983 */ /* 0x000ea40000300a00 */
[----:B------:R-:W2:Y:S11]  /*725e0*/  LDL.LU.64 R20, [R1+0x3ac0] ;  /* 0x003ac00001147983 */ /* 0x000eb60000300a00 */
[----:B------:R-:W-:Y:S08]  /*725f0*/  @!UPT UIADD3 URZ, URZ, URZ, URZ ;  /* 0x0000003f3f3ff290 */ /* 0x000ff0000fffe03f */
[----:B------:R1:W-:Y:S01]  /*72600*/  STL.64 [R1+0xf40], R24 ;  /* 0x000f401801007387 */ /* 0x0003e20000100a00 */
[----:B------:R2:W-:Y:S03]  /*72610*/  STL.64 [R1+0xf48], R26 ;  /* 0x000f481a01007387 */ /* 0x0005e60000100a00 */
[----:B-1----:R-:W2:Y:S01]  /*72620*/  LDL.LU.64 R24, [R1+0x3ab8] ;  /* 0x003ab80001187983 */ /* 0x002ea20000300a00 */
[C---:B---3--:R-:W-:Y:S08]  /*72630*/  HMMA.16816.F32 R16, R4.reuse, R8, R16 ;  /* 0x000000080410723c */ /* 0x048ff00000001810 */
[----:B--2---:R-:W-:Y:S01]  /*72640*/  HMMA.16816.F32 R24, R4, R24, R20 ;  /* 0x000000180418723c */ /* 0x004fe20000001814 */
[----:B------:R-:W2:Y:S01]  /*72650*/  LDL.LU.64 R22, [R1+0x3ab0] ;  /* 0x003ab00001167983 */ /* 0x000ea20000300a00 */
[----:B------:R-:W3:Y:S11]  /*72660*/  LDL.LU.64 R20, [R1+0x3aa8] ;  /* 0x003aa80001147983 */ /* 0x000ef60000300a00 */
[----:B------:R-:W-:Y:S10]  /*72670*/  @!UPT UIADD3 URZ, URZ, URZ, URZ ;  /* 0x0000003f3f3ff290 */ /* 0x000ff4000fffe03f */
[----:B------:R-:W-:Y:S01]  /*72680*/  STL.64 [R1+0xf20], R24 ;  /* 0x000f201801007387 */ /* 0x000fe20000100a00 */
[----:B------:R1:W-:Y:S03]  /*72690*/  STL.64 [R1+0xf28], R26 ;  /* 0x000f281a01007387 */ /* 0x0003e60000100a00 */
[----:B-1----:R-:W4:Y:S01]  /*726a0*/  LDL.LU.64 R26, [R1+0x3aa0] ;  /* 0x003aa000011a7983 */ /* 0x002f220000300a00 */
[----:B------:R-:W2:Y:S02]  /*726b0*/  LDL.LU R8, [R1+0x3c0] ;  /* 0x0003c00001087983 */ /* 0x000ea40000300800 */
[----:B------:R-:W-:Y:S02]  /*726c0*/  STL.64 [R1+0xf00], R16 ;  /* 0x000f001001007387 */ /* 0x000fe40000100a00 */
[----:B------:R-:W-:Y:S01]  /*726d0*/  STL.64 [R1+0xf08], R18 ;  /* 0x000f081201007387 */ /* 0x000fe20000100a00 */
[----:B------:R-:W2:Y:S01]  /*726e0*/  LDL.LU R9, [R1+0x3c4] ;  /* 0x0003c40001097983 */ /* 0x000ea20000300800 */
[----:B------:R-:W2:Y:S02]  /*726f0*/  LDL.LU R10, [R1+0x3c8] ;  /* 0x0003c800010a7983 */ /* 0x000ea40000300800 */
[----:B------:R-:W2:Y:S02]  /*72700*/  LDL.LU R11, [R1+0x3cc] ;  /* 0x0003cc00010b7983 */ /* 0x000ea40000300800 */
[----:B--2---:R-:W-:Y:S01]  /*72710*/  STL.64 [R1+0x39e8], R10 ;  /* 0x0039e80a01007387 */ /* 0x004fe20000100a00 */
[----:B------:R3:W-:Y:S02]  /*72720*/  STL.64 [R1+0x39e0], R8 ;  /* 0x0039e00801007387 */ /* 0x0007e40000100a00 */
[----:B---3--:R-:W-:-:S02]  /*72730*/  IMAD.MOV.U32 R8, RZ, RZ, R21 ;  /* 0x000000ffff087224 */ /* 0x008fc400078e0015 */
[----:B------:R-:W-:-:S05]  /*72740*/  IMAD.MOV.U32 R9, RZ, RZ, R20 ;  /* 0x000000ffff097224 */ /* 0x000fca00078e0014 */
[----:B------:R1:W-:Y:S04]  /*72750*/  STL.64 [R1+0x39f8], R8 ;  /* 0x0039f80801007387 */ /* 0x0003e80000100a00 */
[----:B-1----:R-:W2:Y:S04]  /*72760*/  LDL.64 R8, [R1+0x730] ;  /* 0x0007300001087983 */ /* 0x002ea80000100a00 */
[----:B--2---:R1:W-:Y:S04]  /*72770*/  STL.64 [R1+0x3a08], R8 ;  /* 0x003a080801007387 */ /* 0x0043e80000100a00 */
[----:B-1----:R-:W2:Y:S04]  /*72780*/  LDL.64 R8, [R1+0x740] ;  /* 0x0007400001087983 */ /* 0x002ea80000100a00 */
[----:B--2---:R1:W-:Y:S04]  /*72790*/  STL.64 [R1+0x3a20], R8 ;  /* 0x003a200801007387 */ /* 0x0043e80000100a00 */
[----:B-1----:R-:W2:Y:S01]  /*727a0*/  LDL.LU R8, [R1+0x400] ;  /* 0x0004000001087983 */ /* 0x002ea20000300800 */
[----:B------:R-:W2:Y:S02]  /*727b0*/  LDL.LU R9, [R1+0x404] ;  /* 0x0004040001097983 */ /* 0x000ea40000300800 */
[----:B------:R-:W3:Y:S02]  /*727c0*/  LDL.LU R10, [R1+0x408] ;  /* 0x00040800010a7983 */ /* 0x000ee40000300800 */
[----:B------:R-:W3:Y:S02]  /*727d0*/  LDL.LU R11, [R1+0x40c] ;  /* 0x00040c00010b7983 */ /* 0x000ee40000300800 */
[----:B----4-:R-:W-:-:S02]  /*727e0*/  IMAD.MOV.U32 R24, RZ, RZ, R27 ;  /* 0x000000ffff187224 */ /* 0x010fc400078e001b */
[----:B------:R-:W-:Y:S01]  /*727f0*/  IMAD.MOV.U32 R25, RZ, RZ, R26 ;  /* 0x000000ffff197224 */ /* 0x000fe200078e001a */
[----:B---3--:R-:W-:Y:S01]  /*72800*/  STL.64 [R1+0x3a38], R10 ;  /* 0x003a380a01007387 */ /* 0x008fe20000100a00 */
[----:B--2---:R1:W-:Y:S03]  /*72810*/  STL.64 [R1+0x3a30], R8 ;  /* 0x003a300801007387 */ /* 0x0043e60000100a00 */
[----:B-1----:R-:W2:Y:S01]  /*72820*/  LDL.LU R8, [R1+0x410] ;  /* 0x0004100001087983 */ /* 0x002ea20000300800 */
[----:B------:R-:W2:Y:S02]  /*72830*/  LDL.LU R9, [R1+0x414] ;  /* 0x0004140001097983 */ /* 0x000ea40000300800 */
[----:B------:R-:W3:Y:S02]  /*72840*/  LDL.LU R10, [R1+0x418] ;  /* 0x00041800010a7983 */ /* 0x000ee40000300800 */
[----:B------:R-:W3:Y:S01]  /*72850*/  LDL.LU R11, [R1+0x41c] ;  /* 0x00041c00010b7983 */ /* 0x000ee20000300800 */
[----:B------:R1:W-:Y:S04]  /*72860*/  STL.64 [R1+0x3a68], R24 ;  /* 0x003a681801007387 */ /* 0x0003e80000100a00 */
[----:B-1----:R-:W4:Y:S01]  /*72870*/  LDL.LU R24, [R1+0x440] ;  /* 0x0004400001187983 */ /* 0x002f220000300800 */
        /* <DEDUP_REMOVED lines=8> */
[----:B-1----:R-:W2:Y:S01]  /*72900*/  LDL.LU R24, [R1+0x450] ;  /* 0x0004500001187983 */ /* 0x002ea20000300800 */
[----:B------:R-:W2:Y:S02]  /*72910*/  LDL.LU R25, [R1+0x454] ;  /* 0x0004540001197983 */ /* 0x000ea40000300800 */
[----:B------:R-:W4:Y:S02]  /*72920*/  LDL.LU R26, [R1+0x458] ;  /* 0x00045800011a7983 */ /* 0x000f240000300800 */
[----:B------:R-:W4:Y:S02]  /*72930*/  LDL.LU R27, [R1+0x45c] ;  /* 0x00045c00011b7983 */ /* 0x000f240000300800 */
[----:B----4-:R-:W-:Y:S01]  /*72940*/  STL.64 [R1+0x3a98], R26 ;  /* 0x003a981a01007387 */ /* 0x010fe20000100a00 */
[----:B--2---:R1:W-:Y:S03]  /*72950*/  STL.64 [R1+0x3a90], R24 ;  /* 0x003a901801007387 */ /* 0x0043e60000100a00 */
[----:B-1----:R-:W2:Y:S01]  /*72960*/  LDL.LU R24, [R1+0x460] ;  /* 0x0004600001187983 */ /* 0x002ea20000300800 */
[----:B------:R-:W2:Y:S02]  /*72970*/  LDL.LU R25, [R1+0x464] ;  /* 0x0004640001197983 */ /* 0x000ea40000300800 */
[----:B------:R-:W2:Y:S02]  /*72980*/  LDL.LU R26, [R1+0x468] ;  /* 0x00046800011a7983 */ /* 0x000ea40000300800 */
[----:B------:R-:W2:Y:S01]  /*72990*/  LDL.LU R27, [R1+0x46c] ;  /* 0x00046c00011b7983 */ /* 0x000ea20000300800 */
[----:B---3--:R-:W-:Y:S01]  /*729a0*/  STL.64 [R1+0x3a48], R10 ;  /* 0x003a480a01007387 */ /* 0x008fe20000100a00 */
[----:B------:R1:W-:Y:S03]  /*729b0*/  STL.64 [R1+0x3a40], R8 ;  /* 0x003a400801007387 */ /* 0x0003e60000100a00 */
[----:B-1----:R-:W3:Y:S01]  /*729c0*/  LDL.LU R8, [R1+0x420] ;  /* 0x0004200001087983 */ /* 0x002ee20000300800 */
[----:B------:R-:W3:Y:S02]  /*729d0*/  LDL.LU R9, [R1+0x424] ;  /* 0x0004240001097983 */ /* 0x000ee40000300800 */
[----:B------:R-:W4:Y:S02]  /*729e0*/  LDL.LU R10, [R1+0x428] ;  /* 0x00042800010a7983 */ /* 0x000f240000300800 */
[----:B------:R-:W4:Y:S02]  /*729f0*/  LDL.LU R11, [R1+0x42c] ;  /* 0x00042c00010b7983 */ /* 0x000f240000300800 */
[----:B------:R-:W-:-:S02]  /*72a00*/  IMAD.MOV.U32 R16, RZ, RZ, R23 ;  /* 0x000000ffff107224 */ /* 0x000fc400078e0017 */
[----:B------:R-:W-:Y:S01]  /*72a10*/  IMAD.MOV.U32 R17, RZ, RZ, R22 ;  /* 0x000000ffff117224 */ /* 0x000fe200078e0016 */
[----:B----4-:R-:W-:Y:S01]  /*72a20*/  STL.64 [R1+0x3a60], R10 ;  /* 0x003a600a01007387 */ /* 0x010fe20000100a00 */
[----:B---3--:R1:W-:Y:S03]  /*72a30*/  STL.64 [R1+0x3a58], R8 ;  /* 0x003a580801007387 */ /* 0x0083e60000100a00 */
[----:B-1----:R-:W3:Y:S01]  /*72a40*/  LDL.LU R8, [R1+0x430] ;  /* 0x0004300001087983 */ /* 0x002ee20000300800 */
[----:B------:R-:W3:Y:S02]  /*72a50*/  LDL.LU R9, [R1+0x434] ;  /* 0x0004340001097983 */ /* 0x000ee40000300800 */
[----:B------:R-:W3:Y:S02]  /*72a60*/  LDL.LU R10, [R1+0x438] ;  /* 0x00043800010a7983 */ /* 0x000ee40000300800 */
[----:B------:R-:W3:Y:S01]  /*72a70*/  LDL.LU R11, [R1+0x43c] ;  /* 0x00043c00010b7983 */ /* 0x000ee20000300800 */
[----:B------:R-:W4:Y:S01]  /*72a80*/  LDL.64 R20, [R1+0x760] ;  /* 0x0007600001147983 */ /* 0x000f220000100a00 */
[----:B0-----:R-:W-:Y:S02]  /*72a90*/  STL.64 [R1+0x2b0], R12 ;  /* 0x0002b00c01007387 */ /* 0x001fe40000100a00 */
[----:B------:R-:W-:Y:S02]  /*72aa0*/  STL.64 [R1+0x2b8], R14 ;  /* 0x0002b80e01007387 */ /* 0x000fe40000100a00 */
[----:B------:R-:W-:Y:S01]  /*72ab0*/  STL.64 [R1+0x3898], R14 ;  /* 0x0038980e01007387 */ /* 0x000fe20000100a00 */
[----:B------:R0:W-:Y:S02]  /*72ac0*/  STL.64 [R1+0x3890], R12 ;  /* 0x0038900c01007387 */ /* 0x0001e40000100a00 */
[----:B0-----:R-:W-:-:S02]  /*72ad0*/  IMAD.MOV.U32 R12, RZ, RZ, R3 ;  /* 0x000000ffff0c7224 */ /* 0x001fc400078e0003 */
[----:B------:R-:W-:-:S05]  /*72ae0*/  IMAD.MOV.U32 R13, RZ, RZ, R2 ;  /* 0x000000ffff0d7224 */ /* 0x000fca00078e0002 */
[----:B------:R0:W-:Y:S04]  /*72af0*/  STL.64 [R1+0x3a00], R12 ;  /* 0x003a000c01007387 */ /* 0x0001e80000100a00 */
        /* <DEDUP_REMOVED lines=34> */
[C---:B---3--:R-:W-:Y:S01]  /*72d20*/  HMMA.16816.F32 R24, R4.reuse, R24, R8 ;  /* 0x000000180418723c */ /* 0x048fe20000001808 */
[----:B------:R-:W3:Y:S01]  /*72d30*/  LDL.LU.64 R10, [R1+0x3a60] ;  /* 0x003a6000010a7983 */ /* 0x000ee20000300a00 */
[----:B------:R-:W3:Y:S11]  /*72d40*/  LDL.LU.64 R8, [R1+0x3a58] ;  /* 0x003a580001087983 */ /* 0x000ef60000300a00 */
[----:B------:R-:W-:Y:S10]  /*72d50*/  @!UPT UIADD3 URZ, URZ, URZ, URZ ;  /* 0x0000003f3f3ff290 */ /* 0x000ff4000fffe03f */
[----:B------:R0:W-:Y:S01]  /*72d60*/  STL.64 [R1+0xec0], R24 ;  /* 0x000ec01801007387 */ /* 0x0001e20000100a00 */
[----:B------:R-:W-:Y:S03]  /*72d70*/  STL.64 [R1+0xec8], R26 ;  /* 0x000ec81a01007387 */ /* 0x000fe60000100a00 */
[----:B0-----:R-:W3:Y:S02]  /*72d80*/  LDL.LU.64 R24, [R1+0x3a50] ;  /* 0x003a500001187983 */ /* 0x001ee40000300a00 */
        /* <DEDUP_REMOVED lines=8> */
[----:B----4-:R-:W-:Y:S02]  /*72e10*/  IMAD.MOV.U32 R3, RZ, RZ, R20 ;  /* 0x000000ffff037224 */ /* 0x010fe400078e0014 */
[----:B------:R-:W-:Y:S01]  /*72e20*/  IMAD.MOV.U32 R2, RZ, RZ, R21 ;  /* 0x000000ffff027224 */ /* 0x000fe200078e0015 */
        /* <DEDUP_REMOVED lines=17> */
[----:B0-----:R-:W2:Y:S01]  /*72f40*/  LDL.LU.64 R8, [R1+0x3a20] ;  /* 0x003a200001087983 */ /* 0x001ea20000300a00 */
[----:B------:R0:W-:Y:S03]  /*72f50*/  STL.64 [R1+0x3980], R20 ;  /* 0x0039801401007387 */ /* 0x0001e60000100a00 */
[----:B0-----:R-:W3:Y:S01]  /*72f60*/  LDL.64 R20, [R1+0x710] ;  /* 0x0007100001147983 */ /* 0x001ee20000100a00 */
        /* <DEDUP_REMOVED lines=18> */
[----:B------:R-:W-:Y:S01]  /*73090*/  STL [R1+0x3938], R15 ;  /* 0x0039380f01007387 */ /* 0x000fe20000100800 */
[C---:B--2---:R-:W-:Y:S02]  /*730a0*/  HMMA.16816.F32 R8, R4.reuse, R8, R16 ;  /* 0x000000080408723c */ /* 0x044fe40000001810 */
[----:B------:R-:W2:Y:S11]  /*730b0*/  LDL.LU.64 R16, [R1+0x39f0] ;  /* 0x0039f00001107983 */ /* 0x000eb60000300a00 */
        /* <DEDUP_REMOVED lines=10> */
[----:B0-----:R-:W4:Y:S01]  /*73160*/  LDL.LU.64 R8, [R1+0x39d8] ;  /* 0x0039d80001087983 */ /* 0x001f220000300a00 */
[----:B------:R-:W-:Y:S02]  /*73170*/  IMAD.MOV.U32 R15, RZ, RZ, R20 ;  /* 0x000000ffff0f7224 */ /* 0x000fe400078e0014 */
[----:B------:R-:W-:Y:S02]  /*73180*/  IMAD.MOV.U32 R0, RZ, RZ, R21 ;  /* 0x000000ffff007224 */ /* 0x000fe400078e0015 */
[----:B----4-:R-:W-:Y:S01]  /*73190*/  HMMA.16816.F32 R20, R4, R8, R24 ;  /* 0x000000080414723c */ /* 0x010fe20000001818 */
[----:B------:R-:W-:-:S02]  /*731a0*/  IMAD.MOV.U32 R19, RZ, RZ, R8 ;  /* 0x000000ffff137224 */ /* 0x000fc400078e0008 */
[----:B------:R-:W-:Y:S11]  /*731b0*/  IMAD.MOV.U32 R18, RZ, RZ, R9 ;  /* 0x000000ffff127224 */ /* 0x000ff600078e0009 */
[----:B------:R-:W-:Y:S09]  /*731c0*/  @!UPT UIADD3 URZ, URZ, URZ, URZ ;  /* 0x0000003f3f3ff290 */ /* 0x000ff2000fffe03f */
[----:B------:R0:W-:Y:S01]  /*731d0*/  STL.64 [R1+0xe20], R20 ;  /* 0x000e201401007387 */ /* 0x0001e20000100a00 */
[----:B------:R3:W-:Y:S02]  /*731e0*/  STL.64 [R1+0xe28], R22 ;  /* 0x000e281601007387 */ /* 0x0007e40000100a00 */
[----:B------:R-:W4:Y:S02]  /*731f0*/  LDL.LU R8, [R1+0x1e0] ;  /* 0x0001e00001087983 */ /* 0x000f240000300800 */
[----:B------:R-:W4:Y:S01]  /*73200*/  LDL.LU R9, [R1+0x1e4] ;  /* 0x0001e40001097983 */ /* 0x000f220000300800 */
[----:B-1----:R-:W4:Y:S01]  /*73210*/  LDL.LU R10, [R1+0x1e8] ;  /* 0x0001e800010a7983 */ /* 0x002f220000300800 */
[----:B------:R-:W4:Y:S03]  /*73220*/  LDL.LU R11, [R1+0x1ec] ;  /* 0x0001ec00010b7983 */ /* 0x000f260000300800 */
[----:B0-----:R-:W2:Y:S01]  /*73230*/  LDL.LU R20, [R1+0x1a0] ;  /* 0x0001a00001147983 */ /* 0x001ea20000300800 */
[----:B------:R-:W2:Y:S02]  /*73240*/  LDL.LU R21, [R1+0x1a4] ;  /* 0x0001a40001157983 */ /* 0x000ea40000300800 */
[----:B---3--:R-:W3:Y:S02]  /*73250*/  LDL.LU R22, [R1+0x1a8] ;  /* 0x0001a80001167983 */ /* 0x008ee40000300800 */
[----:B------:R-:W3:Y:S01]  /*73260*/  LDL.LU R23, [R1+0x1ac] ;  /* 0x0001ac0001177983 */ /* 0x000ee20000300800 */
[----:B------:R-:W2:Y:S01]  /*73270*/  LDL.LU R24, [R1+0x1c0] ;  /* 0x0001c00001187983 */ /* 0x000ea20000300800 */
[----:B------:R-:W2:Y:S02]  /*73280*/  LDL.LU R25, [R1+0x1c4] ;  /* 0x0001c40001197983 */ /* 0x000ea40000300800 */
[----:B------:R-:W2:Y:S02]  /*73290*/  LDL.LU R26, [R1+0x1c8] ;  /* 0x0001c800011a7983 */ /* 0x000ea40000300800 */
[----:B------:R-:W2:Y:S02]  /*732a0*/  LDL.LU R27, [R1+0x1cc] ;  /* 0x0001cc00011b7983 */ /* 0x000ea40000300800 */
[----:B--2---:R-:W-:Y:S01]  /*732b0*/  STL.64 [R1+0x39b8], R26 ;  /* 0x0039b81a01007387 */ /* 0x004fe20000100a00 */
[----:B------:R0:W-:Y:S03]  /*732c0*/  STL.64 [R1+0x39b0], R24 ;  /* 0x0039b01801007387 */ /* 0x0001e60000100a00 */
[----:B0-----:R-:W2:Y:S01]  /*732d0*/  LDL.64 R24, [R1+0x7e0] ;  /* 0x0007e00001187983 */ /* 0x001ea20000100a00 */
[----:B---3--:R-:W-:Y:S02]  /*732e0*/  STL.64 [R1+0x3990], R22 ;  /* 0x0039901601007387 */ /* 0x008fe40000100a00 */
[----:B------:R0:W-:Y:S02]  /*732f0*/  STL.64 [R1+0x3988], R20 ;  /* 0x0039881401007387 */ /* 0x0001e40000100a00 */
[----:B0-----:R-:W3:Y:S04]  /*73300*/  LDL.64 R20, [R1+0x7c0] ;  /* 0x0007c00001147983 */ /* 0x001ee80000100a00 */
[----:B---3--:R0:W-:Y:S04]  /*73310*/  STL.64 [R1+0x39a0], R20 ;  /* 0x0039a01401007387 */ /* 0x0081e80000100a00 */
[----:B0-----:R-:W3:Y:S04]  /*73320*/  LDL.64 R20, [R1+0x7d0] ;  /* 0x0007d00001147983 */ /* 0x001ee80000100a00 */
[----:B---3--:R0:W-:Y:S04]  /*73330*/  STL.64 [R1+0x39c0], R20 ;  /* 0x0039c01401007387 */ /* 0x0081e80000100a00 */
[----:B0-----:R-:W3:Y:S01]  /*73340*/  LDL.LU R20, [R1+0x1d0] ;  /* 0x0001d00001147983 */ /* 0x001ee20000300800 */
[----:B------:R-:W3:Y:S02]  /*73350*/  LDL.LU R21, [R1+0x1d4] ;  /* 0x0001d40001157983 */ /* 0x000ee40000300800 */
[----:B------:R-:W3:Y:S02]  /*73360*/  LDL.LU R22, [R1+0x1d8] ;  /* 0x0001d80001167983 */ /* 0x000ee40000300800 */
[----:B------:R-:W3:Y:S01]  /*73370*/  LDL.LU R23, [R1+0x1dc] ;  /* 0x0001dc0001177983 */ /* 0x000ee20000300800 */
[----:B------:R-:W-:Y:S01]  /*73380*/  STL.64 [R1+0x3960], R18 ;  /* 0x0039601201007387 */ /* 0x000fe20000100a00 */
[----:B------:R0:W-:Y:S03]  /*73390*/  STL.64 [R1+0x3958], R16 ;  /* 0x0039581001007387 */ /* 0x0001e60000100a00 */
[----:B0-----:R-:W2:Y:S01]  /*733a0*/  LDL.64 R16, [R1+0x7a0] ;  /* 0x0007a00001107983 */ /* 0x001ea20000100a00 */
[----:B----4-:R-:W-:Y:S03]  /*733b0*/  HMMA.16816.F32 R4, R4, R12, R8 ;  /* 0x0000000c0404723c */ /* 0x010fe60000001808 */
[----:B--2---:R0:W-:Y:S04]  /*733c0*/  STL.64 [R1+0x3978], R16 ;  /* 0x0039781001007387 */ /* 0x0041e80000100a00 */
[----:B0-----:R-:W2:Y:S04]  /*733d0*/  LDL.64 R16, [R1+0x7b0] ;  /* 0x0007b00001107983 */ /* 0x001ea80000100a00 */
[----:B--2---:R0:W-:Y:S04]  /*733e0*/  STL.64 [R1+0x3998], R16 ;  /* 0x0039981001007387 */ /* 0x0041e80000100a00 */
[----:B0-----:R-:W2:Y:S01]  /*733f0*/  LDL.LU R16, [R1+0x1b0] ;  /* 0x0001b00001107983 */ /* 0x001ea20000300800 */
[----:B------:R-:W2:Y:S02]  /*73400*/  LDL.LU R17, [R1+0x1b4] ;  /* 0x0001b40001117983 */ /* 0x000ea40000300800 */
[----:B------:R-:W2:Y:S02]  /*73410*/  LDL.LU R18, [R1+0x1b8] ;  /* 0x0001b80001127983 */ /* 0x000ea40000300800 */
[----:B------:R-:W2:Y:S01]  /*73420*/  LDL.LU R19, [R1+0x1bc] ;  /* 0x0001bc0001137983 */ /* 0x000ea20000300800 */
[----:B------:R-:W3:Y:S01]  /*73430*/  LDL.LU.64 R10, [R1+0x39d0] ;  /* 0x0039d000010a7983 */ /* 0x000ee20000300a00 */
[----:B------:R-:W3:Y:S02]  /*73440*/  LDL.LU.64 R8, [R1+0x39c8] ;  /* 0x0039c80001087983 */ /* 0x000ee40000300a00 */
[----:B------:R0:W-:Y:S02]  /*73450*/  STL.64 [R1+0x38a8], R12 ;  /* 0x0038a80c01007387 */ /* 0x0001e40000100a00 */
[----:B------:R1:W-:Y:S01]  /*73460*/  STL.64 [R1+0x3950], R14 ;  /* 0x0039500e01007387 */ /* 0x0003e20000100a00 */
[----:B------:R4:W-:Y:S01]  /*73470*/  STL.64 [R1+0xe00], R4 ;  /* 0x000e000401007387 */ /* 0x0009e20000100a00 */
[----:B------:R-:W-:Y:S03]  /*73480*/  STL.64 [R1+0xe08], R6 ;  /* 0x000e080601007387 */ /* 0x000fe60000100a00 */
[----:B0-----:R-:W2:Y:S01]  /*73490*/  LDL.LU R12, [R1+0x180] ;  /* 0x00018000010c7983 */ /* 0x001ea20000300800 */
[----:B------:R-:W2:Y:S02]  /*734a0*/  LDL.LU R13, [R1+0x184] ;  /* 0x00018400010d7983 */ /* 0x000ea40000300800 */
[----:B-1----:R-:W2:Y:S02]  /*734b0*/  LDL.LU R14, [R1+0x188] ;  /* 0x00018800010e7983 */ /* 0x002ea40000300800 */
[----:B------:R-:W2:Y:S02]  /*734c0*/  LDL.LU R15, [R1+0x18c] ;  /* 0x00018c00010f7983 */ /* 0x000ea40000300800 */
[----:B----4-:R-:W-:-:S02]  /*734d0*/  IMAD.MOV.U32 R4, RZ, RZ, R3 ;  /* 0x000000ffff047224 */ /* 0x010fc400078e0003 */
[----:B------:R-:W-:Y:S02]  /*734e0*/  IMAD.MOV.U32 R5, RZ, RZ, R2 ;  /* 0x000000ffff057224 */ /* 0x000fe400078e0002 */
[----:B------:R-:W-:Y:S02]  /*734f0*/  IMAD.MOV.U32 R2, RZ, RZ, R24 ;  /* 0x000000ffff027224 */ /* 0x000fe400078e0018 */
[----:B------:R-:W-:Y:S01]  /*73500*/  IMAD.MOV.U32 R3, RZ, RZ, R25 ;  /* 0x000000ffff037224 */ /* 0x000fe200078e0019 */
[C---:B---3--:R-:W-:Y:S01]  /*73510*/  HMMA.16816.F32 R20, R8.reuse, R24, R20 ;  /* 0x000000180814723c */ /* 0x048fe20000001814 */
[----:B--2---:R-:W-:Y:S01]  /*73520*/  STL.64 [R1+0x3970], R14 ;  /* 0x0039700e01007387 */ /* 0x004fe20000100a00 */
[----:B------:R0:W-:Y:S03]  /*73530*/  STL.64 [R1+0x3968], R12 ;  /* 0x0039680c01007387 */ /* 0x0001e60000100a00 */
[----:B0-----:R-:W2:Y:S01]  /*73540*/  LDL.LU R12, [R1+0x190] ;  /* 0x00019000010c7983 */ /* 0x001ea20000300800 */
[----:B------:R-:W2:Y:S02]  /*73550*/  LDL.LU R13, [R1+0x194] ;  /* 0x00019400010d7983 */ /* 0x000ea40000300800 */
[----:B------:R-:W2:Y:S02]  /*73560*/  LDL.LU R14, [R1+0x198] ;  /* 0x00019800010e7983 */ /* 0x000ea40000300800 */
[----:B------:R-:W2:Y:S11]  /*73570*/  LDL.LU R15, [R1+0x19c] ;  /* 0x00019c00010f7983 */ /* 0x000eb60000300800 */
[----:B------:R-:W-:Y:S02]  /*73580*/  @!UPT UIADD3 URZ, URZ, URZ, URZ ;  /* 0x0000003f3f3ff290 */ /* 0x000fe4000fffe03f */
[----:B------:R0:W-:Y:S01]  /*73590*/  STL.64 [R1+0xdf0], R20 ;  /* 0x000df01401007387 */ /* 0x0001e20000100a00 */
[----:B------:R-:W-:Y:S03]  /*735a0*/  STL.64 [R1+0xdf8], R22 ;  /* 0x000df81601007387 */ /* 0x000fe60000100a00 */
        /* <DEDUP_REMOVED lines=11> */
[----:B------:R-:W4:Y:S03]  /*73660*/  LDL.LU.64 R20, [R1+0x39a0] ;  /* 0x0039a00001147983 */ /* 0x000f260000300a00 */
[----:B------:R-:W-:Y:S01]  /*73670*/  STL.64 [R1+0x3948], R26 ;  /* 0x0039481a01007387 */ /* 0x000fe20000100a00 */
[----:B----4-:R-:W-:Y:S01]  /*73680*/  HMMA.16816.F32 R16, R8, R20, R16 ;  /* 0x000000140810723c */ /* 0x010fe20000001810 */
[----:B---3--:R0:W-:Y:S01]  /*73690*/  STL.64 [R1+0x3940], R24 ;  /* 0x0039401801007387 */ /* 0x0081e20000100a00 */
[----:B------:R-:W-:-:S02]  /*736a0*/  IMAD.MOV.U32 R28, RZ, RZ, R20 ;  /* 0x000000ffff1c7224 */ /* 0x000fc400078e0014 */
[----:B------:R-:W-:Y:S01]  /*736b0*/  IMAD.MOV.U32 R29, RZ, RZ, R21 ;  /* 0x000000ffff1d7224 */ /* 0x000fe200078e0015 */
[----:B0-----:R-:W3:Y:S11]  /*736c0*/  LDL.64 R24, [R1+0x780] ;  /* 0x0007800001187983 */ /* 0x001ef60000100a00 */
[----:B------:R-:W-:Y:S07]  /*736d0*/  @!UPT UIADD3 URZ, URZ, URZ, URZ ;  /* 0x0000003f3f3ff290 */ /* 0x000fee000fffe03f */
[----:B------:R0:W-:Y:S01]  /*736e0*/  STL.64 [R1+0xdd0], R16 ;  /* 0x000dd01001007387 */ /* 0x0001e20000100a00 */
[----:B------:R-:W-:Y:S03]  /*736f0*/  STL.64 [R1+0xdd8], R18 ;  /* 0x000dd81201007387 */ /* 0x000fe60000100a00 */
        /* <DEDUP_REMOVED lines=12> */
[----:B------:R-:W-:Y:S01]  /*737c0*/  STL.64 [R1+0x3928], R22 ;  /* 0x0039281601007387 */ /* 0x000fe20000100a00 */
[----:B--2---:R-:W-:Y:S01]  /*737d0*/  HMMA.16816.F32 R12, R8, R16, R12 ;  /* 0x00000010080c723c */ /* 0x004fe2000000180c */
[----:B----4-:R0:W-:Y:S01]  /*737e0*/  STL.64 [R1+0x3920], R20 ;  /* 0x0039201401007387 */ /* 0x0101e20000100a00 */
[----:B------:R-:W-:-:S02]  /*737f0*/  IMAD.MOV.U32 R7, RZ, RZ, R16 ;  /* 0x000000ffff077224 */ /* 0x000fc400078e0010 */
[----:B------:R-:W-:Y:S01]  /*73800*/  IMAD.MOV.U32 R6, RZ, RZ, R17 ;  /* 0x000000ffff067224 */ /* 0x000fe200078e0011 */
        /* <DEDUP_REMOVED lines=8> */
[----:B------:R-:W4:Y:S02]  /*73890*/  LDL.LU.64 R12, [R1+0x3968] ;  /* 0x00396800010c7983 */ /* 0x000f240000300a00 */
[----:B------:R-:W2:Y:S02]  /*738a0*/  LDL.LU.64 R18, [R1+0x3960] ;  /* 0x0039600001127983 */ /* 0x000ea40000300a00 */
[----:B------:R-:W4:Y:S02]  /*738b0*/  LDL.LU.64 R16, [R1+0x3958] ;  /* 0x0039580001107983 */ /* 0x000f240000300a00 */
[C---:B----4-:R-:W-:Y:S11]  /*738c0*/  HMMA.16816.F32 R12, R8.reuse, R16, R12 ;  /* 0x00000010080c723c */ /* 0x050ff6000000180c */
[----:B------:R-:W-:Y:S11]  /*738d0*/  @!UPT UIADD3 URZ, URZ, URZ, URZ ;  /* 0x0000003f3f3ff290 */ /* 0x000ff6000fffe03f */
[----:B------:R-:W-:Y:S01]  /*738e0*/  @!UPT UIADD3 URZ, URZ, URZ, URZ ;  /* 0x0000003f3f3ff290 */ /* 0x000fe2000fffe03f */
[----:B------:R2:W-:Y:S01]  /*738f0*/  STL.64 [R1+0xda0], R12 ;  /* 0x000da00c01007387 */ /* 0x0005e20000100a00 */
[----:B------:R0:W-:Y:S02]  /*73900*/  STL.64 [R1+0xda8], R14 ;  /* 0x000da80e01007387 */ /* 0x0001e40000100a00 */
[----:B--2---:R-:W-:Y:S02]  /*73910*/  IMAD.MOV.U32 R12, RZ, RZ, R19 ;  /* 0x000000ffff0c7224 */ /* 0x004fe400078e0013 */
[----:B------:R-:W-:Y:S01]  /*73920*/  IMAD.MOV.U32 R13, RZ, RZ, R18 ;  /* 0x000000ffff0d7224 */ /* 0x000fe200078e0012 */
[----:B0-----:R-:W2:Y:S04]  /*73930*/  LDL.LU.64 R14, [R1+0x3950] ;  /* 0x00395000010e7983 */ /* 0x001ea80000300a00 */
[----:B------:R-:W-:Y:S01]  /*73940*/  STL.64 [R1+0x38c0], R12 ;  /* 0x0038c00c01007387 */ /* 0x000fe20000100a00 */
[----:B------:R0:W-:Y:S03]  /*73950*/  STL.64 [R1+0x3850], R16 ;  /* 0x0038501001007387 */ /* 0x0001e60000100a00 */
[----:B0-----:R-:W3:Y:S01]  /*73960*/  LDL.LU R16, [R1+0x170] ;  /* 0x0001700001107983 */ /* 0x001ee20000300800 */
[----:B------:R-:W3:Y:S02]  /*73970*/  LDL.LU R17, [R1+0x174] ;  /* 0x0001740001117983 */ /* 0x000ee40000300800 */
[----:B------:R-:W3:Y:S02]  /*73980*/  LDL.LU R18, [R1+0x178] ;  /* 0x0001780001127983 */ /* 0x000ee40000300800 */
[----:B------:R-:W3:Y:S02]  /*73990*/  LDL.LU R19, [R1+0x17c] ;  /* 0x00017c0001137983 */ /* 0x000ee40000300800 */
[----:B---3--:R-:W-:Y:S11]  /*739a0*/  HMMA.16816.F32 R16, R8, R24, R16 ;  /* 0x000000180810723c */ /* 0x008ff60000001810 */
[----:B------:R-:W-:Y:S11]  /*739b0*/  @!UPT UIADD3 URZ, URZ, URZ, URZ ;  /* 0x0000003f3f3ff290 */ /* 0x000ff6000fffe03f */
[----:B------:R-:W-:Y:S01]  /*739c0*/  @!UPT UIADD3 URZ, URZ, URZ, URZ ;  /* 0x0000003f3f3ff290 */ /* 0x000fe2000fffe03f */
[----:B------:R-:W-:Y:S01]  /*739d0*/  STL.64 [R1+0xd90], R16 ;  /* 0x000d901001007387 */ /* 0x000fe20000100a00 */
[----:B------:R0:W-:Y:S02]  /*739e0*/  STL.64 [R1+0xd98], R18 ;  /* 0x000d981201007387 */ /* 0x0001e40000100a00 */
[----:B------:R-:W3:Y:S02]  /*739f0*/  LDL.LU.64 R26, [R1+0x3948] ;  /* 0x00394800011a7983 */ /* 0x000ee40000300a00 */
[----:B0-----:R-:W-:Y:S02]  /*73a00*/  IMAD.MOV.U32 R19, RZ, RZ, R24 ;  /* 0x000000ffff137224 */ /* 0x001fe400078e0018 */
[----:B------:R-:W-:Y:S02]  /*73a10*/  IMAD.MOV.U32 R18, RZ, RZ, R25 ;  /* 0x000000ffff127224 */ /* 0x000fe400078e0019 */
[----:B------:R-:W4:Y:S03]  /*73a20*/  LDL.LU.64 R24, [R1+0x3940] ;  /* 0x0039400001187983 */ /* 0x000f260000300a00 */
[----:B------:R4:W-:Y:S02]  /*73a30*/  STL.64 [R1+0x3868], R18 ;  /* 0x0038681201007387 */ /* 0x0009e40000100a00 */
[----:B--2---:R-:W-:-:S02]  /*73a40*/  IMAD.MOV.U32 R12, RZ, RZ, R15 ;  /* 0x000000ffff0c7224 */ /* 0x004fc400078e000f */
[----:B------:R-:W-:Y:S01]  /*73a50*/  IMAD.MOV.U32 R13, RZ, RZ, R0 ;  /* 0x000000ffff0d7224 */ /* 0x000fe200078e0000 */
[----:B------:R-:W2:Y:S01]  /*73a60*/  LDL.LU R15, [R1+0x3938] ;  /* 0x00393800010f7983 */ /* 0x000ea20000300800 */
[----:B----4-:R-:W-:Y:S11]  /*73a70*/  HMMA.16816.F32 R16, R8, R24, R20 ;  /* 0x000000180810723c */ /* 0x010ff60000001814 */
[----:B------:R-:W-:Y:S11]  /*73a80*/  @!UPT UIADD3 URZ, URZ, URZ, URZ ;  /* 0x0000003f3f3ff290 */ /* 0x000ff6000fffe03f */
[----:B------:R-:W-:Y:S01]  /*73a90*/  @!UPT UIADD3 URZ, URZ, URZ, URZ ;  /* 0x0000003f3f3ff290 */ /* 0x000fe2000fffe03f */
[----:B------:R-:W-:Y:S01]  /*73aa0*/  STL.64 [R1+0xd80], R16 ;  /* 0x000d801001007387 */ /* 0x000fe20000100a00 */
[----:B------:R-:W-:Y:S02]  /*73ab0*/  STL.64 [R1+0xd88], R18 ;  /* 0x000d881201007387 */ /* 0x000fe40000100a00 */
[----:B------:R-:W4:Y:S02]  /*73ac0*/  LDL.LU R0, [R1+0x3934] ;  /* 0x0039340001007983 */ /* 0x000f240000300800 */
[----:B------:R-:W-:Y:S01]  /*73ad0*/  STL.64 [R1+0x38d8], R12 ;  /* 0x0038d80c01007387 */ /* 0x000fe20000100a00 */
[----:B------:R0:W-:Y:S01]  /*73ae0*/  STL.64 [R1+0x3830], R24 ;  /* 0x0038301801007387 */ /* 0x0001e20000100a00 */
[----:B---3--:R1:W-:Y:S03]  /*73af0*/  STL.64 [R1+0x38a0], R26 ;  /* 0x0038a01a01007387 */ /* 0x0083e60000100a00 */
[----:B0-----:R-:W3:Y:S01]  /*73b00*/  LDL.LU R24, [R1+0xd0] ;  /* 0x0000d00001187983 */ /* 0x001ee20000300800 */
[----:B------:R-:W3:Y:S02]  /*73b10*/  LDL.LU R25, [R1+0xd4] ;  /* 0x0000d40001197983 */ /* 0x000ee40000300800 */
[----:B-1----:R-:W2:Y:S02]  /*73b20*/  LDL.LU R26, [R1+0xd8] ;  /* 0x0000d800011a7983 */ /* 0x002ea40000300800 */
[----:B------:R-:W2:Y:S01]  /*73b30*/  LDL.LU R27, [R1+0xdc] ;  /* 0x0000dc00011b7983 */ /* 0x000ea20000300800 */
[----:B------:R-:W2:Y:S04]  /*73b40*/  LDL R16, [R1+0x740] ;  /* 0x0007400001107983 */ /* 0x000ea80000100800 */
[----:B------:R-:W3:Y:S04]  /*73b50*/  LDL R12, [R1+0x720] ;  /* 0x00072000010c7983 */ /* 0x000ee80000100800 */
[----:B------:R-:W3:Y:S01]  /*73b60*/  LDL R13, [R1+0x724] ;  /* 0x00072400010d7983 */ /* 0x000ee20000100800 */
[----:B----4-:R-:W-:-:S03]  /*73b70*/  IMAD.MOV.U32 R17, RZ, RZ, R0 ;  /* 0x000000ffff117224 */ /* 0x010fc600078e0000 */
[----:B------:R-:W4:Y:S01]  /*73b80*/  LDL.LU R0, [R1+0x3930] ;  /* 0x0039300001007983 */ /* 0x000f220000300800 */
[----:B------:R-:W4:Y:S02]  /*73b90*/  LDL.LU R20, [R1+0x150] ;  /* 0x0001500001147983 */ /* 0x000f240000300800 */
[----:B------:R-:W4:Y:S02]  /*73ba0*/  LDL.LU R21, [R1+0x154] ;  /* 0x0001540001157983 */ /* 0x000f240000300800 */
[----:B------:R-:W4:Y:S01]  /*73bb0*/  LDL.LU R22, [R1+0x158] ;  /* 0x0001580001167983 */ /* 0x000f220000300800 */
[----:B------:R-:W4:Y:S04]  /*73bc0*/  LDL.LU R23, [R1+0x15c] ;  /* 0x00015c0001177983 */ /* 0x000f280000300800 */
[----:B--2---:R-:W-:Y:S01]  /*73bd0*/  STL.64 [R1+0x3910], R16 ;  /* 0x0039101001007387 */ /* 0x004fe20000100a00 */
[----:B---3--:R-:W-:Y:S02]  /*73be0*/  STL.64 [R1+0x38f0], R12 ;  /* 0x0038f00c01007387 */ /* 0x008fe40000100a00 */
[----:B------:R-:W-:Y:S02]  /*73bf0*/  STL.64 [R1+0x38b8], R26 ;  /* 0x0038b81a01007387 */ /* 0x000fe40000100a00 */
[----:B------:R0:W-:Y:S02]  /*73c00*/  STL.64 [R1+0x38b0], R24 ;  /* 0x0038b01801007387 */ /* 0x0001e40000100a00 */
[----:B0-----:R-:W2:Y:S01]  /*73c10*/  LDL.LU R24, [R1+0xf0] ;  /* 0x0000f00001187983 */ /* 0x001ea20000300800 */
[----:B------:R-:W2:Y:S02]  /*73c20*/  LDL.LU R25, [R1+0xf4] ;  /* 0x0000f40001197983 */ /* 0x000ea40000300800 */
[----:B------:R-:W3:Y:S02]  /*73c30*/  LDL.LU R26, [R1+0xf8] ;  /* 0x0000f800011a7983 */ /* 0x000ee40000300800 */
[----:B------:R-:W3:Y:S02]  /*73c40*/  LDL.LU R27, [R1+0xfc] ;  /* 0x0000fc00011b7983 */ /* 0x000ee40000300800 */
[----:B------:R-:W-:-:S02]  /*73c50*/  IMAD.MOV.U32 R12, RZ, RZ, R15 ;  /* 0x000000ffff0c7224 */ /* 0x000fc400078e000f */
[----:B------:R-:W-:Y:S01]  /*73c60*/  IMAD.MOV.U32 R13, RZ, RZ, R14 ;  /* 0x000000ffff0d7224 */ /* 0x000fe200078e000e */
[----:B------:R-:W4:Y:S01]  /*73c70*/  LDL.LU R16, [R1+0x140] ;  /* 0x0001400001107983 */ /* 0x000f220000300800 */
[----:B------:R-:W4:Y:S02]  /*73c80*/  LDL.LU R17, [R1+0x144] ;  /* 0x0001440001117983 */ /* 0x000f240000300800 */
[----:B------:R-:W4:Y:S02]  /*73c90*/  LDL.LU R18, [R1+0x148] ;  /* 0x0001480001127983 */ /* 0x000f240000300800 */
[----:B------:R-:W4:Y:S01]  /*73ca0*/  LDL.LU R19, [R1+0x14c] ;  /* 0x00014c0001137983 */ /* 0x000f220000300800 */
[----:B------:R0:W-:Y:S04]  /*73cb0*/  STL.64 [R1+0x3908], R12 ;  /* 0x0039080c01007387 */ /* 0x0001e80000100a00 */
        /* <DEDUP_REMOVED lines=27> */
[----:B------:R0:W-:Y:S02]  /*73e70*/  STL.64 [R1+0x3828], R4 ;  /* 0x0038280401007387 */ /* 0x0001e40000100a00 */
[----:B------:R-:W-:Y:S02]  /*73e80*/  STL.64 [R1+0x3870], R6 ;  /* 0x0038700601007387 */ /* 0x000fe40000100a00 */
[----:B0-----:R-:W-:-:S02]  /*73e90*/  IMAD.MOV.U32 R4, RZ, RZ, R2 ;  /* 0x000000ffff047224 */ /* 0x001fc400078e0002 */
[----:B------:R-:W-:Y:S01]  /*73ea0*/  IMAD.MOV.U32 R5, RZ, RZ, R3 ;  /* 0x000000ffff057224 */ /* 0x000fe200078e0003 */
[----:B------:R-:W2:Y:S01]  /*73eb0*/  LDL.LU R2, [R1+0x391c] ;  /* 0x00391c0001027983 */ /* 0x000ea20000300800 */
[----:B------:R0:W5:Y:S01]  /*73ec0*/  LDL.LU R3, [R1+0x3918] ;  /* 0x0039180001037983 */ /* 0x0001620000300800 */
[C---:B----4-:R-:W-:Y:S11]  /*73ed0*/  HMMA.16816.F32 R16, R8.reuse, R20, R16 ;  /* 0x000000140810723c */ /* 0x050ff60000001810 */
[----:B------:R-:W-:Y:S11]  /*73ee0*/  @!UPT UIADD3 URZ, URZ, URZ, URZ ;  /* 0x0000003f3f3ff290 */ /* 0x000ff6000fffe03f */
[----:B------:R-:W-:Y:S01]  /*73ef0*/  @!UPT UIADD3 URZ, URZ, URZ, URZ ;  /* 0x0000003f3f3ff290 */ /* 0x000fe2000fffe03f */
[----:B------:R1:W-:Y:S01]  /*73f00*/  STL.64 [R1+0xd60], R16 ;  /* 0x000d601001007387 */ /* 0x0003e20000100a00 */
[----:B------:R4:W-:Y:S03]  /*73f10*/  STL.64 [R1+0xd68], R18 ;  /* 0x000d681201007387 */ /* 0x0009e60000100a00 */
[----:B-1----:R-:W4:Y:S01]  /*73f20*/  LDL.LU.64 R16, [R1+0x3910] ;  /* 0x0039100001107983 */ /* 0x002f220000300a00 */
[----:B------:R-:W-:Y:S01]  /*73f30*/  STL.64 [R1+0x3838], R20 ;  /* 0x0038381401007387 */ /* 0x000fe20000100a00 */
[C---:B----4-:R-:W-:Y:S02]  /*73f40*/  HMMA.16816.F32 R16, R8.reuse, R16, R12 ;  /* 0x000000100810723c */ /* 0x050fe4000000180c */
[----:B------:R-:W2:Y:S11]  /*73f50*/  LDL.LU.64 R12, [R1+0x3908] ;  /* 0x00390800010c7983 */ /* 0x000eb60000300a00 */
[----:B------:R-:W-:Y:S10]  /*73f60*/  @!UPT UIADD3 URZ, URZ, URZ, URZ ;  /* 0x0000003f3f3ff290 */ /* 0x000ff4000fffe03f */
[----:B------:R1:W-:Y:S01]  /*73f70*/  STL.64 [R1+0xd50], R16 ;  /* 0x000d501001007387 */ /* 0x0003e20000100a00 */
[----:B------:R4:W-:Y:S03]  /*73f80*/  STL.64 [R1+0xd58], R18 ;  /* 0x000d581201007387 */ /* 0x0009e60000100a00 */
[----:B-1----:R-:W3:Y:S01]  /*73f90*/  LDL.LU R16, [R1+0x5e0] ;  /* 0x0005e00001107983 */ /* 0x002ee20000300800 */
[----:B------:R-:W3:Y:S02]  /*73fa0*/  LDL.LU R17, [R1+0x5e4] ;  /* 0x0005e40001117983 */ /* 0x000ee40000300800 */
[----:B----4-:R-:W4:Y:S02]  /*73fb0*/  LDL.LU R18, [R1+0x5e8] ;  /* 0x0005e80001127983 */ /* 0x010f240000300800 */
[----:B------:R-:W4:Y:S01]  /*73fc0*/  LDL.LU R19, [R1+0x5ec] ;  /* 0x0005ec0001137983 */ /* 0x000f220000300800 */
[C---:B--2---:R-:W-:Y:S01]  /*73fd0*/  HMMA.16816.F32 R12, R8.reuse, R12, R24 ;  /* 0x0000000c080c723c */ /* 0x044fe20000001818 */
[----:B----4-:R-:W-:Y:S01]  /*73fe0*/  STL.64 [R1+0x3880], R18 ;  /* 0x0038801201007387 */ /* 0x010fe20000100a00 */
[----:B---3--:R1:W-:Y:S03]  /*73ff0*/  STL.64 [R1+0x3878], R16 ;  /* 0x0038781001007387 */ /* 0x0083e60000100a00 */
[----:B-1----:R-:W2:Y:S01]  /*74000*/  LDL.LU R16, [R1+0xe0] ;  /* 0x0000e00001107983 */ /* 0x002ea20000300800 */
[----:B------:R-:W2:Y:S02]  /*74010*/  LDL.LU R17, [R1+0xe4] ;  /* 0x0000e40001117983 */ /* 0x000ea40000300800 */
[----:B------:R-:W2:Y:S02]  /*74020*/  LDL.LU R18, [R1+0xe8] ;  /* 0x0000e80001127983 */ /* 0x000ea40000300800 */
[----:B------:R-:W2:Y:S01]  /*74030*/  LDL.LU R19, [R1+0xec] ;  /* 0x0000ec0001137983 */ /* 0x000ea20000300800 */
[----:B------:R-:W3:Y:S01]  /*74040*/  LDL.LU.64 R26, [R1+0x3900] ;  /* 0x00390000011a7983 */ /* 0x000ee20000300a00 */
[----:B------:R-:W3:Y:S11]  /*74050*/  LDL.LU.64 R24, [R1+0x38f8] ;  /* 0x0038f80001187983 */ /* 0x000ef60000300a00 */
[----:B------:R1:W-:Y:S02]  /*74060*/  STL.64 [R1+0xd20], R12 ;  /* 0x000d200c01007387 */ /* 0x0003e40000100a00 */
[----:B------:R3:W-:Y:S01]  /*74070*/  STL.64 [R1+0xd28], R14 ;  /* 0x000d280e01007387 */ /* 0x0007e20000100a00 */
[----:B-1----:R-:W3:Y:S02]  /*74080*/  LDL.LU.64 R12, [R1+0x38f0] ;  /* 0x0038f000010c7983 */ /* 0x002ee40000300a00 */
[C---:B---3--:R-:W-:Y:S02]  /*74090*/  HMMA.16816.F32 R12, R8.reuse, R12, R24 ;  /* 0x0000000c080c723c */ /* 0x048fe40000001818 */
[----:B------:R-:W3:Y:S01]  /*740a0*/  LDL.LU.64 R26, [R1+0x38e8] ;  /* 0x0038e800011a7983 */ /* 0x000ee20000300a00 */
[----:B------:R-:W3:Y:S11]  /*740b0*/  LDL.LU.64 R24, [R1+0x38e0] ;  /* 0x0038e00001187983 */ /* 0x000ef60000300a00 */
[----:B------:R-:W-:Y:S09]  /*740c0*/  @!UPT UIADD3 URZ, URZ, URZ, URZ ;  /* 0x0000003f3f3ff290 */ /* 0x000ff2000fffe03f */
[----:B------:R1:W-:Y:S01]  /*740d0*/  STL.64 [R1+0xd10], R12 ;  /* 0x000d100c01007387 */ /* 0x0003e20000100a00 */
[----:B------:R3:W-:Y:S03]  /*740e0*/  STL.64 [R1+0xd18], R14 ;  /* 0x000d180e01007387 */ /* 0x0007e60000100a00 */
        /* <DEDUP_REMOVED lines=15> */
[----:B---3--:R-:W-:Y:S02]  /*741e0*/  HMMA.16816.F32 R8, R8, R12, R24 ;  /* 0x0000000c0808723c */ /* 0x008fe40000001818 */
[----:B------:R-:W3:Y:S01]  /*741f0*/  LDL.LU.64 R26, [R1+0x38a0] ;  /* 0x0038a000011a7983 */ /* 0x000ee20000300a00 */
[----:B----4-:R-:W2:Y:S02]  /*74200*/  LDL.LU.64 R14, [R1+0x3898] ;  /* 0x00389800010e7983 */ /* 0x010ea40000300a00 */
[----:B------:R-:W2:Y:S11]  /*74210*/  LDL.LU.64 R12, [R1+0x3890] ;  /* 0x00389000010c7983 */ /* 0x000eb60000300a00 */
[----:B------:R-:W-:Y:S07]  /*74220*/  @!UPT UIADD3 URZ, URZ, URZ, URZ ;  /* 0x0000003f3f3ff290 */ /* 0x000fee000fffe03f */
[----:B------:R1:W-:Y:S01]  /*74230*/  STL.64 [R1+0xca0], R8 ;  /* 0x000ca00801007387 */ /* 0x0003e20000100a00 */
[----:B------:R-:W-:Y:S02]  /*74240*/  STL.64 [R1+0xca8], R10 ;  /* 0x000ca80a01007387 */ /* 0x000fe40000100a00 */
[----:B-1----:R-:W-:Y:S02]  /*74250*/  IMAD.MOV.U32 R8, RZ, RZ, R28 ;  /* 0x000000ffff087224 */ /* 0x002fe400078e001c */
[----:B------:R-:W-:Y:S01]  /*74260*/  IMAD.MOV.U32 R9, RZ, RZ, R29 ;  /* 0x000000ffff097224 */ /* 0x000fe200078e001d */
[----:B------:R0:W5:Y:S01]  /*74270*/  LDL.LU R28, [R1+0x388c] ;  /* 0x00388c00011c7983 */ /* 0x0001620000300800 */
[----:B------:R0:W5:Y:S03]  /*74280*/  LDL.LU R29, [R1+0x3888] ;  /* 0x00388800011d7983 */ /* 0x0001660000300800 */
[----:B------:R3:W-:Y:S02]  /*74290*/  STL.64 [R1+0x3860], R8 ;  /* 0x0038600801007387 */ /* 0x0007e40000100a00 */
[----:B---3--:R-:W-:-:S02]  /*742a0*/  IMAD.MOV.U32 R8, RZ, RZ, R27 ;  /* 0x000000ffff087224 */ /* 0x008fc400078e001b */
[----:B------:R-:W-:Y:S02]  /*742b0*/  IMAD.MOV.U32 R9, RZ, RZ, R26 ;  /* 0x000000ffff097224 */ /* 0x000fe400078e001a */
[----:B------:R-:W1:Y:S01]  /*742c0*/  LDSM.16.MT88.4 R24, [R2+0xc000] ;  /* 0x00c000000218783b */ /* 0x000e620000004200 */
[----:B--2---:R-:W-:Y:S03]  /*742d0*/  HMMA.16816.F32 R4, R12, R4, R16 ;  /* 0x000000040c04723c */ /* 0x004fe60000001810 */
[----:B-1----:R1:W-:Y:S01]  /*742e0*/  STL.64 [R1+0x6e0], R24 ;  /* 0x0006e01801007387 */ /* 0x0023e20000100a00 */
[----:B------:R-:W-:Y:S02]  /*742f0*/  STL.64 [R1+0x6e8], R26 ;  /* 0x0006e81a01007387 */ /* 0x000fe40000100a00 */
[----:B-1----:R-:W-:Y:S02]  /*74300*/  IMAD.MOV.U32 R24, RZ, RZ, R23 ;  /* 0x000000ffff187224 */ /* 0x002fe400078e0017 */
[----:B------:R-:W-:-:S05]  /*74310*/  IMAD.MOV.U32 R25, RZ, RZ, R22 ;  /* 0x000000ffff197224 */ /* 0x000fca00078e0016 */
[----:B------:R1:W-:Y:S04]  /*74320*/  STL.64 [R1+0x3858], R24 ;  /* 0x0038581801007387 */ /* 0x0003e80000100a00 */
        /* <DEDUP_REMOVED lines=8> */
[----:B------:R-:W4:Y:S01]  /*743b0*/  LDL.LU.64 R18, [R1+0x3880] ;  /* 0x0038800001127983 */ /* 0x000f220000300a00 */
[----:B------:R-:W4:Y:S02]  /*743c0*/  LDL.LU.64 R16, [R1+0x3878] ;  /* 0x0038780001107983 */ /* 0x000f240000300a00 */
[----:B------:R-:W-:Y:S02]  /*743d0*/  STL.64 [R1+0xc80], R4 ;  /* 0x000c800401007387 */ /* 0x000fe40000100a00 */
[----:B------:R-:W-:Y:S02]  /*743e0*/  STL.64 [R1+0xc88], R6 ;  /* 0x000c880601007387 */ /* 0x000fe40000100a00 */
[----:B------:R-:W1:Y:S04]  /*743f0*/  LDSM.16.MT88.4 R4, [R2+0x10000] ;  /* 0x010000000204783b */ /* 0x000e680000004200 */
[----:B-1----:R-:W-:Y:S01]  /*74400*/  STL.64 [R1+0x6d0], R4 ;  /* 0x0006d00401007387 */ /* 0x002fe20000100a00 */
[----:B------:R-:W-:Y:S02]  /*74410*/  STL.64 [R1+0x6d8], R6 ;  /* 0x0006d80601007387 */ /* 0x000fe40000100a00 */
[----:B------:R-:W1:Y:S02]  /*74420*/  LDSM.16.MT88.4 R4, [R2+0x14000] ;  /* 0x014000000204783b */ /* 0x000e640000004200 */
[----:B-1----:R-:W-:Y:S02]  /*74430*/  STL.64 [R1+0x6c0], R4 ;  /* 0x0006c00401007387 */ /* 0x002fe40000100a00 */
        /* <DEDUP_REMOVED lines=15> */
[----:B------:R1:W-:Y:S02]  /*74530*/  STL.64 [R1+0x678], R6 ;  /* 0x0006780601007387 */ /* 0x0003e40000100a00 */
[----:B-1----:R-:W2:Y:S01]  /*74540*/  LDL.LU.64 R6, [R1+0x3870] ;  /* 0x0038700001067983 */ /* 0x002ea20000300a00 */
[----:B----4-:R-:W-:Y:S01]  /*74550*/  HMMA.16816.F32 R8, R12, R8, R16 ;  /* 0x000000080c08723c */ /* 0x010fe20000001810 */
[----:B------:R-:W4:Y:S11]  /*74560*/  LDL.LU.64 R18, [R1+0x3868] ;  /* 0x0038680001127983 */ /* 0x000f360000300a00 */
[----:B------:R-:W-:Y:S11]  /*74570*/  @!UPT UIADD3 URZ, URZ, URZ, URZ ;  /* 0x0000003f3f3ff290 */ /* 0x000ff6000fffe03f */
[----:B------:R-:W-:Y:S01]  /*74580*/  STL.64 [R1+0xc60], R8 ;  /* 0x000c600801007387 */ /* 0x000fe20000100a00 */
        /* <DEDUP_REMOVED lines=13> */
[----:B------:R-:W1:Y:S04]  /*74660*/  LDSM.16.MT88.4 R8, [R2+0x14100] ;  /* 0x014100000208783b */ /* 0x000e680000004200 */
[----:B------:R-:W3:Y:S01]  /*74670*/  LDL.LU R4, [R1+0x800] ;  /* 0x0008000001047983 */ /* 0x000ee20000300800 */
[----:B------:R-:W3:Y:S01]  /*74680*/  LDL.LU R5, [R1+0x804] ;  /* 0x0008040001057983 */ /* 0x000ee20000300800 */
[----:B--2---:R-:W-:-:S02]  /*74690*/  IMAD.MOV.U32 R17, RZ, RZ, R6 ;  /* 0x000000ffff117224 */ /* 0x004fc400078e0006 */
[----:B------:R-:W-:Y:S01]  /*746a0*/  IMAD.MOV.U32 R16, RZ, RZ, R7 ;  /* 0x000000ffff107224 */ /* 0x000fe200078e0007 */
[----:B------:R-:W2:Y:S01]  /*746b0*/  LDL.LU R6, [R1+0x808] ;  /* 0x0008080001067983 */ /* 0x000ea20000300800 */
[----:B------:R-:W2:Y:S02]  /*746c0*/  LDL.LU R7, [R1+0x80c] ;  /* 0x00080c0001077983 */ /* 0x000ea40000300800 */
[----:B-1----:R-:W-:Y:S02]  /*746d0*/  STL.64 [R1+0x620], R8 ;  /* 0x0006200801007387 */ /* 0x002fe40000100a00 */
[----:B------:R-:W-:Y:S02]  /*746e0*/  STL.64 [R1+0x628], R10 ;  /* 0x0006280a01007387 */ /* 0x000fe40000100a00 */
[----:B------:R-:W1:Y:S04]  /*746f0*/  LDSM.16.MT88.4 R8, [R2+0x18100] ;  /* 0x018100000208783b */ /* 0x000e680000004200 */
[----:B-1----:R-:W-:Y:S01]  /*74700*/  STL.64 [R1+0x610], R8 ;  /* 0x0006100801007387 */ /* 0x002fe20000100a00 */
[----:B------:R-:W-:Y:S02]  /*74710*/  STL.64 [R1+0x618], R10 ;  /* 0x0006180a01007387 */ /* 0x000fe40000100a00 */
[----:B------:R-:W1:Y:S02]  /*74720*/  LDSM.16.MT88.4 R8, [R2+0x1c100] ;  /* 0x01c100000208783b */ /* 0x000e640000004200 */
[----:B-1----:R1:W-:Y:S02]  /*74730*/  STL.64 [R1+0x600], R8 ;  /* 0x0006000801007387 */ /* 0x0023e40000100a00 */
[----:B------:R0:W-:Y:S02]  /*74740*/  STL.64 [R1+0x608], R10 ;  /* 0x0006080a01007387 */ /* 0x0001e40000100a00 */
[----:B-1----:R-:W0:Y:S02]  /*74750*/  LDL.LU.64 R8, [R1+0x3860] ;  /* 0x0038600001087983 */ /* 0x002e240000300a00 */
[C---:B0-----:R-:W-:Y:S02]  /*74760*/  HMMA.16816.F32 R8, R12.reuse, R8, R24 ;  /* 0x000000080c08723c */ /* 0x041fe40000001818 */
[----:B------:R-:W3:Y:S11]  /*74770*/  LDL.LU.64 R24, [R1+0x3858] ;  /* 0x0038580001187983 */ /* 0x000ef60000300a00 */
[----:B------:R-:W-:Y:S10]  /*74780*/  @!UPT UIADD3 URZ, URZ, URZ, URZ ;  /* 0x0000003f3f3ff290 */ /* 0x000ff4000fffe03f */
[----:B------:R-:W-:Y:S01]  /*74790*/  STL.64 [R1+0xc40], R8 ;  /* 0x000c400801007387 */ /* 0x000fe20000100a00 */
[----:B------:R-:W-:Y:S02]  /*747a0*/  STL.64 [R1+0xc48], R10 ;  /* 0x000c480a01007387 */ /* 0x000fe40000100a00 */
[----:B------:R-:W0:Y:S02]  /*747b0*/  LDSM.16.MT88.4 R8, [R2+0xc180] ;  /* 0x00c180000208783b */ /* 0x000e240000004200 */
[----:B0-----:R-:W-:Y:S02]  /*747c0*/  STL.64 [R1+0x5f0], R8 ;  /* 0x0005f00801007387 */ /* 0x001fe40000100a00 */
        /* <DEDUP_REMOVED lines=16> */
[----:B------:R-:W0:Y:S01]  /*748d0*/  LDSM.16.MT88.4 R8, [R2+0x10200] ;  /* 0x010200000208783b */ /* 0x000e220000004200 */
[----:B---3--:R-:W-:Y:S01]  /*748e0*/  HMMA.16816.F32 R24, R12, R24, R20 ;  /* 0x000000180c18723c */ /* 0x008fe20000001814 */
[----:B------:R-:W1:Y:S04]  /*748f0*/  LDSM.16.MT88.4 R20, [R2+0x14200] ;  /* 0x014200000214783b */ /* 0x000e680000004200 */
[----:B0-----:R-:W-:Y:S01]  /*74900*/  STL.64 [R1+0x590], R8 ;  /* 0x0005900801007387 */ /* 0x001fe20000100a00 */
[----:B------:R-:W-:Y:S02]  /*74910*/  STL.64 [R1+0x598], R10 ;  /* 0x0005980a01007387 */ /* 0x000fe40000100a00 */
[----:B------:R-:W0:Y:S11]  /*74920*/  LDSM.16.MT88.4 R8, [R2+0x18200] ;  /* 0x018200000208783b */ /* 0x000e360000004200 */
[----:B------:R-:W-:Y:S04]  /*74930*/  @!UPT UIADD3 URZ, URZ, URZ, URZ ;  /* 0x0000003f3f3ff290 */ /* 0x000fe8000fffe03f */
[----:B------:R-:W-:Y:S01]  /*74940*/  STL.64 [R1+0xc30], R24 ;  /* 0x000c301801007387 */ /* 0x000fe20000100a00 */
[----:B------:R-:W-:Y:S02]  /*74950*/  STL.64 [R1+0xc38], R26 ;  /* 0x000c381a01007387 */ /* 0x000fe40000100a00 */
[----:B------:R-:W3:Y:S01]  /*74960*/  LDSM.16.MT88.4 R24, [R2+0x1c200] ;  /* 0x01c200000218783b */ /* 0x000ee20000004200 */
[----:B-1----:R-:W-:Y:S03]  /*74970*/  STL.64 [R1+0x580], R20 ;  /* 0x0005801401007387 */ /* 0x002fe60000100a00 */
[----:B------:R-:W-:Y:S02]  /*74980*/  STL.64 [R1+0x588], R22 ;  /* 0x0005881601007387 */ /* 0x000fe40000100a00 */
[----:B------:R-:W1:Y:S01]  /*74990*/  LDSM.16.MT88.4 R20, [R2+0xc280] ;  /* 0x00c280000214783b */ /* 0x000e620000004200 */
[----:B0-----:R-:W-:Y:S03]  /*749a0*/  STL.64 [R1+0x570], R8 ;  /* 0x0005700801007387 */ /* 0x001fe60000100a00 */
[----:B------:R-:W-:Y:S02]  /*749b0*/  STL.64 [R1+0x578], R10 ;  /* 0x0005780a01007387 */ /* 0x000fe40000100a00 */
[----:B------:R-:W0:Y:S01]  /*749c0*/  LDSM.16.MT88.4 R8, [R2+0x10280] ;  /* 0x010280000208783b */ /* 0x000e220000004200 */
[----:B---3--:R4:W-:Y:S03]  /*749d0*/  STL.64 [R1+0x560], R24 ;  /* 0x0005601801007387 */ /* 0x0089e60000100a00 */
[----:B------:R-:W-:Y:S01]  /*749e0*/  STL.64 [R1+0x568], R26 ;  /* 0x0005681a01007387 */ /* 0x000fe20000100a00 */
[----:B-1----:R-:W-:Y:S01]  /*749f0*/  STL.64 [R1+0x550], R20 ;  /* 0x0005501401007387 */ /* 0x002fe20000100a00 */
[----:B------:R-:W-:Y:S03]  /*74a00*/  STL.64 [R1+0x558], R22 ;  /* 0x0005581601007387 */ /* 0x000fe60000100a00 */
[----:B0-----:R-:W-:Y:S01]  /*74a10*/  STL.64 [R1+0x540], R8 ;  /* 0x0005400801007387 */ /* 0x001fe20000100a00 */
[----:B------:R-:W-:Y:S02]  /*74a20*/  STL.64 [R1+0x548], R10 ;  /* 0x0005480a01007387 */ /* 0x000fe40000100a00 */
[----:B------:R-:W0:Y:S04]  /*74a30*/  LDSM.16.MT88.4 R8, [R2+0x14280] ;  /* 0x014280000208783b */ /* 0x000e280000004200 */
[----:B----4-:R-:W-:-:S02]  /*74a40*/  IMAD.MOV.U32 R24, RZ, RZ, R19 ;  /* 0x000000ffff187224 */ /* 0x010fc400078e0013 */
[----:B------:R-:W-:-:S05]  /*74a50*/  IMAD.MOV.U32 R25, RZ, RZ, R18 ;  /* 0x000000ffff197224 */ /* 0x000fca00078e0012 */
[----:B------:R1:W-:Y:S04]  /*74a60*/  STL.64 [R1+0x3840], R24 ;  /* 0x0038401801007387 */ /* 0x0003e80000100a00 */
[----:B-1----:R-:W3:Y:S01]  /*74a70*/  LDL.LU R24, [R1+0x810] ;  /* 0x0008100001187983 */ /* 0x002ee20000300800 */
[----:B------:R-:W3:Y:S02]  /*74a80*/  LDL.LU R25, [R1+0x814] ;  /* 0x0008140001197983 */ /* 0x000ee40000300800 */
[----:B------:R-:W3:Y:S02]  /*74a90*/  LDL.LU R26, [R1+0x818] ;  /* 0x00081800011a7983 */ /* 0x000ee40000300800 */
[----:B------:R-:W3:Y:S01]  /*74aa0*/  LDL.LU R27, [R1+0x81c] ;  /* 0x00081c00011b7983 */ /* 0x000ee20000300800 */
[----:B------:R-:W4:Y:S01]  /*74ab0*/  LDL.LU R20, [R1+0x820] ;  /* 0x0008200001147983 */ /* 0x000f220000300800 */
[----:B------:R-:W4:Y:S02]  /*74ac0*/  LDL.LU R21, [R1+0x824] ;  /* 0x0008240001157983 */ /* 0x000f240000300800 */
[----:B------:R-:W4:Y:S02]  /*74ad0*/  LDL.LU R22, [R1+0x828] ;  /* 0x0008280001167983 */ /* 0x000f240000300800 */
[----:B------:R-:W4:Y:S01]  /*74ae0*/  LDL.LU R23, [R1+0x82c] ;  /* 0x00082c0001177983 */ /* 0x000f220000300800 */
[----:B0-----:R-:W-:Y:S01]  /*74af0*/  STL.64 [R1+0x530], R8 ;  /* 0x0005300801007387 */ /* 0x001fe20000100a00 */
[----:B------:R-:W-:Y:S02]  /*74b00*/  STL.64 [R1+0x538], R10 ;  /* 0x0005380a01007387 */ /* 0x000fe40000100a00 */
[----:B------:R-:W0:Y:S01]  /*74b10*/  LDSM.16.MT88.4 R8, [R2+0x18280] ;  /* 0x018280000208783b */ /* 0x000e220000004200 */
[C---:B--2---:R-:W-:Y:S01]  /*74b20*/  HMMA.16816.F32 R16, R12.reuse, R16, R4 ;  /* 0x000000100c10723c */ /* 0x044fe20000001804 */
[----:B0-----:R-:W-:Y:S02]  /*74b30*/  STL.64 [R1+0x520], R8 ;  /* 0x0005200801007387 */ /* 0x001fe40000100a00 */
[----:B------:R-:W-:Y:S02]  /*74b40*/  STL.64 [R1+0x528], R10 ;  /* 0x0005280a01007387 */ /* 0x000fe40000100a00 */
[----:B------:R-:W0:Y:S04]  /*74b50*/  LDSM.16.MT88.4 R8, [R2+0x1c280] ;  /* 0x01c280000208783b */ /* 0x000e280000004200 */
[----:B------:R-:W2:Y:S11]  /*74b60*/  LDL.LU R4, [R1+0x830] ;  /* 0x0008300001047983 */ /* 0x000eb60000300800 */
[----:B------:R-:W-:Y:S03]  /*74b70*/  @!UPT UIADD3 URZ, URZ, URZ, URZ ;  /* 0x0000003f3f3ff290 */ /* 0x000fe6000fffe03f */
[----:B------:R-:W-:Y:S01]  /*74b80*/  STL.64 [R1+0xc10], R16 ;  /* 0x000c101001007387 */ /* 0x000fe20000100a00 */
[----:B------:R-:W-:Y:S02]  /*74b90*/  STL.64 [R1+0xc18], R18 ;  /* 0x000c181201007387 */ /* 0x000fe40000100a00 */
[----:B------:R-:W-:Y:S01]  /*74ba0*/  LDSM.16.MT88.4 R16, [R2+0xc300] ;  /* 0x00c300000210783b */ /* 0x000fe20000004200 */
[----:B0-----:R-:W-:Y:S03]  /*74bb0*/  STL.64 [R1+0x510], R8 ;  /* 0x0005100801007387 */ /* 0x001fe60000100a00 */
[----:B------:R-:W-:Y:S02]  /*74bc0*/  STL.64 [R1+0x518], R10 ;  /* 0x0005180a01007387 */ /* 0x000fe40000100a00 */
[----:B------:R-:W0:Y:S04]  /*74bd0*/  LDSM.16.MT88.4 R8, [R2+0x8300] ;  /* 0x008300000208783b */ /* 0x000e280000004200 */
[----:B------:R-:W2:Y:S01]  /*74be0*/  LDL.LU R5, [R1+0x834] ;  /* 0x0008340001057983 */ /* 0x000ea20000300800 */
[----:B------:R-:W2:Y:S01]  /*74bf0*/  LDL.LU R6, [R1+0x838] ;  /* 0x0008380001067983 */ /* 0x000ea20000300800 */
[----:B------:R-:W2:Y:S03]  /*74c00*/  LDL.LU R7, [R1+0x83c] ;  /* 0x00083c0001077983 */ /* 0x000ea60000300800 */
[----:B0-----:R-:W-:Y:S01]  /*74c10*/  STL.64 [R1+0x500], R8 ;  /* 0x0005000801007387 */ /* 0x001fe20000100a00 */
[----:B------:R-:W-:Y:S02]  /*74c20*/  STL.64 [R1+0x508], R10 ;  /* 0x0005080a01007387 */ /* 0x000fe40000100a00 */
[----:B------:R-:W0:Y:S04]  /*74c30*/  LDSM.16.MT88.4 R8, [R2+0x10300] ;  /* 0x010300000208783b */ /* 0x000e280000004200 */
[----:B------:R-:W-:Y:S01]  /*74c40*/  STL.64 [R1+0x4f0], R16 ;  /* 0x0004f01001007387 */ /* 0x000fe20000100a00 */
[----:B------:R-:W-:Y:S02]  /*74c50*/  STL.64 [R1+0x4f8], R18 ;  /* 0x0004f81201007387 */ /* 0x000fe40000100a00 */
[----:B------:R-:W1:Y:S02]  /*74c60*/  LDSM.16.MT88.4 R16, [R2+0x14300] ;  /* 0x014300000210783b */ /* 0x000e640000004200 */
[----:B0-----:R0:W-:Y:S02]  /*74c70*/  STL.64 [R1+0x4e0], R8 ;  /* 0x0004e00801007387 */ /* 0x0011e40000100a00 */
[----:B------:R1:W-:Y:S02]  /*74c80*/  STL.64 [R1+0x4e8], R10 ;  /* 0x0004e80a01007387 */ /* 0x0003e40000100a00 */
[----:B0-----:R-:W2:Y:S01]  /*74c90*/  LDL.LU R8, [R1+0x840] ;  /* 0x0008400001087983 */ /* 0x001ea20000300800 */
[----:B-1----:R-:W-:Y:S02]  /*74ca0*/  STL.64 [R1+0x4d0], R16 ;  /* 0x0004d01001007387 */ /* 0x002fe40000100a00 */
[----:B------:R-:W-:Y:S02]  /*74cb0*/  STL.64 [R1+0x4d8], R18 ;  /* 0x0004d81201007387 */ /* 0x000fe40000100a00 */
[----:B------:R-:W0:Y:S04]  /*74cc0*/  LDSM.16.MT88.4 R16, [R2+0x18300] ;  /* 0x018300000210783b */ /* 0x000e280000004200 */
[----:B------:R-:W2:Y:S01]  /*74cd0*/  LDL.LU R9, [R1+0x844] ;  /* 0x0008440001097983 */ /* 0x000ea20000300800 */
[----:B------:R-:W2:Y:S02]  /*74ce0*/  LDL.LU R10, [R1+0x848] ;  /* 0x00084800010a7983 */ /* 0x000ea40000300800 */
[----:B------:R-:W2:Y:S01]  /*74cf0*/  LDL.LU R11, [R1+0x84c] ;  /* 0x00084c00010b7983 */ /* 0x000ea20000300800 */
[----:B0-----:R-:W-:Y:S01]  /*74d00*/  STL.64 [R1+0x4c0], R16 ;  /* 0x0004c01001007387 */ /* 0x001fe20000100a00 */
[----:B------:R-:W-:Y:S02]  /*74d10*/  STL.64 [R1+0x4c8], R18 ;  /* 0x0004c81201007387 */ /* 0x000fe40000100a00 */
[----:B------:R-:W0:Y:S02]  /*74d20*/  LDSM.16.MT88.4 R16, [R2+0x1c300] ;  /* 0x01c300000210783b */ /* 0x000e240000004200 */
[----:B0-----:R0:W-:Y:S02]  /*74d30*/  STL.64 [R1+0x4b0], R16 ;  /* 0x0004b01001007387 */ /* 0x0011e40000100a00 */
[----:B------:R3:W-:Y:S02]  /*74d40*/  STL.64 [R1+0x4b8], R18 ;  /* 0x0004b81201007387 */ /* 0x0007e40000100a00 */
[----:B0-----:R-:W3:Y:S02]  /*74d50*/  LDL.LU.64 R16, [R1+0x3850] ;  /* 0x0038500001107983 */ /* 0x001ee40000300a00 */
[C---:B---3--:R-:W-:Y:S02]  /*74d60*/  HMMA.16816.F32 R16, R12.reuse, R16, R24 ;  /* 0x000000100c10723c */ /* 0x048fe40000001818 */
[----:B------:R-:W0:Y:S11]  /*74d70*/  LDSM.16.MT88.4 R24, [R2+0x8380] ;  /* 0x008380000218783b */ /* 0x000e360000004200 */
[----:B------:R-:W-:Y:S10]  /*74d80*/  @!UPT UIADD3 URZ, URZ, URZ, URZ ;  /* 0x0000003f3f3ff290 */ /* 0x000ff4000fffe03f */
[----:B------:R1:W-:Y:S01]  /*74d90*/  STL.64 [R1+0xc00], R16 ;  /* 0x000c001001007387 */ /* 0x0003e20000100a00 */
[----:B------:R3:W-:Y:S03]  /*74da0*/  STL.64 [R1+0xc08], R18 ;  /* 0x000c081201007387 */ /* 0x0007e60000100a00 */
[----:B-1----:R-:W2:Y:S04]  /*74db0*/  LDL.LU R16, [R1+0x850] ;  /* 0x0008500001107983 */ /* 0x002ea80000300800 */
[----:B0-----:R-:W-:Y:S01]  /*74dc0*/  STL.64 [R1+0x4a0], R24 ;  /* 0x0004a01801007387 */ /* 0x001fe20000100a00 */
[----:B------:R-:W-:Y:S02]  /*74dd0*/  STL.64 [R1+0x4a8], R26 ;  /* 0x0004a81a01007387 */ /* 0x000fe40000100a00 */
[----:B------:R-:W0:Y:S04]  /*74de0*/  LDSM.16.MT88.4 R24, [R2+0xc380] ;  /* 0x00c380000218783b */ /* 0x000e280000004200 */
[----:B------:R-:W2:Y:S01]  /*74df0*/  LDL.LU R17, [R1+0x854] ;  /* 0x0008540001117983 */ /* 0x000ea20000300800 */
[----:B---3--:R-:W3:Y:S01]  /*74e00*/  LDL.LU R18, [R1+0x858] ;  /* 0x0008580001127983 */ /* 0x008ee20000300800 */
[----:B------:R-:W3:Y:S03]  /*74e10*/  LDL.LU R19, [R1+0x85c] ;  /* 0x00085c0001137983 */ /* 0x000ee60000300800 */
[----:B0-----:R-:W-:Y:S01]  /*74e20*/  STL.64 [R1+0x490], R24 ;  /* 0x0004901801007387 */ /* 0x001fe20000100a00 */
        /* <DEDUP_REMOVED lines=10> */
[----:B------:R0:W1:Y:S02]  /*74ed0*/  LDSM.16.MT88.4 R24, [R2+0x1c380] ;  /* 0x01c380000218783b */ /* 0x0000640000004200 */
[----:B0-----:R-:W2:Y:S04]  /*74ee0*/  LDL.LU R2, [R1+0x3848] ;  /* 0x0038480001027983 */ /* 0x001ea80000300800 */
[----:B-1----:R-:W-:Y:S01]  /*74ef0*/  STL.64 [R1+0x450], R24 ;  /* 0x0004501801007387 */ /* 0x002fe20000100a00 */
[----:B------:R-:W-:Y:S02]  /*74f00*/  STL.64 [R1+0x458], R26 ;  /* 0x0004581a01007387 */ /* 0x000fe40000100a00 */
[----:B------:R-:W0:Y:S02]  /*74f10*/  LDSM.16.MT88.4 R24, [R0+0xc000] ;  /* 0x00c000000018783b */ /* 0x000e240000004200 */
[----:B0-----:R0:W-:Y:S02]  /*74f20*/  STL.64 [R1+0x440], R24 ;  /* 0x0004401801007387 */ /* 0x0011e40000100a00 */
[----:B------:R4:W-:Y:S02]  /*74f30*/  STL.64 [R1+0x448], R26 ;  /* 0x0004481a01007387 */ /* 0x0009e40000100a00 */
[----:B0-----:R-:W4:Y:S02]  /*74f40*/  LDL.LU.64 R24, [R1+0x3840] ;  /* 0x0038400001187983 */ /* 0x001f240000300a00 */
[C---:B----4-:R-:W-:Y:S02]  /*74f50*/  HMMA.16816.F32 R24, R12.reuse, R24, R20 ;  /* 0x000000180c18723c */ /* 0x050fe40000001814 */
        /* <DEDUP_REMOVED lines=23> */
[----:B0-----:R0:W-:Y:S02]  /*750d0*/  STL.64 [R1+0x3d0], R24 ;  /* 0x0003d01801007387 */ /* 0x0011e40000100a00 */
[----:B------:R2:W-:Y:S02]  /*750e0*/  STL.64 [R1+0x3d8], R26 ;  /* 0x0003d81a01007387 */ /* 0x0005e40000100a00 */
        /* <DEDUP_REMOVED lines=25> */
[C---:B--2---:R-:W-:Y:S01]  /*75280*/  HMMA.16816.F32 R8, R12.reuse, R4, R8 ;  /* 0x000000040c08723c */ /* 0x044fe20000001808 */
[----:B------:R-:W1:Y:S04]  /*75290*/  LDSM.16.MT88.4 R4, [R0+0xc180] ;  /* 0x00c180000004783b */ /* 0x000e680000004200 */
[----:B0-----:R0:W-:Y:S01]  /*752a0*/  STL.64 [R1+0x360], R24 ;  /* 0x0003601801007387 */ /* 0x0011e20000100a00 */
[----:B------:R-:W-:Y:S03]  /*752b0*/  STL.64 [R1+0x368], R26 ;  /* 0x0003681a01007387 */ /* 0x000fe60000100a00 */
[----:B0-----:R-:W2:Y:S11]  /*752c0*/  LDL.LU R24, [R1+0x3824] ;  /* 0x0038240001187983 */ /* 0x001eb60000300800 */
[----:B------:R-:W-:Y:S03]  /*752d0*/  @!UPT UIADD3 URZ, URZ, URZ, URZ ;  /* 0x0000003f3f3ff290 */ /* 0x000fe6000fffe03f */
[----:B------:R-:W-:Y:S02]  /*752e0*/  STL.64 [R1+0xbb0], R8 ;  /* 0x000bb00801007387 */ /* 0x000fe40000100a00 */
[----:B------:R-:W-:Y:S02]  /*752f0*/  STL.64 [R1+0xbb8], R10 ;  /* 0x000bb80a01007387 */ /* 0x000fe40000100a00 */
[----:B------:R-:W0:Y:S04]  /*75300*/  LDSM.16.MT88.4 R8, [R0+0x10180] ;  /* 0x010180000008783b */ /* 0x000e280000004200 */
[----:B-1----:R-:W-:Y:S01]  /*75310*/  STL.64 [R1+0x350], R4 ;  /* 0x0003500401007387 */ /* 0x002fe20000100a00 */
[----:B------:R-:W-:Y:S02]  /*75320*/  STL.64 [R1+0x358], R6 ;  /* 0x0003580601007387 */ /* 0x000fe40000100a00 */
[----:B------:R-:W1:Y:S01]  /*75330*/  LDSM.16.MT88.4 R4, [R0+0x14180] ;  /* 0x014180000004783b */ /* 0x000e620000004200 */
[----:B0-----:R-:W-:Y:S03]  /*75340*/  STL.64 [R1+0x340], R8 ;  /* 0x0003400801007387 */ /* 0x001fe60000100a00 */
[----:B------:R-:W-:Y:S02]  /*75350*/  STL.64 [R1+0x348], R10 ;  /* 0x0003480a01007387 */ /* 0x000fe40000100a00 */
[----:B------:R-:W0:Y:S01]  /*75360*/  LDSM.16.MT88.4 R8, [R0+0x18180] ;  /* 0x018180000008783b */ /* 0x000e220000004200 */
[----:B-1----:R-:W-:Y:S03]  /*75370*/  STL.64 [R1+0x330], R4 ;  /* 0x0003300401007387 */ /* 0x002fe60000100a00 */
        /* <DEDUP_REMOVED lines=8> */
[----:B---3--:R-:W-:Y:S01]  /*75400*/  HMMA.16816.F32 R12, R12, R20, R16 ;  /* 0x000000140c0c723c */ /* 0x008fe20000001810 */
[----:B0-----:R-:W-:Y:S02]  /*75410*/  STL.64 [R1+0x300], R8 ;  /* 0x0003000801007387 */ /* 0x001fe40000100a00 */
[----:B------:R-:W-:Y:S02]  /*75420*/  STL.64 [R1+0x308], R10 ;  /* 0x0003080a01007387 */ /* 0x000fe40000100a00 */
[----:B------:R-:W0:Y:S01]  /*75430*/  LDSM.16.MT88.4 R8, [R0+0x14200] ;  /* 0x014200000008783b */ /* 0x000e220000004200 */
[----:B-1----:R-:W-:Y:S03]  /*75440*/  STL.64 [R1+0x2f0], R4 ;  /* 0x0002f00401007387 */ /* 0x002fe60000100a00 */
[----:B------:R-:W-:Y:S02]  /*75450*/  STL.64 [R1+0x2f8], R6 ;  /* 0x0002f80601007387 */ /* 0x000fe40000100a00 */
[----:B------:R-:W1:Y:S11]  /*75460*/  LDSM.16.MT88.4 R4, [R0+0x18200] ;  /* 0x018200000004783b */ /* 0x000e760000004200 */
[----:B------:R-:W-:Y:S01]  /*75470*/  @!UPT UIADD3 URZ, URZ, URZ, URZ ;  /* 0x0000003f3f3ff290 */ /* 0x000fe2000fffe03f */
[----:B------:R-:W-:Y:S01]  /*75480*/  STL.64 [R1+0xba0], R12 ;  /* 0x000ba00c01007387 */ /* 0x000fe20000100a00 */
[----:B------:R-:W-:Y:S02]  /*75490*/  STL.64 [R1+0xba8], R14 ;  /* 0x000ba80e01007387 */ /* 0x000fe40000100a00 */
[----:B------:R-:W3:Y:S02]  /*754a0*/  LDSM.16.MT88.4 R12, [R0+0x1c200] ;  /* 0x01c20000000c783b */ /* 0x000ee40000004200 */
[----:B0-----:R-:W-:Y:S02]  /*754b0*/  STL.64 [R1+0x2e0], R8 ;  /* 0x0002e00801007387 */ /* 0x001fe40000100a00 */
[----:B------:R-:W-:Y:S02]  /*754c0*/  STL.64 [R1+0x2e8], R10 ;  /* 0x0002e80a01007387 */ /* 0x000fe40000100a00 */
[----:B------:R-:W0:Y:S01]  /*754d0*/  LDSM.16.MT88.4 R8, [R0+0xc280] ;  /* 0x00c280000008783b */ /* 0x000e220000004200 */
[----:B-1----:R-:W-:Y:S03]  /*754e0*/  STL.64 [R1+0x2d0], R4 ;  /* 0x0002d00401007387 */ /* 0x002fe60000100a00 */
[----:B------:R-:W-:Y:S02]  /*754f0*/  STL.64 [R1+0x2d8], R6 ;  /* 0x0002d80601007387 */ /* 0x000fe40000100a00 */
[----:B------:R-:W1:Y:S04]  /*75500*/  LDSM.16.MT88.4 R4, [R0+0x10280] ;  /* 0x010280000004783b */ /* 0x000e680000004200 */
[----:B---3--:R-:W-:Y:S01]  /*75510*/  STL.64 [R1+0x2c0], R12 ;  /* 0x0002c00c01007387 */ /* 0x008fe20000100a00 */
        /* <DEDUP_REMOVED lines=23> */
[----:B--2---:R-:W-:Y:S04]  /*75690*/  LDSM.16.M88.4 R16, [R24+0x2d080] ;  /* 0x02d080001810783b */ /* 0x004fe80000000200 */
[----:B------:R-:W-:Y:S04]  /*756a0*/  LDSM.16.M88.4 R20, [R24+0x2e080] ;  /* 0x02e080001814783b */ /* 0x000fe80000000200 */
[----:B-1----:R-:W-:Y:S01]  /*756b0*/  STL.64 [R1+0x230], R4 ;  /* 0x0002300401007387 */ /* 0x002fe20000100a00 */
[----:B------:R-:W-:Y:S02]  /*756c0*/  STL.64 [R1+0x238], R6 ;  /* 0x0002380601007387 */ /* 0x000fe40000100a00 */
[----:B------:R-:W1:Y:S04]  /*756d0*/  LDSM.16.MT88.4 R4, [R0+0x1c300] ;  /* 0x01c300000004783b */ /* 0x000e680000004200 */
[----:B---3--:R-:W-:Y:S01]  /*756e0*/  STL.64 [R1+0x220], R12 ;  /* 0x0002200c01007387 */ /* 0x008fe20000100a00 */
[----:B------:R-:W-:Y:S02]  /*756f0*/  STL.64 [R1+0x228], R14 ;  /* 0x0002280e01007387 */ /* 0x000fe40000100a00 */
[----:B------:R-:W2:Y:S02]  /*75700*/  LDSM.16.MT88.4 R12, [R0+0x8380] ;  /* 0x00838000000c783b */ /* 0x000ea40000004200 */
[----:B0-----:R-:W-:Y:S02]  /*75710*/  STL.64 [R1+0x210], R8 ;  /* 0x0002100801007387 */ /* 0x001fe40000100a00 */
[----:B------:R-:W-:Y:S02]  /*75720*/  STL.64 [R1+0x218], R10 ;  /* 0x0002180a01007387 */ /* 0x000fe40000100a00 */
[----:B------:R-:W0:Y:S01]  /*75730*/  LDSM.16.MT88.4 R8, [R0+0xc380] ;  /* 0x00c380000008783b */ /* 0x000e220000004200 */
[----:B-1----:R-:W-:Y:S03]  /*75740*/  STL.64 [R1+0x200], R4 ;  /* 0x0002000401007387 */ /* 0x002fe60000100a00 */
[----:B------:R-:W-:Y:S02]  /*75750*/  STL.64 [R1+0x208], R6 ;  /* 0x0002080601007387 */ /* 0x000fe40000100a00 */
[----:B------:R-:W1:Y:S04]  /*75760*/  LDSM.16.MT88.4 R4, [R0+0x10380] ;  /* 0x010380000004783b */ /* 0x000e680000004200 */
[----:B--2---:R-:W-:Y:S01]  /*75770*/  STL.64 [R1+0x1f0], R12 ;  /* 0x0001f00c01007387 */ /* 0x004fe20000100a00 */
[----:B------:R-:W-:Y:S02]  /*75780*/  STL.64 [R1+0x1f8], R14 ;  /* 0x0001f80e01007387 */ /* 0x000fe40000100a00 */
[----:B------:R-:W2:Y:S02]  /*75790*/  LDSM.16.MT88.4 R12, [R0+0x14380] ;  /* 0x01438000000c783b */ /* 0x000ea40000004200 */
[----:B0-----:R-:W-:Y:S02]  /*757a0*/  STL.64 [R1+0x1e0], R8 ;  /* 0x0001e00801007387 */ /* 0x001fe40000100a00 */
[----:B------:R-:W-:Y:S02]  /*757b0*/  STL.64 [R1+0x1e8], R10 ;  /* 0x0001e80a01007387 */ /* 0x000fe40000100a00 */
[----:B------:R-:W0:Y:S01]  /*757c0*/  LDSM.16.MT88.4 R8, [R0+0x18380] ;  /* 0x018380000008783b */ /* 0x000e220000004200 */
[----:B-1----:R-:W-:Y:S03]  /*757d0*/  STL.64 [R1+0x1d0], R4 ;  /* 0x0001d00401007387 */ /* 0x002fe60000100a00 */
[----:B------:R-:W-:Y:S02]  /*757e0*/  STL.64 [R1+0x1d8], R6 ;  /* 0x0001d80601007387 */ /* 0x000fe40000100a00 */
[----:B--2---:R-:W-:Y:S02]  /*757f0*/  STL.64 [R1+0x1c0], R12 ;  /* 0x0001c00c01007387 */ /* 0x004fe40000100a00 */
[----:B------:R1:W2:Y:S01]  /*75800*/  LDSM.16.MT88.4 R4, [R0+0x1c380] ;  /* 0x01c380000004783b */ /* 0x0002a20000004200 */
[----:B------:R-:W-:Y:S03]  /*75810*/  STL.64 [R1+0x1c8], R14 ;  /* 0x0001c80e01007387 */ /* 0x000fe60000100a00 */
[----:B------:R-:W-:Y:S01]  /*75820*/  LDSM.16.M88.4 R12, [R2+0x21080] ;  /* 0x02108000020c783b */ /* 0x000fe20000000200 */
[----:B-1----:R1:W5:Y:S04]  /*75830*/  LDL.LU R0, [R1+0x3820] ;  /* 0x0038200001007983 */ /* 0x0023680000300800 */
[----:B0-----:R-:W-:Y:S01]  /*75840*/  STL.64 [R1+0x1b0], R8 ;  /* 0x0001b00801007387 */ /* 0x001fe20000100a00 */
[----:B------:R-:W-:Y:S02]  /*75850*/  STL.64 [R1+0x1b8], R10 ;  /* 0x0001b80a01007387 */ /* 0x000fe40000100a00 */
[----:B------:R-:W0:Y:S01]  /*75860*/  LDSM.16.M88.4 R8, [R2+0x20080] ;  /* 0x020080000208783b */ /* 0x000e220000000200 */
[----:B--2---:R-:W-:Y:S03]  /*75870*/  STL.64 [R1+0x1a0], R4 ;  /* 0x0001a00401007387 */ /* 0x004fe60000100a00 */
[----:B------:R-:W-:Y:S02]  /*75880*/  STL.64 [R1+0x1a8], R6 ;  /* 0x0001a80601007387 */ /* 0x000fe40000100a00 */
[----:B------:R-:W2:Y:S01]  /*75890*/  LDSM.16.M88.4 R4, [R2+0x22080] ;  /* 0x022080000204783b */ /* 0x000ea20000000200 */
[----:B0-----:R-:W-:Y:S03]  /*758a0*/  STL.64 [R1+0x190], R8 ;  /* 0x0001900801007387 */ /* 0x001fe60000100a00 */
[----:B------:R-:W-:Y:S02]  /*758b0*/  STL.64 [R1+0x198], R10 ;  /* 0x0001980a01007387 */ /* 0x000fe40000100a00 */
[----:B------:R-:W0:Y:S04]  /*758c0*/  LDSM.16.M88.4 R8, [R2+0x23080] ;  /* 0x023080000208783b */ /* 0x000e280000000200 */
[----:B------:R-:W-:Y:S01]  /*758d0*/  STL.64 [R1+0x180], R12 ;  /* 0x0001800c01007387 */ /* 0x000fe20000100a00 */
[----:B------:R-:W-:Y:S02]  /*758e0*/  STL.64 [R1+0x188], R14 ;  /* 0x0001880e01007387 */ /* 0x000fe40000100a00 */
[----:B------:R-:W3:Y:S02]  /*758f0*/  LDSM.16.M88.4 R12, [R2+0x24080] ;  /* 0x02408000020c783b */ /* 0x000ee40000000200 */
[----:B--2---:R-:W-:Y:S02]  /*75900*/  STL.64 [R1+0x170], R4 ;  /* 0x0001700401007387 */ /* 0x004fe40000100a00 */
[----:B------:R-:W-:Y:S02]  /*75910*/  STL.64 [R1+0x178], R6 ;  /* 0x0001780601007387 */ /* 0x000fe40000100a00 */
[----:B------:R-:W2:Y:S01]  /*75920*/  LDSM.16.M88.4 R4, [R2+0x25080] ;  /* 0x025080000204783b */ /* 0x000ea20000000200 */
[----:B0-----:R-:W-:Y:S03]  /*75930*/  STL.64 [R1+0x160], R8 ;  /* 0x0001600801007387 */ /* 0x001fe60000100a00 */
[----:B------:R-:W-:Y:S02]  /*75940*/  STL.64 [R1+0x168], R10 ;  /* 0x0001680a01007387 */ /* 0x000fe40000100a00 */
[----:B------:R-:W0:Y:S04]  /*75950*/  LDSM.16.M88.4 R8, [R2+0x26080] ;  /* 0x026080000208783b */ /* 0x000e280000000200 */
[----:B---3--:R-:W-:Y:S01]  /*75960*/  STL.64 [R1+0x150], R12 ;  /* 0x0001500c01007387 */ /* 0x008fe20000100a00 */
        /* <DEDUP_REMOVED lines=56> */
[----:B--2---:R1:W-:Y:S02]  /*75cf0*/  STL.64 [R1+0x20], R4 ;  /* 0x0000200401007387 */ /* 0x0043e40000100a00 */
[----:B------:R1:W-:Y:S02]  /*75d00*/  STL.64 [R1+0x28], R6 ;  /* 0x0000280601007387 */ /* 0x0003e40000100a00 */
[----:B------:R1:W2:Y:S01]  /*75d10*/  LDSM.16.M88.4 R4, [R24+0x2a080] ;  /* 0x02a080001804783b */ /* 0x0002a20000000200 */
[----:B------:R-:W4:Y:S04]  /*75d20*/  S2R R2, SR_TID.X ;  /* 0x0000000000027919 */ /* 0x000f280000002100 */
[----:B0-----:R1:W-:Y:S01]  /*75d30*/  STL.64 [R1+0x10], R8 ;  /* 0x0000100801007387 */ /* 0x0013e20000100a00 */
[----:B------:R1:W-:Y:S02]  /*75d40*/  STL.64 [R1+0x18], R10 ;  /* 0x0000180a01007387 */ /* 0x0003e40000100a00 */
[----:B---3--:R1:W-:Y:S02]  /*75d50*/  STL.64 [R1], R12 ;  /* 0x0000000c01007387 */ /* 0x0083e40000100a00 */
[----:B------:R1:W-:Y:S01]  /*75d60*/  STL.64 [R1+0x8], R14 ;  /* 0x0000080e01007387 */ /* 0x0003e20000100a00 */
[----:B------:R1:W0:Y:S04]  /*75d70*/  LDSM.16.M88.4 R8, [R24+0x2b080] ;  /* 0x02b080001808783b */ /* 0x0002280000000200 */
[----:B------:R1:W3:Y:S02]  /*75d80*/  LDSM.16.M88.4 R12, [R24+0x2c080] ;  /* 0x02c08000180c783b */ /* 0x0002e40000000200 */
[----:B------:R-:W0:Y:S01]  /*75d90*/  LDSM.16.M88.4 R24, [R24+0x2f080] ;  /* 0x02f080001818783b */ /* 0x000e220000000200 */
[----:B----4-:R-:W-:-:S05]  /*75da0*/  LOP3.LUT R2, R2, 0x7f, RZ, 0xc0, !PT ;  /* 0x0000007f02027812 */ /* 0x010fca00078ec0ff */
[----:B------:R-:W-:Y:S02]  /*75db0*/  IMAD.SHL.U32 R2, R2, 0x2, RZ ;  /* 0x0000000202027824 */ /* 0x000fe400078e00ff */
[----:B-----5:R-:W-:Y:S04]  /*75dc0*/  STL [R1+0x98a0], R29 ;  /* 0x0098a01d01007387 */ /* 0x020fe80000100800 */
[----:B------:R-:W-:Y:S04]  /*75dd0*/  STL [R1+0x989c], R28 ;  /* 0x00989c1c01007387 */ /* 0x000fe80000100800 */
[----:B------:R-:W-:Y:S04]  /*75de0*/  STL [R1+0x9898], R3 ;  /* 0x0098980301007387 */ /* 0x000fe80000100800 */
[----:B------:R4:W-:Y:S04]  /*75df0*/  STL [R1+0x756c], R16 ;  /* 0x00756c1001007387 */ /* 0x0009e80000100800 */
[----:B------:R1:W-:Y:S04]  /*75e00*/  STL [R1+0x7568], R17 ;  /* 0x0075681101007387 */ /* 0x0003e80000100800 */
[----:B--2---:R-:W-:Y:S04]  /*75e10*/  STL [R1+0x5fc8], R7 ;  /* 0x005fc80701007387 */ /* 0x004fe80000100800 */
[----:B------:R-:W-:Y:S04]  /*75e20*/  STL [R1+0x71e0], R6 ;  /* 0x0071e00601007387 */ /* 0x000fe80000100800 */
[----:B------:R2:W-:Y:S04]  /*75e30*/  STL.64 [R1+0x71d8], R4 ;  /* 0x0071d80401007387 */ /* 0x0005e80000100a00 */
[----:B---3--:R-:W-:Y:S04]  /*75e40*/  STL [R1+0x5f4c], R12 ;  /* 0x005f4c0c01007387 */ /* 0x008fe80000100800 */
[----:B------:R3:W-:Y:S04]  /*75e50*/  STL [R1+0x5f48], R13 ;  /* 0x005f480d01007387 */ /* 0x0007e80000100800 */
[----:B0-----:R-:W-:Y:S04]  /*75e60*/  STL [R1+0x5f44], R24 ;  /* 0x005f441801007387 */ /* 0x001fe80000100800 */
[----:B------:R0:W-:Y:S04]  /*75e70*/  STL [R1+0x5f40], R25 ;  /* 0x005f401901007387 */ /* 0x0001e80000100800 */
[----:B------:R-:W-:Y:S04]  /*75e80*/  STL [R1+0x5000], R14 ;  /* 0x0050000e01007387 */ /* 0x000fe80000100800 */
[----:B------:R-:W-:Y:S04]  /*75e90*/  STL [R1+0x4fec], R18 ;  /* 0x004fec1201007387 */ /* 0x000fe80000100800 */
[----:B------:R-:W-:Y:S04]  /*75ea0*/  STL [R1+0x4fe8], R19 ;  /* 0x004fe81301007387 */ /* 0x000fe80000100800 */
[----:B----4-:R-:W4:Y:S04]  /*75eb0*/  LDL R16, [R1+0x780] ;  /* 0x0007800001107983 */ /* 0x010f280000100800 */
[----:B-1----:R-:W4:Y:S04]  /*75ec0*/  LDL R17, [R1+0x784] ;  /* 0x0007840001117983 */ /* 0x002f280000100800 */
[----:B----4-:R-:W-:Y:S04]  /*75ed0*/  STL.64 [R1+0x9c30], R16 ;  /* 0x009c301001007387 */ /* 0x010fe80000100a00 */
[----:B--2---:R-:W2:Y:S04]  /*75ee0*/  LDL R4, [R1+0x790] ;  /* 0x0007900001047983 */ /* 0x004ea80000100800 */
[----:B------:R-:W2:Y:S04]  /*75ef0*/  LDL R5, [R1+0x794] ;  /* 0x0007940001057983 */ /* 0x000ea80000100800 */
[----:B------:R-:W4:Y:S04]  /*75f00*/  LDL.LU R28, [R1+0x2b4] ;  /* 0x0002b400011c7983 */ /* 0x000f280000300800 */
[----:B------:R-:W3:Y:S04]  /*75f10*/  LDL.LU R29, [R1+0x2b8] ;  /* 0x0002b800011d7983 */ /* 0x000ee80000300800 */
[----:B------:R-:W4:Y:S04]  /*75f20*/  LDL.LU R2, [R1+0x2bc] ;  /* 0x0002bc0001027983 */ /* 0x000f280000300800 */
[----:B------:R-:W4:Y:S04]  /*75f30*/  LDL.LU R3, [R1+0x2b0] ;  /* 0x0002b00001037983 */ /* 0x000f280000300800 */
[----:B--2---:R-:W-:Y:S04]  /*75f40*/  STL.64 [R1+0x9c38], R4 ;  /* 0x009c380401007387 */ /* 0x004fe80000100a00 */
[----:B------:R-:W-:Y:S04]  /*75f50*/  STL [R1+0x4ee8], R15 ;  /* 0x004ee80f01007387 */ /* 0x000fe80000100800 */
[----:B---3--:R-:W2:Y:S04]  /*75f60*/  LDL.LU.64 R12, [R1+0x750] ;  /* 0x00075000010c7983 */ /* 0x008ea80000300a00 */
[----:B--2---:R-:W-:Y:S04]  /*75f70*/  STL.64 [R1+0x9c80], R12 ;  /* 0x009c800c01007387 */ /* 0x004fe80000100a00 */
[----:B------:R-:W-:Y:S04]  /*75f80*/  STL [R1+0x4cc4], R22 ;  /* 0x004cc41601007387 */ /* 0x000fe80000100800 */
[----:B------:R-:W-:Y:S04]  /*75f90*/  STL [R1+0x4cc0], R23 ;  /* 0x004cc01701007387 */ /* 0x000fe80000100800 */
[----:B------:R-:W-:Y:S04]  /*75fa0*/  STL.64 [R1+0x5fe0], R20 ;  /* 0x005fe01401007387 */ /* 0x000fe80000100a00 */
[----:B------:R-:W-:Y:S04]  /*75fb0*/  STL [R1+0x4c84], R26 ;  /* 0x004c841a01007387 */ /* 0x000fe80000100800 */
[----:B------:R-:W-:Y:S04]  /*75fc0*/  STL [R1+0x4c80], R27 ;  /* 0x004c801b01007387 */ /* 0x000fe80000100800 */
[----:B0-----:R-:W2:Y:S04]  /*75fd0*/  LDL.LU.64 R24, [R1+0x740] ;  /* 0x0007400001187983 */ /* 0x001ea80000300a00 */
[----:B------:R-:W-:Y:S04]  /*75fe0*/  STL [R1+0x4c60], R10 ;  /* 0x004c600a01007387 */ /* 0x000fe80000100800 */
[----:B------:R-:W-:Y:S04]  /*75ff0*/  STL [R1+0x4c5c], R11 ;  /* 0x004c5c0b01007387 */ /* 0x000fe80000100800 */
[----:B------:R0:W-:Y:S04]  /*76000*/  STL.64 [R1+0x6088], R8 ;  /* 0x0060880801007387 */ /* 0x0001e80000100a00 */
[----:B0-----:R-:W3:Y:S04]  /*76010*/  LDL.LU R8, [R1+0x710] ;  /* 0x0007100001087983 */ /* 0x001ee80000300800 */
[----:B------:R-:W3:Y:S04]  /*76020*/  LDL.LU R9, [R1+0x714] ;  /* 0x0007140001097983 */ /* 0x000ee80000300800 */
[----:B---3--:R-:W-:Y:S04]  /*76030*/  STL.64 [R1+0x9ce0], R8 ;  /* 0x009ce00801007387 */ /* 0x008fe80000100a00 */
[----:B------:R-:W3:Y:S04]  /*76040*/  LDL.LU R16, [R1+0x19c0] ;  /* 0x0019c00001107983 */ /* 0x000ee80000300800 */
[----:B------:R-:W3:Y:S04]  /*76050*/  LDL.LU R17, [R1+0x19c4] ;  /* 0x0019c40001117983 */ /* 0x000ee80000300800 */
[----:B------:R-:W2:Y:S04]  /*76060*/  LDL.LU R18, [R1+0x19c8] ;  /* 0x0019c80001127983 */ /* 0x000ea80000300800 */
[----:B------:R-:W2:Y:S04]  /*76070*/  LDL.LU R19, [R1+0x19cc] ;  /* 0x0019cc0001137983 */ /* 0x000ea80000300800 */
[----:B--2---:R-:W-:Y:S04]  /*76080*/  STL.64 [R1+0x9c48], R18 ;  /* 0x009c481201007387 */ /* 0x004fe80000100a00 */
[----:B---3--:R-:W-:Y:S04]  /*76090*/  STL.64 [R1+0x9c40], R16 ;  /* 0x009c401001007387 */ /* 0x008fe80000100a00 */
[----:B------:R-:W2:Y:S04]  /*760a0*/  LDL R4, [R1+0x7b0] ;  /* 0x0007b00001047983 */ /* 0x000ea80000100800 */
[----:B------:R-:W2:Y:S04]  /*760b0*/  LDL R5, [R1+0x7b4] ;  /* 0x0007b40001057983 */ /* 0x000ea80000100800 */
[----:B--2---:R0:W-:Y:S04]  /*760c0*/  STL.64 [R1+0x9c50], R4 ;  /* 0x009c500401007387 */ /* 0x0041e80000100a00 */
[----:B0-----:R-:W2:Y:S04]  /*760d0*/  LDL R4, [R1+0x7c0] ;  /* 0x0007c00001047983 */ /* 0x001ea80000100800 */
[----:B------:R-:W2:Y:S04]  /*760e0*/  LDL R5, [R1+0x7c4] ;  /* 0x0007c40001057983 */ /* 0x000ea80000100800 */
[----:B--2---:R0:W-:Y:S04]  /*760f0*/  STL.64 [R1+0x9c68], R4 ;  /* 0x009c680401007387 */ /* 0x0041e80000100a00 */
[----:B------:R-:W2:Y:S04]  /*76100*/  LDL.LU R16, [R1+0x19d0] ;  /* 0x0019d00001107983 */ /* 0x000ea80000300800 */
[----:B------:R-:W2:Y:S04]  /*76110*/  LDL.LU R17, [R1+0x19d4] ;  /* 0x0019d40001117983 */ /* 0x000ea80000300800 */
[----:B------:R-:W3:Y:S04]  /*76120*/  LDL.LU R18, [R1+0x19d8] ;  /* 0x0019d80001127983 */ /* 0x000ee80000300800 */
[----:B------:R-:W3:Y:S04]  /*76130*/  LDL.LU R19, [R1+0x19dc] ;  /* 0x0019dc0001137983 */ /* 0x000ee80000300800 */
[----:B0-----:R-:W2:Y:S04]  /*76140*/  LDL R4, [R1+0x7d0] ;  /* 0x0007d00001047983 */ /* 0x001ea80000100800 */
[----:B------:R-:W2:Y:S04]  /*76150*/  LDL R5, [R1+0x7d4] ;  /* 0x0007d40001057983 */ /* 0x000ea80000100800 */
[----:B--2---:R0:W-:Y:S04]  /*76160*/  STL.64 [R1+0x9c98], R4 ;  /* 0x009c980401007387 */ /* 0x0041e80000100a00 */
[----:B0-----:R-:W2:Y:S04]  /*76170*/  LDL.LU R4, [R1+0x1a00] ;  /* 0x001a000001047983 */ /* 0x001ea80000300800 */
[----:B------:R-:W2:Y:S04]  /*76180*/  LDL.LU R5, [R1+0x1a04] ;  /* 0x001a040001057983 */ /* 0x000ea80000300800 */
[----:B------:R-:W2:Y:S04]  /*76190*/  LDL.LU R6, [R1+0x1a08] ;  /* 0x001a080001067983 */ /* 0x000ea80000300800 */
[----:B------:R-:W2:Y:S04]  /*761a0*/  LDL.LU R7, [R1+0x1a0c] ;  /* 0x001a0c0001077983 */ /* 0x000ea80000300800 */
[----:B--2---:R0:W-:Y:S04]  /*761b0*/  STL.64 [R1+0x9ca8], R6 ;  /* 0x009ca80601007387 */ /* 0x0041e80000100a00 */
[----:B------:R1:W-:Y:S04]  /*761c0*/  STL.64 [R1+0x9ca0], R4 ;  /* 0x009ca00401007387 */ /* 0x0003e80000100a00 */
[----:B------:R-:W2:Y:S01]  /*761d0*/  LDL.64 R12, [R1+0x7e0] ;  /* 0x0007e000010c7983 */ /* 0x000ea20000100a00 */
[----:B0-----:R-:W-:-:S02]  /*761e0*/  IMAD.MOV.U32 R6, RZ, RZ, R29 ;  /* 0x000000ffff067224 */ /* 0x001fc400078e001d */
[----:B----4-:R-:W-:Y:S02]  /*761f0*/  IMAD.MOV.U32 R7, RZ, RZ, R2 ;  /* 0x000000ffff077224 */ /* 0x010fe400078e0002 */
[----:B-1----:R-:W-:Y:S02]  /*76200*/  IMAD.MOV.U32 R4, RZ, RZ, R3 ;  /* 0x000000ffff047224 */ /* 0x002fe400078e0003 */
[----:B------:R-:W-:Y:S01]  /*76210*/  IMAD.MOV.U32 R5, RZ, RZ, R28 ;  /* 0x000000ffff057224 */ /* 0x000fe200078e001c */
[----:B--2---:R0:W-:Y:S04]  /*76220*/  STL.64 [R1+0x9cb0], R12 ;  /* 0x009cb00c01007387 */ /* 0x0041e80000100a00 */
[----:B0-----:R-:W2:Y:S04]  /*76230*/  LDL R12, [R1+0x6f0] ;  /* 0x0006f000010c7983 */ /* 0x001ea80000100800 */
[----:B------:R-:W2:Y:S04]  /*76240*/  LDL R13, [R1+0x6f4] ;  /* 0x0006f400010d7983 */ /* 0x000ea80000100800 */
[----:B--2---:R-:W-:Y:S04]  /*76250*/  STL.64 [R1+0x9cc8], R12 ;  /* 0x009cc80c01007387 */ /* 0x004fe80000100a00 */
[----:B---3--:R-:W-:Y:S04]  /*76260*/  STL.64 [R1+0x9c60], R18 ;  /* 0x009c601201007387 */ /* 0x008fe80000100a00 */
[----:B------:R0:W-:Y:S04]  /*76270*/  STL.64 [R1+0x9c58], R16 ;  /* 0x009c581001007387 */ /* 0x0001e80000100a00 */
[----:B0-----:R-:W2:Y:S04]  /*76280*/  LDL.LU R16, [R1+0x19e0] ;  /* 0x0019e00001107983 */ /* 0x001ea80000300800 */
[----:B------:R-:W2:Y:S04]  /*76290*/  LDL.LU R17, [R1+0x19e4] ;  /* 0x0019e40001117983 */ /* 0x000ea80000300800 */
[----:B------:R-:W3:Y:S04]  /*762a0*/  LDL.LU R18, [R1+0x19e8] ;  /* 0x0019e80001127983 */ /* 0x000ee80000300800 */
[----:B------:R-:W3:Y:S04]  /*762b0*/  LDL.LU R19, [R1+0x19ec] ;  /* 0x0019ec0001137983 */ /* 0x000ee80000300800 */
[----:B------:R-:W4:Y:S04]  /*762c0*/  LDL R12, [R1+0x700] ;  /* 0x00070000010c7983 */ /* 0x000f280000100800 */
[----:B------:R-:W4:Y:S04]  /*762d0*/  LDL R13, [R1+0x704] ;  /* 0x00070400010d7983 */ /* 0x000f280000100800 */
[----:B----4-:R-:W-:Y:S04]  /*762e0*/  STL.64 [R1+0x9ce8], R12 ;  /* 0x009ce80c01007387 */ /* 0x010fe80000100a00 */
[----:B------:R-:W4:Y:S04]  /*762f0*/  LDL.LU R20, [R1+0x910] ;  /* 0x0009100001147983 */ /* 0x000f280000300800 */
[----:B------:R-:W4:Y:S04]  /*76300*/  LDL.LU R21, [R1+0x914] ;  /* 0x0009140001157983 */ /* 0x000f280000300800 */
[----:B------:R-:W2:Y:S04]  /*76310*/  LDL.LU R22, [R1+0x918] ;  /* 0x0009180001167983 */ /* 0x000ea80000300800 */
[----:B------:R-:W2:Y:S04]  /*76320*/  LDL.LU R23, [R1+0x91c] ;  /* 0x00091c0001177983 */ /* 0x000ea80000300800 */
[----:B--2---:R-:W-:Y:S04]  /*76330*/  STL.64 [R1+0x9cf8], R22 ;  /* 0x009cf81601007387 */ /* 0x004fe80000100a00 */
[----:B----4-:R0:W-:Y:S04]  /*76340*/  STL.64 [R1+0x9cf0], R20 ;  /* 0x009cf01401007387 */ /* 0x0101e80000100a00 */
[----:B------:R-:W2:Y:S04]  /*76350*/  LDL R8, [R1+0x720] ;  /* 0x0007200001087983 */ /* 0x000ea80000100800 */
[----:B------:R-:W2:Y:S04]  /*76360*/  LDL R9, [R1+0x724] ;  /* 0x0007240001097983 */ /* 0x000ea80000100800 */
[----:B--2---:R-:W-:Y:S04]  /*76370*/  STL.64 [R1+0x9d00], R8 ;  /* 0x009d000801007387 */ /* 0x004fe80000100a00 */
[----:B0-----:R-:W2:Y:S04]  /*76380*/  LDL R20, [R1+0x730] ;  /* 0x0007300001147983 */ /* 0x001ea80000100800 */
[----:B------:R-:W2:Y:S04]  /*76390*/  LDL R21, [R1+0x734] ;  /* 0x0007340001157983 */ /* 0x000ea80000100800 */
[----:B--2---:R0:W-:Y:S04]  /*763a0*/  STL.64 [R1+0x9d08], R20 ;  /* 0x009d081401007387 */ /* 0x0041e80000100a00 */
[----:B0-----:R-:W2:Y:S04]  /*763b0*/  LDL.LU R20, [R1+0x940] ;  /* 0x0009400001147983 */ /* 0x001ea80000300800 */
[----:B------:R-:W2:Y:S04]  /*763c0*/  LDL.LU R21, [R1+0x944] ;  /* 0x0009440001157983 */ /* 0x000ea80000300800 */
[----:B------:R-:W2:Y:S04]  /*763d0*/  LDL.LU R22, [R1+0x948] ;  /* 0x0009480001167983 */ /* 0x000ea80000300800 */
[----:B------:R-:W2:Y:S04]  /*763e0*/  LDL.LU R23, [R1+0x94c] ;  /* 0x00094c0001177983 */ /* 0x000ea80000300800 */
[----:B------:R-:W4:Y:S04]  /*763f0*/  LDL.LU R8, [R1+0x930] ;  /* 0x0009300001087983 */ /* 0x000f280000300800 */
[----:B------:R-:W4:Y:S04]  /*76400*/  LDL.LU R9, [R1+0x934] ;  /* 0x0009340001097983 */ /* 0x000f280000300800 */
[----:B------:R-:W4:Y:S04]  /*76410*/  LDL.LU R10, [R1+0x938] ;  /* 0x00093800010a7983 */ /* 0x000f280000300800 */
[----:B------:R-:W4:Y:S04]  /*76420*/  LDL.LU R11, [R1+0x93c] ;  /* 0x00093c00010b7983 */ /* 0x000f280000300800 */
[----:B------:R-:W2:Y:S04]  /*76430*/  LDL.LU R12, [R1+0x920] ;  /* 0x00092000010c7983 */ /* 0x000ea80000300800 */
[----:B------:R-:W2:Y:S04]  /*76440*/  LDL.LU R13, [R1+0x924] ;  /* 0x00092400010d7983 */ /* 0x000ea80000300800 */
[----:B------:R-:W2:Y:S04]  /*76450*/  LDL.LU R14, [R1+0x928] ;  /* 0x00092800010e7983 */ /* 0x000ea80000300800 */
[----:B------:R-:W2:Y:S04]  /*76460*/  LDL.LU R15, [R1+0x92c] ;  /* 0x00092c00010f7983 */ /* 0x000ea80000300800 */
[----:B---3--:R-:W-:Y:S04]  /*76470*/  STL.64 [R1+0x9c78], R18 ;  /* 0x009c781201007387 */ /* 0x008fe80000100a00 */
[----:B------:R0:W-:Y:S04]  /*76480*/  STL.64 [R1+0x9c70], R16 ;  /* 0x009c701001007387 */ /* 0x0001e80000100a00 */
[----:B0-----:R-:W3:Y:S04]  /*76490*/  LDL.LU R16, [R1+0x19f0] ;  /* 0x0019f00001107983 */ /* 0x001ee80000300800 */
[----:B------:R-:W3:Y:S04]  /*764a0*/  LDL.LU R17, [R1+0x19f4] ;  /* 0x0019f40001117983 */ /* 0x000ee80000300800 */
[----:B------:R-:W2:Y:S04]  /*764b0*/  LDL.LU R18, [R1+0x19f8] ;  /* 0x0019f80001127983 */ /* 0x000ea80000300800 */
[----:B------:R-:W2:Y:S04]  /*764c0*/  LDL.LU R19, [R1+0x19fc] ;  /* 0x0019fc0001137983 */ /* 0x000ea80000300800 */
[----:B--2---:R0:W-:Y:S04]  /*764d0*/  STL.64 [R1+0x9c90], R18 ;  /* 0x009c901201007387 */ /* 0x0041e80000100a00 */
[----:B---3--:R1:W-:Y:S04]  /*764e0*/  STL.64 [R1+0x9c88], R16 ;  /* 0x009c881001007387 */ /* 0x0083e80000100a00 */
[----:B0-----:R-:W2:Y:S04]  /*764f0*/  LDL.64 R18, [R1+0x508] ;  /* 0x0005080001127983 */ /* 0x001ea80000100a00 */
[----:B-1----:R-:W3:Y:S01]  /*76500*/  LDL.64 R16, [R1+0x500] ;  /* 0x0005000001107983 */ /* 0x002ee20000100a00 */
[C---:B------:R-:W-:Y:S03]  /*76510*/  HMMA.16816.F32 R20, R4.reuse, R24, R20 ;  /* 0x000000180414723c */ /* 0x040fe60000001814 */
[----:B--2---:R-:W-:Y:S04]  /*76520*/  STL.64 [R1+0x9cc0], R18 ;  /* 0x009cc01201007387 */ /* 0x004fe80000100a00 */
[----:B---3--:R0:W-:Y:S04]  /*76530*/  STL.64 [R1+0x9cb8], R16 ;  /* 0x009cb81001007387 */ /* 0x0081e80000100a00 */
[----:B0-----:R-:W2:Y:S04]  /*76540*/  LDL.LU R16, [R1+0x8f0] ;  /* 0x0008f00001107983 */ /* 0x001ea80000300800 */
[----:B------:R-:W2:Y:S04]  /*76550*/  LDL.LU R17, [R1+0x8f4] ;  /* 0x0008f40001117983 */ /* 0x000ea80000300800 */
[----:B------:R-:W3:Y:S04]  /*76560*/  LDL.LU R18, [R1+0x8f8] ;  /* 0x0008f80001127983 */ /* 0x000ee80000300800 */
[----:B------:R-:W3:Y:S04]  /*76570*/  LDL.LU R19, [R1+0x8fc] ;  /* 0x0008fc0001137983 */ /* 0x000ee80000300800 */
[----:B---3--:R-:W-:Y:S04]  /*76580*/  STL.64 [R1+0x9cd8], R18 ;  /* 0x009cd81201007387 */ /* 0x008fe80000100a00 */
[----:B--2---:R0:W-:Y:S04]  /*76590*/  STL.64 [R1+0x9cd0], R16 ;  /* 0x009cd01001007387 */ /* 0x0041e80000100a00 */
[----:B0-----:R-:W2:Y:S04]  /*765a0*/  LDL.LU R16, [R1+0x900] ;  /* 0x0009000001107983 */ /* 0x001ea80000300800 */
[----:B------:R-:W2:Y:S04]  /*765b0*/  LDL.LU R17, [R1+0x904] ;  /* 0x0009040001117983 */ /* 0x000ea80000300800 */
[----:B------:R-:W2:Y:S04]  /*765c0*/  LDL.LU R18, [R1+0x908] ;  /* 0x0009080001127983 */ /* 0x000ea80000300800 */
[----:B------:R-:W2:Y:S04]  /*765d0*/  LDL.LU R19, [R1+0x90c] ;  /* 0x00090c0001137983 */ /* 0x000ea80000300800 */
[----:B------:R-:W-:Y:S04]  /*765e0*/  STL [R1+0x3c58], R0 ;  /* 0x003c580001007387 */ /* 0x000fe80000100800 */
[----:B------:R0:W-:Y:S04]  /*765f0*/  STL.64 [R1+0xb90], R20 ;  /* 0x000b901401007387 */ /* 0x0001e80000100a00 */
[----:B------:R-:W-:Y:S04]  /*76600*/  STL.64 [R1+0xb98], R22 ;  /* 0x000b981601007387 */ /* 0x000fe80000100a00 */
[----:B0-----:R-:W4:Y:S04]  /*76610*/  LDL.LU.64 R20, [R1+0x9d08] ;  /* 0x009d080001147983 */ /* 0x001f280000300a00 */
[----:B------:R0:W-:Y:S04]  /*76620*/  STL.64 [R1+0x9c00], R24 ;  /* 0x009c001801007387 */ /* 0x0001e80000100a00 */
[----:B0-----:R-:W3:Y:S04]  /*76630*/  LDL.LU R24, [R1+0x19b0] ;  /* 0x0019b00001187983 */ /* 0x001ee80000300800 */
[----:B------:R-:W3:Y:S04]  /*76640*/  LDL.LU R25, [R1+0x19b4] ;  /* 0x0019b40001197983 */ /* 0x000ee80000300800 */
[----:B------:R-:W3:Y:S04]  /*76650*/  LDL.LU R26, [R1+0x19b8] ;  /* 0x0019b800011a7983 */ /* 0x000ee80000300800 */
[----:B------:R-:W3:Y:S01]  /*76660*/  LDL.LU R27, [R1+0x19bc] ;  /* 0x0019bc00011b7983 */ /* 0x000ee20000300800 */
[C---:B----4-:R-:W-:Y:S03]  /*76670*/  HMMA.16816.F32 R20, R4.reuse, R20, R8 ;  /* 0x000000140414723c */ /* 0x050fe60000001808 */
[----:B------:R-:W4:Y:S11]  /*76680*/  LDL.LU.64 R8, [R1+0x9d00] ;  /* 0x009d000001087983 */ /* 0x000f360000300a00 */
[----:B------:R-:W-:Y:S09]  /*76690*/  @!UPT UIADD3 URZ, URZ, URZ, URZ ;  /* 0x0000003f3f3ff290 */ /* 0x000ff2000fffe03f */
[----:B------:R-:W-:Y:S04]  /*766a0*/  STL.64 [R1+0xb80], R20 ;  /* 0x000b801401007387 */ /* 0x000fe80000100a00 */
[----:B------:R0:W-:Y:S04]  /*766b0*/  STL.64 [R1+0xb88], R22 ;  /* 0x000b881601007387 */ /* 0x0001e80000100a00 */
[----:B0-----:R-:W2:Y:S04]  /*766c0*/  LDL.LU.64 R22, [R1+0x9cf8] ;  /* 0x009cf80001167983 */ /* 0x001ea80000300a00 */
[----:B------:R-:W2:Y:S01]  /*766d0*/  LDL.LU.64 R20, [R1+0x9cf0] ;  /* 0x009cf00001147983 */ /* 0x000ea20000300a00 */
[C---:B----4-:R-:W-:Y:S03]  /*766e0*/  HMMA.16816.F32 R8, R4.reuse, R8, R12 ;  /* 0x000000080408723c */ /* 0x050fe6000000180c */
[----:B------:R-:W2:Y:S11]  /*766f0*/  LDL.LU.64 R12, [R1+0x9ce8] ;  /* 0x009ce800010c7983 */ /* 0x000eb60000300a00 */
[----:B------:R-:W-:Y:S09]  /*76700*/  @!UPT UIADD3 URZ, URZ, URZ, URZ ;  /* 0x0000003f3f3ff290 */ /* 0x000ff2000fffe03f */
[----:B------:R0:W-:Y:S04]  /*76710*/  STL.64 [R1+0xb70], R8 ;  /* 0x000b700801007387 */ /* 0x0001e80000100a00 */
[----:B------:R-:W-:Y:S04]  /*76720*/  STL.64 [R1+0xb78], R10 ;  /* 0x000b780a01007387 */ /* 0x000fe80000100a00 */
[----:B0-----:R-:W4:Y:S01]  /*76730*/  LDL.LU.64 R8, [R1+0x9ce0] ;  /* 0x009ce00001087983 */ /* 0x001f220000300a00 */
[C---:B--2---:R-:W-:Y:S08]  /*76740*/  HMMA.16816.F32 R12, R4.reuse, R12, R16 ;  /* 0x0000000c040c723c */ /* 0x044ff00000001810 */
[C---:B----4-:R-:W-:Y:S11]  /*76750*/  HMMA.16816.F32 R20, R4.reuse, R8, R20 ;  /* 0x000000080414723c */ /* 0x050ff60000001814 */
[----:B------:R-:W-:Y:S11]  /*76760*/  @!UPT UIADD3 URZ, URZ, URZ, URZ ;  /* 0x0000003f3f3ff290 */ /* 0x000ff6000fffe03f */
[----:B------:R-:W-:Y:S01]  /*76770*/  @!UPT UIADD3 URZ, URZ, URZ, URZ ;  /* 0x0000003f3f3ff290 */ /* 0x000fe2000fffe03f */
[----:B------:R0:W-:Y:S04]  /*76780*/  STL.64 [R1+0xb60], R20 ;  /* 0x000b601401007387 */ /* 0x0001e80000100a00 */
[----:B------:R1:W-:Y:S04]  /*76790*/  STL.64 [R1+0xb68], R22 ;  /* 0x000b681601007387 */ /* 0x0003e80000100a00 */
[----:B0-----:R-:W2:Y:S04]  /*767a0*/  LDL.LU R20, [R1+0x19a0] ;  /* 0x0019a00001147983 */ /* 0x001ea80000300800 */
[----:B------:R-:W2:Y:S04]  /*767b0*/  LDL.LU R21, [R1+0x19a4] ;  /* 0x0019a40001157983 */ /* 0x000ea80000300800 */
[----:B-1----:R-:W2:Y:S04]  /*767c0*/  LDL.LU R22, [R1+0x19a8] ;  /* 0x0019a80001167983 */ /* 0x002ea80000300800 */
[----:B------:R-:W2:Y:S04]  /*767d0*/  LDL.LU R23, [R1+0x19ac] ;  /* 0x0019ac0001177983 */ /* 0x000ea80000300800 */
[----:B------:R0:W-:Y:S04]  /*767e0*/  STL.64 [R1+0x9c08], R8 ;  /* 0x009c080801007387 */ /* 0x0001e80000100a00 */
[----:B0-----:R-:W4:Y:S04]  /*767f0*/  LDL R8, [R1+0x7a0] ;  /* 0x0007a00001087983 */ /* 0x001f280000100800 */
[----:B------:R-:W4:Y:S04]  /*76800*/  LDL R9, [R1+0x7a4] ;  /* 0x0007a40001097983 */ /* 0x000f280000100800 */
[----:B------:R-:W2:Y:S04]  /*76810*/  LDL.LU.64 R18, [R1+0x9cd8] ;  /* 0x009cd80001127983 */ /* 0x000ea80000300a00 */
[----:B------:R-:W2:Y:S04]  /*76820*/  LDL.LU.64 R16, [R1+0x9cd0] ;  /* 0x009cd00001107983 */ /* 0x000ea80000300a00 */
[----:B------:R0:W-:Y:S04]  /*76830*/  STL.64 [R1+0xb50], R12 ;  /* 0x000b500c01007387 */ /* 0x0001e80000100a00 */
[----:B------:R-:W-:Y:S04]  /*76840*/  STL.64 [R1+0xb58], R14 ;  /* 0x000b580e01007387 */ /* 0x000fe80000100a00 */
[----:B0-----:R-:W2:Y:S02]  /*76850*/  LDL.LU.64 R12, [R1+0x9cc8] ;  /* 0x009cc800010c7983 */ /* 0x001ea40000300a00 */
[----:B--2---:R-:W-:Y:S02]  /*76860*/  HMMA.16816.F32 R4, R4, R12, R16 ;  /* 0x0000000c0404723c */ /* 0x004fe40000001810 */
[----:B------:R-:W2:Y:S04]  /*76870*/  LDL.LU.64 R18, [R1+0x9cc0] ;  /* 0x009cc00001127983 */ /* 0x000ea80000300a00 */
[----:B------:R-:W3:Y:S04]  /*76880*/  LDL.LU.64 R16, [R1+0x9cb8] ;  /* 0x009cb80001107983 */ /* 0x000ee80000300a00 */
[----:B------:R-:W4:Y:S11]  /*76890*/  LDL.LU.64 R12, [R1+0x9cb0] ;  /* 0x009cb000010c7983 */ /* 0x000f360000300a00 */
[----:B------:R-:W-:Y:S02]  /*768a0*/  @!UPT UIADD3 URZ, URZ, URZ, URZ ;  /* 0x0000003f3f3ff290 */ /* 0x000fe4000fffe03f */
[----:B------:R-:W-:Y:S04]  /*768b0*/  STL.64 [R1+0xb40], R4 ;  /* 0x000b400401007387 */ /* 0x000fe80000100a00 */
[----:B------:R0:W-:Y:S04]  /*768c0*/  STL.64 [R1+0xb48], R6 ;  /* 0x000b480601007387 */ /* 0x0001e80000100a00 */
[----:B0-----:R-:W4:Y:S04]  /*768d0*/  LDL.LU.64 R6, [R1+0x9ca8] ;  /* 0x009ca80001067983 */ /* 0x001f280000300a00 */
[----:B------:R-:W4:Y:S01]  /*768e0*/  LDL.LU.64 R4, [R1+0x9ca0] ;  /* 0x009ca00001047983 */ /* 0x000f220000300a00 */
[----:B--2---:R-:W-:-:S02]  /*768f0*/  IMAD.MOV.U32 R2, RZ, RZ, R18 ;  /* 0x000000ffff027224 */ /* 0x004fc400078e0012 */
[----:B------:R-:W-:Y:S02]  /*76900*/  IMAD.MOV.U32 R0, RZ, RZ, R19 ;  /* 0x000000ffff007224 */ /* 0x000fe400078e0013 */
[----:B---3--:R-:W-:Y:S02]  /*76910*/  IMAD.MOV.U32 R3, RZ, RZ, R17 ;  /* 0x000000ffff037224 */ /* 0x008fe400078e0011 */
[----:B----4-:R-:W-:Y:S02]  /*76920*/  IMAD.MOV.U32 R28, RZ, RZ, R12 ;  /* 0x000000ffff1c7224 */ /* 0x010fe400078e000c */
[----:B------:R-:W-:Y:S01]  /*76930*/  IMAD.MOV.U32 R15, RZ, RZ, R13 ;  /* 0x000000ffff0f7224 */ /* 0x000fe200078e000d */
[----:B------:R-:W-:Y:S11]  /*76940*/  HMMA.16816.F32 R4, R16, R12, R4 ;  /* 0x0000000c1004723c */ /* 0x000ff60000001804 */
[----:B------:R-:W-:Y:S11]  /*76950*/  @!UPT UIADD3 URZ, URZ, URZ, URZ ;  /* 0x0000003f3f3ff290 */ /* 0x000ff6000fffe03f */
[----:B------:R-:W-:Y:S01]  /*76960*/  @!UPT UIADD3 URZ, URZ, URZ, URZ ;  /* 0x0000003f3f3ff290 */ /* 0x000fe2000fffe03f */
[----:B------:R0:W-:Y:S04]  /*76970*/  STL.64 [R1+0xb30], R4 ;  /* 0x000b300401007387 */ /* 0x0001e80000100a00 */
[----:B------:R1:W-:Y:S04]  /*76980*/  STL.64 [R1+0xb38], R6 ;  /* 0x000b380601007387 */ /* 0x0003e80000100a00 */
[----:B0-----:R-:W2:Y:S01]  /*76990*/  LDL.LU.64 R4, [R1+0x9c98] ;  /* 0x009c980001047983 */ /* 0x001ea20000300a00 */
[----:B-1----:R-:W-:-:S03]  /*769a0*/  IMAD.MOV.U32 R6, RZ, RZ, R16 ;  /* 0x000000ffff067224 */ /* 0x002fc600078e0010 */
[----:B------:R-:W2:Y:S04]  /*769b0*/  LDL.LU.64 R18, [R1+0x9c90] ;  /* 0x009c900001127983 */ /* 0x000ea80000300a00 */
[----:B------:R-:W2:Y:S04]  /*769c0*/  LDL.LU.64 R16, [R1+0x9c88] ;  /* 0x009c880001107983 */ /* 0x000ea80000300a00 */
[----:B------:R-:W3:Y:S01]  /*769d0*/  LDL.LU.64 R12, [R1+0x9c80] ;  /* 0x009c8000010c7983 */ /* 0x000ee20000300a00 */
[----:B------:R-:W-:-:S03]  /*769e0*/  IMAD.MOV.U32 R14, RZ, RZ, R2 ;  /* 0x000000ffff0e7224 */ /* 0x000fc600078e0002 */
[----:B------:R0:W-:Y:S02]  /*769f0*/  STL [R1+0x9c18], R15 ;  /* 0x009c180f01007387 */ /* 0x0001e40000100800 */
[----:B0-----:R-:W-:Y:S02]  /*76a00*/  IMAD.MOV.U32 R15, RZ, RZ, R0 ;  /* 0x000000ffff0f7224 */ /* 0x001fe400078e0000 */
[----:B---3--:R0:W-:Y:S02]  /*76a10*/  STL.64 [R1+0x9c10], R12 ;  /* 0x009c100c01007387 */ /* 0x0081e40000100a00 */
[----:B0-----:R-:W-:Y:S02]  /*76a20*/  IMAD.MOV.U32 R12, RZ, RZ, R6 ;  /* 0x000000ffff0c7224 */ /* 0x001fe400078e0006 */
[----:B------:R-:W-:-:S07]  /*76a30*/  IMAD.MOV.U32 R13, RZ, RZ, R3 ;  /* 0x000000ffff0d7224 */ /* 0x000fce00078e0003 */
[C---:B--2---:R-:W-:Y:S01]  /*76a40*/  HMMA.16816.F32 R4, R12.reuse, R4, R16 ;  /* 0x000000040c04723c */ /* 0x044fe20000001810 */
[----:B------:R-:W2:Y:S04]  /*76a50*/  LDL.LU.64 R18, [R1+0x9c78] ;  /* 0x009c780001127983 */ /* 0x000ea80000300a00 */
[----:B------:R-:W2:Y:S11]  /*76a60*/  LDL.LU.64 R16, [R1+0x9c70] ;  /* 0x009c700001107983 */ /* 0x000eb60000300a00 */
[----:B------:R-:W-:Y:S07]  /*76a70*/  @!UPT UIADD3 URZ, URZ, URZ, URZ ;  /* 0x0000003f3f3ff290 */ /* 0x000fee000fffe03f */
[----:B------:R0:W-:Y:S04]  /*76a80*/  STL.64 [R1+0xb20], R4 ;  /* 0x000b200401007387 */ /* 0x0001e80000100a00 */
[----:B------:R2:W-:Y:S04]  /*76a90*/  STL.64 [R1+0xb28], R6 ;  /* 0x000b280601007387 */ /* 0x0005e80000100a00 */
[----:B0-----:R-:W2:Y:S02]  /*76aa0*/  LDL.LU.64 R4, [R1+0x9c68] ;  /* 0x009c680001047983 */ /* 0x001ea40000300a00 */
[C---:B--2---:R-:W-:Y:S02]  /*76ab0*/  HMMA.16816.F32 R4, R12.reuse, R4, R16 ;  /* 0x000000040c04723c */ /* 0x044fe40000001810 */
[----:B------:R-:W2:Y:S04]  /*76ac0*/  LDL.LU.64 R18, [R1+0x9c60] ;  /* 0x009c600001127983 */ /* 0x000ea80000300a00 */
[----:B------:R-:W2:Y:S11]  /*76ad0*/  LDL.LU.64 R16, [R1+0x9c58] ;  /* 0x009c580001107983 */ /* 0x000eb60000300a00 */
[----:B------:R-:W-:Y:S06]  /*76ae0*/  @!UPT UIADD3 URZ, URZ, URZ, URZ ;  /* 0x0000003f3f3ff290 */ /* 0x000fec000fffe03f */
        /* <DEDUP_REMOVED lines=8> */
[----:B------:R-:W-:Y:S04]  /*76b70*/  STL.64 [R1+0xb08], R6 ;  /* 0x000b080601007387 */ /* 0x000fe80000100a00 */
[----:B0-----:R-:W3:Y:S01]  /*76b80*/  LDL.LU.64 R4, [R1+0x9c38] ;  /* 0x009c380001047983 */ /* 0x001ee20000300a00 */
[C---:B--2---:R-:W-:Y:S03]  /*76b90*/  HMMA.16816.F32 R8, R12.reuse, R8, R16 ;  /* 0x000000080c08723c */ /* 0x044fe60000001810 */
[----:B------:R-:W2:Y:S11]  /*76ba0*/  LDL.LU.64 R16, [R1+0x9c30] ;  /* 0x009c300001107983 */ /* 0x000eb60000300a00 */
[----:B------:R-:W-:Y:S09]  /*76bb0*/  @!UPT UIADD3 URZ, URZ, URZ, URZ ;  /* 0x0000003f3f3ff290 */ /* 0x000ff2000fffe03f */
[----:B------:R-:W-:Y:S04]  /*76bc0*/  STL.64 [R1+0xaf0], R8 ;  /* 0x000af00801007387 */ /* 0x000fe80000100a00 */
[----:B------:R3:W-:Y:S02]  /*76bd0*/  STL.64 [R1+0xaf8], R10 ;  /* 0x000af80a01007387 */ /* 0x0007e40000100a00 */
[C---:B---3--:R-:W-:Y:S02]  /*76be0*/  HMMA.16816.F32 R8, R12.reuse, R4, R24 ;  /* 0x000000040c08723c */ /* 0x048fe40000001818 */
[----:B------:R-:W3:Y:S11]  /*76bf0*/  LDL.LU R4, [R1+0x4a0] ;  /* 0x0004a00001047983 */ /* 0x000ef60000300800 */
[----:B------:R-:W-:Y:S10]  /*76c00*/  @!UPT UIADD3 URZ, URZ, URZ, URZ ;  /* 0x0000003f3f3ff290 */ /* 0x000ff4000fffe03f */
[----:B------:R-:W-:Y:S04]  /*76c10*/  STL.64 [R1+0xae0], R8 ;  /* 0x000ae00801007387 */ /* 0x000fe80000100a00 */
[----:B------:R-:W-:Y:S04]  /*76c20*/  STL.64 [R1+0xae8], R10 ;  /* 0x000ae80a01007387 */ /* 0x000fe80000100a00 */
[----:B------:R-:W3:Y:S04]  /*76c30*/  LDL.LU R5, [R1+0x4a4] ;  /* 0x0004a40001057983 */ /* 0x000ee80000300800 */
[----:B------:R-:W4:Y:S04]  /*76c40*/  LDL.LU R6, [R1+0x4a8] ;  /* 0x0004a80001067983 */ /* 0x000f280000300800 */
[----:B------:R-:W4:Y:S04]  /*76c50*/  LDL.LU R7, [R1+0x4ac] ;  /* 0x0004ac0001077983 */ /* 0x000f280000300800 */
[----:B----4-:R-:W-:Y:S04]  /*76c60*/  STL.64 [R1+0x9a60], R6 ;  /* 0x009a600601007387 */ /* 0x010fe80000100a00 */
[----:B---3--:R0:W-:Y:S04]  /*76c70*/  STL.64 [R1+0x9a58], R4 ;  /* 0x009a580401007387 */ /* 0x0081e80000100a00 */
[----:B0-----:R-:W3:Y:S04]  /*76c80*/  LDL.LU R4, [R1+0x250] ;  /* 0x0002500001047983 */ /* 0x001ee80000300800 */
[----:B------:R-:W3:Y:S04]  /*76c90*/  LDL.LU R5, [R1+0x254] ;  /* 0x0002540001057983 */ /* 0x000ee80000300800 */
[----:B------:R-:W4:Y:S04]  /*76ca0*/  LDL.LU R6, [R1+0x258] ;  /* 0x0002580001067983 */ /* 0x000f280000300800 */
[----:B------:R-:W4:Y:S04]  /*76cb0*/  LDL.LU R7, [R1+0x25c] ;  /* 0x00025c0001077983 */ /* 0x000f280000300800 */
[----:B------:R-:W2:Y:S04]  /*76cc0*/  LDL.64 R8, [R1+0x770] ;  /* 0x0007700001087983 */ /* 0x000ea80000100a00 */
[----:B----4-:R-:W-:Y:S04]  /*76cd0*/  STL.64 [R1+0x9ba8], R6 ;  /* 0x009ba80601007387 */ /* 0x010fe80000100a00 */
[----:B---3--:R0:W-:Y:S04]  /*76ce0*/  STL.64 [R1+0x9ba0], R4 ;  /* 0x009ba00401007387 */ /* 0x0081e80000100a00 */
[----:B0-----:R-:W3:Y:S04]  /*76cf0*/  LDL.LU R4, [R1+0x1820] ;  /* 0x0018200001047983 */ /* 0x001ee80000300800 */
[----:B------:R-:W3:Y:S04]  /*76d00*/  LDL.LU R5, [R1+0x1824] ;  /* 0x0018240001057983 */ /* 0x000ee80000300800 */
[----:B------:R-:W4:Y:S04]  /*76d10*/  LDL.LU R6, [R1+0x1828] ;  /* 0x0018280001067983 */ /* 0x000f280000300800 */
[----:B------:R-:W4:Y:S04]  /*76d20*/  LDL.LU R7, [R1+0x182c] ;  /* 0x00182c0001077983 */ /* 0x000f280000300800 */
[----:B----4-:R-:W-:Y:S04]  /*76d30*/  STL.64 [R1+0x9bb8], R6 ;  /* 0x009bb80601007387 */ /* 0x010fe80000100a00 */
[----:B---3--:R0:W-:Y:S04]  /*76d40*/  STL.64 [R1+0x9bb0], R4 ;  /* 0x009bb00401007387 */ /* 0x0081e80000100a00 */
[----:B0-----:R-:W3:Y:S04]  /*76d50*/  LDL.64 R4, [R1+0x720] ;  /* 0x0007200001047983 */ /* 0x001ee80000100a00 */
[----:B---3--:R0:W-:Y:S04]  /*76d60*/  STL.64 [R1+0x9bd0], R4 ;  /* 0x009bd00401007387 */ /* 0x0081e80000100a00 */
[----:B0-----:R-:W3:Y:S04]  /*76d70*/  LDL.64 R4, [R1+0x730] ;  /* 0x0007300001047983 */ /* 0x001ee80000100a00 */
[----:B---3--:R0:W-:Y:S04]  /*76d80*/  STL.64 [R1+0x9bf8], R4 ;  /* 0x009bf80401007387 */ /* 0x0081e80000100a00 */
[----:B0-----:R-:W3:Y:S04]  /*76d90*/  LDL.LU R4, [R1+0x1960] ;  /* 0x0019600001047983 */ /* 0x001ee80000300800 */
[----:B------:R-:W3:Y:S04]  /*76da0*/  LDL.LU R5, [R1+0x1964] ;  /* 0x0019640001057983 */ /* 0x000ee80000300800 */
[----:B------:R-:W4:Y:S04]  /*76db0*/  LDL.LU R6, [R1+0x1968] ;  /* 0x0019680001067983 */ /* 0x000f280000300800 */
[----:B------:R-:W4:Y:S01]  /*76dc0*/  LDL.LU R7, [R1+0x196c] ;  /* 0x00196c0001077983 */ /* 0x000f220000300800 */
[----:B--2---:R-:W-:Y:S03]  /*76dd0*/  HMMA.16816.F32 R24, R12, R16, R20 ;  /* 0x000000100c18723c */ /* 0x004fe60000001814 */
[----:B----4-:R-:W-:Y:S04]  /*76de0*/  STL.64 [R1+0x9c28], R6 ;  /* 0x009c280601007387 */ /* 0x010fe80000100a00 */
[----:B---3--:R0:W-:Y:S04]  /*76df0*/  STL.64 [R1+0x9c20], R4 ;  /* 0x009c200401007387 */ /* 0x0081e80000100a00 */
[----:B0-----:R-:W2:Y:S04]  /*76e00*/  LDL.LU R4, [R1+0x1990] ;  /* 0x0019900001047983 */ /* 0x001ea80000300800 */
[----:B------:R-:W2:Y:S04]  /*76e10*/  LDL.LU R5, [R1+0x1994] ;  /* 0x0019940001057983 */ /* 0x000ea80000300800 */
[----:B------:R-:W2:Y:S04]  /*76e20*/  LDL.LU R6, [R1+0x1998] ;  /* 0x0019980001067983 */ /* 0x000ea80000300800 */
[----:B------:R-:W2:Y:S01]  /*76e30*/  LDL.LU R7, [R1+0x199c] ;  /* 0x00199c0001077983 */ /* 0x000ea20000300800 */
[----:B------:R-:W-:-:S02]  /*76e40*/  IMAD.MOV.U32 R23, RZ, RZ, R24 ;  /* 0x000000ffff177224 */ /* 0x000fc400078e0018 */
[----:B------:R-:W-:Y:S01]  /*76e50*/  IMAD.MOV.U32 R22, RZ, RZ, R25 ;  /* 0x000000ffff167224 */ /* 0x000fe200078e0019 */
[----:B------:R-:W3:Y:S01]  /*76e60*/  LDL.LU R24, [R1+0x1970] ;  /* 0x0019700001187983 */ /* 0x000ee20000300800 */
[----:B------:R-:W-:Y:S02]  /*76e70*/  IMAD.MOV.U32 R21, RZ, RZ, R26 ;  /* 0x000000ffff157224 */ /* 0x000fe400078e001a */
[----:B------:R-:W-:Y:S01]  /*76e80*/  IMAD.MOV.U32 R20, RZ, RZ, R27 ;  /* 0x000000ffff147224 */ /* 0x000fe200078e001b */
[----:B------:R-:W3:Y:S04]  /*76e90*/  LDL.LU R25, [R1+0x1974] ;  /* 0x0019740001197983 */ /* 0x000ee80000300800 */
[----:B------:R-:W3:Y:S04]  /*76ea0*/  LDL.LU R26, [R1+0x1978] ;  /* 0x00197800011a7983 */ /* 0x000ee80000300800 */
[----:B------:R-:W3:Y:S04]  /*76eb0*/  LDL.LU R27, [R1+0x197c] ;  /* 0x00197c00011b7983 */ /* 0x000ee80000300800 */
[----:B------:R0:W-:Y:S04]  /*76ec0*/  STL.64 [R1+0x9b78], R16 ;  /* 0x009b781001007387 */ /* 0x0001e80000100a00 */
[----:B0-----:R-:W4:Y:S04]  /*76ed0*/  LDL.LU R16, [R1+0x1980] ;  /* 0x0019800001107983 */ /* 0x001f280000300800 */
[----:B------:R-:W4:Y:S04]  /*76ee0*/  LDL.LU R17, [R1+0x1984] ;  /* 0x0019840001117983 */ /* 0x000f280000300800 */
[----:B------:R-:W4:Y:S04]  /*76ef0*/  LDL.LU R18, [R1+0x1988] ;  /* 0x0019880001127983 */ /* 0x000f280000300800 */
[----:B------:R-:W4:Y:S04]  /*76f00*/  LDL.LU R19, [R1+0x198c] ;  /* 0x00198c0001137983 */ /* 0x000f280000300800 */
[----:B------:R-:W-:Y:S04]  /*76f10*/  STL.64 [R1+0x8a98], R22 ;  /* 0x008a981601007387 */ /* 0x000fe80000100a00 */
[----:B------:R0:W-:Y:S01]  /*76f20*/  STL.64 [R1+0x8a90], R20 ;  /* 0x008a901401007387 */ /* 0x0001e20000100a00 */
[----:B------:R-:W-:-:S03]  /*76f30*/  IMAD.MOV.U32 R11, RZ, RZ, R9 ;  /* 0x000000ffff0b7224 */ /* 0x000fc600078e0009 */
[----:B0-----:R-:W4:Y:S04]  /*76f40*/  LDL.LU.64 R20, [R1+0x760] ;  /* 0x0007600001147983 */ /* 0x001f280000300a00 */
[----:B------:R-:W3:Y:S01]  /*76f50*/  LDL.64 R22, [R1+0x768] ;  /* 0x0007680001167983 */ /* 0x000ee20000100a00 */
[----:B--2---:R-:W-:Y:S03]  /*76f60*/  HMMA.16816.F32 R12, R12, R8, R4 ;  /* 0x000000080c0c723c */ /* 0x004fe60000001804 */
[----:B------:R-:W2:Y:S04]  /*76f70*/  LDL.LU.64 R6, [R1+0x9c28] ;  /* 0x009c280001067983 */ /* 0x000ea80000300a00 */
[----:B------:R-:W2:Y:S11]  /*76f80*/  LDL.LU.64 R4, [R1+0x9c20] ;  /* 0x009c200001047983 */ /* 0x000eb60000300a00 */
[----:B------:R-:W-:Y:S05]  /*76f90*/  @!UPT UIADD3 URZ, URZ, URZ, URZ ;  /* 0x0000003f3f3ff290 */ /* 0x000fea000fffe03f */
[----:B------:R-:W-:Y:S04]  /*76fa0*/  STL.64 [R1+0xac0], R12 ;  /* 0x000ac00c01007387 */ /* 0x000fe80000100a00 */
[----:B------:R0:W-:Y:S04]  /*76fb0*/  STL.64 [R1+0xac8], R14 ;  /* 0x000ac80e01007387 */ /* 0x0001e80000100a00 */
[----:B0-----:R-:W2:Y:S01]  /*76fc0*/  LDL.LU R15, [R1+0x9c18] ;  /* 0x009c1800010f7983 */ /* 0x001ea20000300800 */
[----:B------:R-:W-:-:S03]  /*76fd0*/  IMAD.MOV.U32 R14, RZ, RZ, R8 ;  /* 0x000000ffff0e7224 */ /* 0x000fc600078e0008 */
[----:B------:R-:W3:Y:S04]  /*76fe0*/  LDL.LU.64 R12, [R1+0x9c10] ;  /* 0x009c1000010c7983 */ /* 0x000ee80000300a00 */
[----:B------:R-:W2:Y:S04]  /*76ff0*/  LDL.LU.64 R8, [R1+0x9c08] ;  /* 0x009c080001087983 */ /* 0x000ea80000300a00 */
[----:B------:R-:W-:Y:S04]  /*77000*/  STL [R1+0x9bc8], R11 ;  /* 0x009bc80b01007387 */ /* 0x000fe80000100800 */
[----:B--2---:R0:W-:Y:S04]  /*77010*/  STL.64 [R1+0x9bc0], R8 ;  /* 0x009bc00801007387 */ /* 0x0041e80000100a00 */
[----:B0-----:R-:W2:Y:S04]  /*77020*/  LDL.LU R8, [R1+0x1840] ;  /* 0x0018400001087983 */ /* 0x001ea80000300800 */
[----:B------:R-:W2:Y:S04]  /*77030*/  LDL.LU R9, [R1+0x1844] ;  /* 0x0018440001097983 */ /* 0x000ea80000300800 */
[----:B------:R-:W2:Y:S04]  /*77040*/  LDL.LU R10, [R1+0x1848] ;  /* 0x00184800010a7983 */ /* 0x000ea80000300800 */
[----:B------:R-:W2:Y:S04]  /*77050*/  LDL.LU R11, [R1+0x184c] ;  /* 0x00184c00010b7983 */ /* 0x000ea80000300800 */
[----:B--2---:R-:W-:Y:S04]  /*77060*/  STL.64 [R1+0x9be0], R10 ;  /* 0x009be00a01007387 */ /* 0x004fe80000100a00 */
[----:B------:R0:W-:Y:S04]  /*77070*/  STL.64 [R1+0x9bd8], R8 ;  /* 0x009bd80801007387 */ /* 0x0001e80000100a00 */
[----:B0-----:R-:W2:Y:S04]  /*77080*/  LDL.LU R8, [R1+0x1850] ;  /* 0x0018500001087983 */ /* 0x001ea80000300800 */
[----:B------:R-:W2:Y:S04]  /*77090*/  LDL.LU R9, [R1+0x1854] ;  /* 0x0018540001097983 */ /* 0x000ea80000300800 */
[----:B------:R-:W2:Y:S04]  /*770a0*/  LDL.LU R10, [R1+0x1858] ;  /* 0x00185800010a7983 */ /* 0x000ea80000300800 */
[----:B------:R-:W2:Y:S04]  /*770b0*/  LDL.LU R11, [R1+0x185c] ;  /* 0x00185c00010b7983 */ /* 0x000ea80000300800 */
[----:B--2---:R-:W-:Y:S04]  /*770c0*/  STL.64 [R1+0x9bf0], R10 ;  /* 0x009bf00a01007387 */ /* 0x004fe80000100a00 */
[----:B------:R0:W-:Y:S04]  /*770d0*/  STL.64 [R1+0x9be8], R8 ;  /* 0x009be80801007387 */ /* 0x0001e80000100a00 */
[----:B0-----:R-:W4:Y:S04]  /*770e0*/  LDL.LU.64 R8, [R1+0x500] ;  /* 0x0005000001087983 */ /* 0x001f280000300a00 */
[----:B------:R-:W4:Y:S02]  /*770f0*/  LDL.LU.64 R10, [R1+0x508] ;  /* 0x00050800010a7983 */ /* 0x000f240000300a00 */
[C---:B----4-:R-:W-:Y:S08]  /*77100*/  HMMA.16816.F32 R16, R8.reuse, R20, R16 ;  /* 0x000000140810723c */ /* 0x050ff00000001810 */
[----:B---3--:R-:W-:Y:S11]  /*77110*/  HMMA.16816.F32 R24, R8, R12, R24 ;  /* 0x0000000c0818723c */ /* 0x008ff60000001818 */
[----:B------:R-:W-:Y:S04]  /*77120*/  @!UPT UIADD3 URZ, URZ, URZ, URZ ;  /* 0x0000003f3f3ff290 */ /* 0x000fe8000fffe03f */
[----:B------:R0:W-:Y:S04]  /*77130*/  STL.64 [R1+0xab0], R16 ;  /* 0x000ab01001007387 */ /* 0x0001e80000100a00 */
[----:B------:R-:W-:Y:S04]  /*77140*/  STL.64 [R1+0xab8], R18 ;  /* 0x000ab81201007387 */ /* 0x000fe80000100a00 */
[----:B0-----:R-:W2:Y:S04]  /*77150*/  LDL.64 R16, [R1+0x6f0] ;  /* 0x0006f00001107983 */ /* 0x001ea80000100a00 */
[----:B------:R-:W-:Y:S04]  /*77160*/  STL.64 [R1+0x9af8], R22 ;  /* 0x009af81601007387 */ /* 0x000fe80000100a00 */
[----:B------:R0:W-:Y:S04]  /*77170*/  STL.64 [R1+0x9af0], R20 ;  /* 0x009af01401007387 */ /* 0x0001e80000100a00 */
[----:B0-----:R-:W3:Y:S04]  /*77180*/  LDL.LU R20, [R1+0x1830] ;  /* 0x0018300001147983 */ /* 0x001ee80000300800 */
[----:B------:R-:W3:Y:S04]  /*77190*/  LDL.LU R21, [R1+0x1834] ;  /* 0x0018340001157983 */ /* 0x000ee80000300800 */
[----:B------:R-:W3:Y:S04]  /*771a0*/  LDL.LU R22, [R1+0x1838] ;  /* 0x0018380001167983 */ /* 0x000ee80000300800 */
[----:B------:R-:W3:Y:S04]  /*771b0*/  LDL.LU R23, [R1+0x183c] ;  /* 0x00183c0001177983 */ /* 0x000ee80000300800 */
[----:B------:R0:W-:Y:S04]  /*771c0*/  STL.64 [R1+0xaa0], R24 ;  /* 0x000aa01801007387 */ /* 0x0001e80000100a00 */
[----:B------:R-:W-:Y:S04]  /*771d0*/  STL.64 [R1+0xaa8], R26 ;  /* 0x000aa81a01007387 */ /* 0x000fe80000100a00 */
[----:B0-----:R-:W4:Y:S04]  /*771e0*/  LDL.LU.64 R24, [R1+0x9c00] ;  /* 0x009c000001187983 */ /* 0x001f280000300a00 */
[----:B------:R-:W-:Y:S01]  /*771f0*/  STL [R1+0x9ad8], R12 ;  /* 0x009ad80c01007387 */ /* 0x000fe20000100800 */
[----:B------:R-:W-:-:S03]  /*77200*/  IMAD.MOV.U32 R2, RZ, RZ, R10 ;  /* 0x000000ffff027224 */ /* 0x000fc600078e000a */
[----:B------:R-:W-:Y:S01]  /*77210*/  STL [R1+0x9ad4], R13 ;  /* 0x009ad40d01007387 */ /* 0x000fe20000100800 */
[----:B------:R-:W-:Y:S02]  /*77220*/  IMAD.MOV.U32 R0, RZ, RZ, R11 ;  /* 0x000000ffff007224 */ /* 0x000fe400078e000b */
[----:B------:R-:W-:Y:S01]  /*77230*/  IMAD.MOV.U32 R3, RZ, RZ, R9 ;  /* 0x000000ffff037224 */ /* 0x000fe200078e0009 */
[----:B----4-:R-:W-:Y:S11]  /*77240*/  HMMA.16816.F32 R4, R8, R24, R4 ;  /* 0x000000180804723c */ /* 0x010ff60000001804 */
[----:B------:R-:W-:Y:S11]  /*77250*/  @!UPT UIADD3 URZ, URZ, URZ, URZ ;  /* 0x0000003f3f3ff290 */ /* 0x000ff6000fffe03f */
[----:B------:R-:W-:Y:S01]  /*77260*/  @!UPT UIADD3 URZ, URZ, URZ, URZ ;  /* 0x0000003f3f3ff290 */ /* 0x000fe2000fffe03f */
[----:B------:R0:W-:Y:S04]  /*77270*/  STL.64 [R1+0xa90], R4 ;  /* 0x000a900401007387 */ /* 0x0001e80000100a00 */
[----:B------:R1:W-:Y:S04]  /*77280*/  STL.64 [R1+0xa98], R6 ;  /* 0x000a980601007387 */ /* 0x0003e80000100a00 */
[----:B0-----:R-:W4:Y:S01]  /*77290*/  LDL.LU.64 R4, [R1+0x9bf8] ;  /* 0x009bf80001047983 */ /* 0x001f220000300a00 */
[----:B-1----:R-:W-:-:S03]  /*772a0*/  IMAD.MOV.U32 R6, RZ, RZ, R8 ;  /* 0x000000ffff067224 */ /* 0x002fc600078e0008 */
[----:B------:R-:W4:Y:S04]  /*772b0*/  LDL.LU.64 R10, [R1+0x9bf0] ;  /* 0x009bf000010a7983 */ /* 0x000f280000300a00 */
[----:B------:R-:W4:Y:S01]  /*772c0*/  LDL.LU.64 R8, [R1+0x9be8] ;  /* 0x009be80001087983 */ /* 0x000f220000300a00 */
[----:B------:R-:W-:-:S03]  /*772d0*/  IMAD.MOV.U32 R26, RZ, RZ, R2 ;  /* 0x000000ffff1a7224 */ /* 0x000fc600078e0002 */
[----:B------:R0:W-:Y:S01]  /*772e0*/  STL [R1+0x9ad0], R25 ;  /* 0x009ad01901007387 */ /* 0x0001e20000100800 */
[----:B------:R-:W-:-:S03]  /*772f0*/  IMAD.MOV.U32 R27, RZ, RZ, R0 ;  /* 0x000000ffff1b7224 */ /* 0x000fc600078e0000 */
[----:B------:R1:W-:Y:S01]  /*77300*/  STL [R1+0x9b70], R24 ;  /* 0x009b701801007387 */ /* 0x0003e20000100800 */
[----:B0-----:R-:W-:Y:S02]  /*77310*/  IMAD.MOV.U32 R25, RZ, RZ, R3 ;  /* 0x000000ffff197224 */ /* 0x001fe400078e0003 */
[----:B-1----:R-:W-:-:S07]  /*77320*/  IMAD.MOV.U32 R24, RZ, RZ, R6 ;  /* 0x000000ffff187224 */ /* 0x002fce00078e0006 */
[C---:B----4-:R-:W-:Y:S01]  /*77330*/  HMMA.16816.F32 R8, R24.reuse, R4, R8 ;  /* 0x000000041808723c */ /* 0x050fe20000001808 */
[----:B------:R-:W-:Y:S02]  /*77340*/  IMAD.MOV.U32 R2, RZ, RZ, R4 ;  /* 0x000000ffff027224 */ /* 0x000fe400078e0004 */
[----:B------:R-:W-:Y:S11]  /*77350*/  IMAD.MOV.U32 R0, RZ, RZ, R5 ;  /* 0x000000ffff007224 */ /* 0x000ff600078e0005 */
[----:B------:R-:W-:Y:S09]  /*77360*/  @!UPT UIADD3 URZ, URZ, URZ, URZ ;  /* 0x0000003f3f3ff290 */ /* 0x000ff2000fffe03f */
[----:B------:R-:W-:Y:S04]  /*77370*/  STL.64 [R1+0xa80], R8 ;  /* 0x000a800801007387 */ /* 0x000fe80000100a00 */
[----:B------:R0:W-:Y:S04]  /*77380*/  STL.64 [R1+0xa88], R10 ;  /* 0x000a880a01007387 */ /* 0x0001e80000100a00 */
[----:B0-----:R-:W4:Y:S04]  /*77390*/  LDL.LU.64 R10, [R1+0x9be0] ;  /* 0x009be000010a7983 */ /* 0x001f280000300a00 */
[----:B------:R-:W4:Y:S04]  /*773a0*/  LDL.LU.64 R8, [R1+0x9bd8] ;  /* 0x009bd80001087983 */ /* 0x000f280000300a00 */
[----:B------:R-:W4:Y:S02]  /*773b0*/  LDL.LU.64 R4, [R1+0x9bd0] ;  /* 0x009bd00001047983 */ /* 0x000f240000300a00 */
[----:B----4-:R-:W-:Y:S11]  /*773c0*/  HMMA.16816.F32 R8, R24, R4, R8 ;  /* 0x000000041808723c */ /* 0x010ff60000001808 */
[----:B------:R-:W-:Y:S11]  /*773d0*/  @!UPT UIADD3 URZ, URZ, URZ, URZ ;  /* 0x0000003f3f3ff290 */ /* 0x000ff6000fffe03f */
[----:B------:R-:W-:Y:S01]  /*773e0*/  @!UPT UIADD3 URZ, URZ, URZ, URZ ;  /* 0x0000003f3f3ff290 */ /* 0x000fe2000fffe03f */
[----:B------:R-:W-:Y:S04]  /*773f0*/  STL.64 [R1+0xa70], R8 ;  /* 0x000a700801007387 */ /* 0x000fe80000100a00 */
[----:B------:R0:W-:Y:S04]  /*77400*/  STL.64 [R1+0xa78], R10 ;  /* 0x000a780a01007387 */ /* 0x0001e80000100a00 */
[----:B0-----:R-:W4:Y:S04]  /*77410*/  LDL.LU R11, [R1+0x9bc8] ;  /* 0x009bc800010b7983 */ /* 0x001f280000300800 */
[----:B------:R-:W3:Y:S01]  /*77420*/  LDL.LU.64 R8, [R1+0x9bc0] ;  /* 0x009bc00001087983 */ /* 0x000ee20000300a00 */
[----:B------:R-:W-:-:S02]  /*77430*/  IMAD.MOV.U32 R10, RZ, RZ, R4 ;  /* 0x000000ffff0a7224 */ /* 0x000fc400078e0004 */
[----:B------:R-:W-:Y:S01]  /*77440*/  IMAD.MOV.U32 R3, RZ, RZ, R5 ;  /* 0x000000ffff037224 */ /* 0x000fe200078e0005 */
[----:B------:R-:W2:Y:S04]  /*77450*/  LDL.LU.64 R6, [R1+0x9bb8] ;  /* 0x009bb80001067983 */ /* 0x000ea80000300a00 */
[----:B------:R-:W2:Y:S01]  /*77460*/  LDL.LU.64 R4, [R1+0x9bb0] ;  /* 0x009bb00001047983 */ /* 0x000ea20000300a00 */
[----:B---3--:R-:W-:Y:S11]  /*77470*/  HMMA.16816.F32 R20, R24, R8, R20 ;  /* 0x000000081814723c */ /* 0x008ff60000001814 */
[----:B------:R-:W-:Y:S11]  /*77480*/  @!UPT UIADD3 URZ, URZ, URZ, URZ ;  /* 0x0000003f3f3ff290 */ /* 0x000ff6000fffe03f */
[----:B------:R-:W-:Y:S01]  /*77490*/  @!UPT UIADD3 URZ, URZ, URZ, URZ ;  /* 0x0000003f3f3ff290 */ /* 0x000fe2000fffe03f */
[----:B------:R0:W-:Y:S04]  /*774a0*/  STL.64 [R1+0xa60], R20 ;  /* 0x000a601401007387 */ /* 0x0001e80000100a00 */
[----:B------:R-:W-:Y:S01]  /*774b0*/  STL.64 [R1+0xa68], R22 ;  /* 0x000a681601007387 */ /* 0x000fe20000100a00 */
[----:B0-----:R-:W-:Y:S02]  /*774c0*/  IMAD.MOV.U32 R20, RZ, RZ, R14 ;  /* 0x000000ffff147224 */ /* 0x001fe400078e000e */
[----:B----4-:R-:W-:-:S05]  /*774d0*/  IMAD.MOV.U32 R21, RZ, RZ, R11 ;  /* 0x000000ffff157224 */ /* 0x010fca00078e000b */
[----:B------:R0:W-:Y:S04]  /*774e0*/  STL.64 [R1+0x9b10], R20 ;  /* 0x009b101401007387 */ /* 0x0001e80000100a00 */
[----:B0-----:R-:W2:Y:S04]  /*774f0*/  LDL.64 R20, [R1+0x700] ;  /* 0x0007000001147983 */ /* 0x001ea80000100a00 */
[----:B------:R0:W-:Y:S01]  /*77500*/  STL.64 [R1+0x9aa0], R8 ;  /* 0x009aa00801007387 */ /* 0x0001e20000100a00 */
[----:B--2---:R-:W-:Y:S01]  /*77510*/  HMMA.16816.F32 R4, R24, R20, R4 ;  /* 0x000000141804723c */ /* 0x004fe20000001804 */
[----:B0-----:R-:W-:-:S02]  /*77520*/  IMAD.MOV.U32 R9, RZ, RZ, R20 ;  /* 0x000000ffff097224 */ /* 0x001fc400078e0014 */
[----:B------:R-:W-:Y:S11]  /*77530*/  IMAD.MOV.U32 R8, RZ, RZ, R21 ;  /* 0x000000ffff087224 */ /* 0x000ff600078e0015 */
[----:B------:R-:W-:Y:S09]  /*77540*/  @!UPT UIADD3 URZ, URZ, URZ, URZ ;  /* 0x0000003f3f3ff290 */ /* 0x000ff2000fffe03f */
[----:B------:R-:W-:Y:S04]  /*77550*/  STL.64 [R1+0xa50], R4 ;  /* 0x000a500401007387 */ /* 0x000fe80000100a00 */
[----:B------:R0:W-:Y:S04]  /*77560*/  STL.64 [R1+0xa58], R6 ;  /* 0x000a580601007387 */ /* 0x0001e80000100a00 */
[----:B0-----:R-:W2:Y:S04]  /*77570*/  LDL.LU.64 R6, [R1+0x9ba8] ;  /* 0x009ba80001067983 */ /* 0x001ea80000300a00 */
[----:B------:R-:W2:Y:S04]  /*77580*/  LDL.LU.64 R4, [R1+0x9ba0] ;  /* 0x009ba00001047983 */ /* 0x000ea80000300a00 */
[----:B------:R-:W3:Y:S04]  /*77590*/  LDL.LU R20, [R1+0x9d0] ;  /* 0x0009d00001147983 */ /* 0x000ee80000300800 */
        /* <DEDUP_REMOVED lines=11> */
[----:B------:R-:W3:Y:S04]  /*77650*/  LDL.LU R22, [R1+0x1818] ;  /* 0x0018180001167983 */ /* 0x000ee80000300800 */
[----:B------:R-:W3:Y:S01]  /*77660*/  LDL.LU R23, [R1+0x181c] ;  /* 0x00181c0001177983 */ /* 0x000ee20000300800 */
[----:B------:R-:W-:Y:S01]  /*77670*/  IMAD.MOV.U32 R14, RZ, RZ, R16 ;  /* 0x000000ffff0e7224 */ /* 0x000fe200078e0010 */
[----:B---3--:R-:W-:Y:S11]  /*77680*/  HMMA.16816.F32 R20, R24, R16, R20 ;  /* 0x000000101814723c */ /* 0x008ff60000001814 */
[----:B------:R-:W-:Y:S11]  /*77690*/  @!UPT UIADD3 URZ, URZ, URZ, URZ ;  /* 0x0000003f3f3ff290 */ /* 0x000ff6000fffe03f */
[----:B------:R-:W-:Y:S01]  /*776a0*/  @!UPT UIADD3 URZ, URZ, URZ, URZ ;  /* 0x0000003f3f3ff290 */ /* 0x000fe2000fffe03f */
[----:B------:R-:W-:Y:S04]  /*776b0*/  STL.64 [R1+0xa40], R20 ;  /* 0x000a401401007387 */ /* 0x000fe80000100a00 */
[----:B------:R-:W-:Y:S04]  /*776c0*/  STL.64 [R1+0xa48], R22 ;  /* 0x000a481601007387 */ /* 0x000fe80000100a00 */
[----:B------:R-:W-:Y:S04]  /*776d0*/  STL [R1+0x9b74], R14 ;  /* 0x009b740e01007387 */ /* 0x000fe80000100800 */
[----:B------:R-:W3:Y:S04]  /*776e0*/  LDL.LU R24, [R1+0xa10] ;  /* 0x000a100001187983 */ /* 0x000ee80000300800 */
[----:B------:R-:W3:Y:S04]  /*776f0*/  LDL.LU R25, [R1+0xa14] ;  /* 0x000a140001197983 */ /* 0x000ee80000300800 */
[----:B------:R-:W4:Y:S04]  /*77700*/  LDL.LU R26, [R1+0xa18] ;  /* 0x000a1800011a7983 */ /* 0x000f280000300800 */
[----:B------:R-:W4:Y:S01]  /*77710*/  LDL.LU R27, [R1+0xa1c] ;  /* 0x000a1c00011b7983 */ /* 0x000f220000300800 */
[----:B------:R-:W-:-:S03]  /*77720*/  IMAD.MOV.U32 R11, RZ, RZ, R17 ;  /* 0x000000ffff0b7224 */ /* 0x000fc600078e0011 */
[----:B----4-:R-:W-:Y:S04]  /*77730*/  STL.64 [R1+0x9b88], R26 ;  /* 0x009b881a01007387 */ /* 0x010fe80000100a00 */
[----:B---3--:R-:W-:Y:S04]  /*77740*/  STL.64 [R1+0x9b80], R24 ;  /* 0x009b801801007387 */ /* 0x008fe80000100a00 */
[----:B------:R-:W3:Y:S04]  /*77750*/  LDL.LU R16, [R1+0xa20] ;  /* 0x000a200001107983 */ /* 0x000ee80000300800 */
[----:B------:R-:W3:Y:S04]  /*77760*/  LDL.LU R17, [R1+0xa24] ;  /* 0x000a240001117983 */ /* 0x000ee80000300800 */
[----:B------:R-:W4:Y:S04]  /*77770*/  LDL.LU R18, [R1+0xa28] ;  /* 0x000a280001127983 */ /* 0x000f280000300800 */
[----:B------:R-:W4:Y:S04]  /*77780*/  LDL.LU R19, [R1+0xa2c] ;  /* 0x000a2c0001137983 */ /* 0x000f280000300800 */
[----:B----4-:R-:W-:Y:S04]  /*77790*/  STL.64 [R1+0x9b98], R18 ;  /* 0x009b981201007387 */ /* 0x010fe80000100a00 */
[----:B---3--:R0:W-:Y:S04]  /*777a0*/  STL.64 [R1+0x9b90], R16 ;  /* 0x009b901001007387 */ /* 0x0081e80000100a00 */
[----:B0-----:R-:W2:Y:S04]  /*777b0*/  LDL.LU R16, [R1+0xa30] ;  /* 0x000a300001107983 */ /* 0x001ea80000300800 */
[----:B------:R-:W2:Y:S04]  /*777c0*/  LDL.LU R17, [R1+0xa34] ;  /* 0x000a340001117983 */ /* 0x000ea80000300800 */
[----:B------:R-:W2:Y:S04]  /*777d0*/  LDL.LU R18, [R1+0xa38] ;  /* 0x000a380001127983 */ /* 0x000ea80000300800 */
[----:B------:R-:W2:Y:S04]  /*777e0*/  LDL.LU R19, [R1+0xa3c] ;  /* 0x000a3c0001137983 */ /* 0x000ea80000300800 */
[----:B------:R-:W3:Y:S04]  /*777f0*/  LDL.64 R20, [R1+0x7b0] ;  /* 0x0007b00001147983 */ /* 0x000ee80000100a00 */
[----:B------:R-:W4:Y:S04]  /*77800*/  LDL.64 R12, [R1+0x7d0] ;  /* 0x0007d000010c7983 */ /* 0x000f280000100a00 */
[----:B---3--:R0:W-:Y:S04]  /*77810*/  STL.64 [R1+0x9b68], R20 ;  /* 0x009b681401007387 */ /* 0x0081e80000100a00 */
[----:B0-----:R-:W3:Y:S04]  /*77820*/  LDL.64 R20, [R1+0x7c0] ;  /* 0x0007c00001147983 */ /* 0x001ee80000100a00 */
[----:B------:R-:W-:Y:S04]  /*77830*/  STL.64 [R1+0x9ae8], R10 ;  /* 0x009ae80a01007387 */ /* 0x000fe80000100a00 */
[----:B------:R0:W-:Y:S04]  /*77840*/  STL.64 [R1+0x9ae0], R8 ;  /* 0x009ae00801007387 */ /* 0x0001e80000100a00 */
        /* <DEDUP_REMOVED lines=15> */
[----:B------:R-:W2:Y:S01]  /*77940*/  LDL.LU R11, [R1+0x9ec] ;  /* 0x0009ec00010b7983 */ /* 0x000ea20000300800 */
[----:B------:R-:W-:-:S02]  /*77950*/  IMAD.MOV.U32 R24, RZ, RZ, R28 ;  /* 0x000000ffff187224 */ /* 0x000fc400078e001c */
[----:B------:R-:W-:-:S07]  /*77960*/  IMAD.MOV.U32 R25, RZ, RZ, R15 ;  /* 0x000000ffff197224 */ /* 0x000fce00078e000f */
[C---:B------:R-:W-:Y:S01]  /*77970*/  HMMA.16816.F32 R24, R4.reuse, R24, R16 ;  /* 0x000000180418723c */ /* 0x040fe20000001810 */
        /* <DEDUP_REMOVED lines=12> */
[----:B------:R-:W4:Y:S04]  /*77a40*/  LDL.LU.64 R18, [R1+0x9b98] ;  /* 0x009b980001127983 */ /* 0x000f280000300a00 */
[----:B------:R-:W4:Y:S04]  /*77a50*/  LDL.LU.64 R16, [R1+0x9b90] ;  /* 0x009b900001107983 */ /* 0x000f280000300a00 */
[----:B------:R-:W-:Y:S04]  /*77a60*/  STL.64 [R1+0xa30], R24 ;  /* 0x000a301801007387 */ /* 0x000fe80000100a00 */
[----:B------:R0:W-:Y:S04]  /*77a70*/  STL.64 [R1+0xa38], R26 ;  /* 0x000a381a01007387 */ /* 0x0001e80000100a00 */
[----:B0-----:R-:W3:Y:S04]  /*77a80*/  LDL.LU.64 R26, [R1+0x9b88] ;  /* 0x009b8800011a7983 */ /* 0x001ee80000300a00 */
[----:B------:R-:W3:Y:S01]  /*77a90*/  LDL.LU.64 R24, [R1+0x9b80] ;  /* 0x009b800001187983 */ /* 0x000ee20000300a00 */
[C---:B----4-:R-:W-:Y:S08]  /*77aa0*/  HMMA.16816.F32 R16, R4.reuse, R12, R16 ;  /* 0x0000000c0410723c */ /* 0x050ff00000001810 */
[----:B---3--:R-:W-:Y:S11]  /*77ab0*/  HMMA.16816.F32 R24, R4, R20, R24 ;  /* 0x000000140418723c */ /* 0x008ff60000001818 */
[----:B------:R-:W-:Y:S04]  /*77ac0*/  @!UPT UIADD3 URZ, URZ, URZ, URZ ;  /* 0x0000003f3f3ff290 */ /* 0x000fe8000fffe03f */
[----:B------:R0:W-:Y:S04]  /*77ad0*/  STL.64 [R1+0xa20], R16 ;  /* 0x000a201001007387 */ /* 0x0001e80000100a00 */
[----:B------:R1:W-:Y:S04]  /*77ae0*/  STL.64 [R1+0xa28], R18 ;  /* 0x000a281201007387 */ /* 0x0003e80000100a00 */
[----:B0-----:R-:W3:Y:S04]  /*77af0*/  LDL.LU.64 R16, [R1+0x9b78] ;  /* 0x009b780001107983 */ /* 0x001ee80000300a00 */
[----:B------:R-:W4:Y:S01]  /*77b00*/  LDL.LU R14, [R1+0x9b74] ;  /* 0x009b7400010e7983 */ /* 0x000f220000300800 */
[----:B-1----:R-:W-:-:S03]  /*77b10*/  IMAD.MOV.U32 R19, RZ, RZ, R21 ;  /* 0x000000ffff137224 */ /* 0x002fc600078e0015 */
[----:B------:R0:W-:Y:S04]  /*77b20*/  STL.64 [R1+0xa10], R24 ;  /* 0x000a101801007387 */ /* 0x0001e80000100a00 */
[----:B------:R1:W-:Y:S04]  /*77b30*/  STL.64 [R1+0xa18], R26 ;  /* 0x000a181a01007387 */ /* 0x0003e80000100a00 */
[----:B0-----:R-:W2:Y:S01]  /*77b40*/  LDL.LU R24, [R1+0x9b70] ;  /* 0x009b700001187983 */ /* 0x001ea20000300800 */
[----:B-1----:R-:W-:-:S03]  /*77b50*/  IMAD.MOV.U32 R26, RZ, RZ, R20 ;  /* 0x000000ffff1a7224 */ /* 0x002fc600078e0014 */
[----:B------:R-:W2:Y:S02]  /*77b60*/  LDL.LU.64 R20, [R1+0x9b68] ;  /* 0x009b680001147983 */ /* 0x000ea40000300a00 */
[C---:B--2---:R-:W-:Y:S01]  /*77b70*/  HMMA.16816.F32 R8, R4.reuse, R20, R8 ;  /* 0x000000140408723c */ /* 0x044fe20000001808 */
[----:B------:R-:W-:Y:S02]  /*77b80*/  IMAD.MOV.U32 R28, RZ, RZ, R20 ;  /* 0x000000ffff1c7224 */ /* 0x000fe400078e0014 */
[----:B------:R-:W-:Y:S11]  /*77b90*/  IMAD.MOV.U32 R27, RZ, RZ, R21 ;  /* 0x000000ffff1b7224 */ /* 0x000ff600078e0015 */
[----:B------:R-:W-:Y:S09]  /*77ba0*/  @!UPT UIADD3 URZ, URZ, URZ, URZ ;  /* 0x0000003f3f3ff290 */ /* 0x000ff2000fffe03f */
[----:B------:R-:W-:Y:S04]  /*77bb0*/  STL.64 [R1+0xa00], R8 ;  /* 0x000a000801007387 */ /* 0x000fe80000100a00 */
[----:B------:R0:W-:Y:S04]  /*77bc0*/  STL.64 [R1+0xa08], R10 ;  /* 0x000a080a01007387 */ /* 0x0001e80000100a00 */
[----:B0-----:R-:W2:Y:S04]  /*77bd0*/  LDL.LU.64 R10, [R1+0x9b60] ;  /* 0x009b6000010a7983 */ /* 0x001ea80000300a00 */
[----:B------:R-:W2:Y:S04]  /*77be0*/  LDL.LU.64 R8, [R1+0x9b58] ;  /* 0x009b580001087983 */ /* 0x000ea80000300a00 */
[----:B------:R-:W2:Y:S02]  /*77bf0*/  LDL.LU.64 R20, [R1+0x9b50] ;  /* 0x009b500001147983 */ /* 0x000ea40000300a00 */
[----:B--2---:R-:W-:Y:S01]  /*77c00*/  HMMA.16816.F32 R8, R4, R20, R8 ;  /* 0x000000140408723c */ /* 0x004fe20000001808 */
[----:B------:R-:W-:-:S02]  /*77c10*/  IMAD.MOV.U32 R25, RZ, RZ, R20 ;  /* 0x000000ffff197224 */ /* 0x000fc400078e0014 */
[----:B------:R-:W-:Y:S11]  /*77c20*/  IMAD.MOV.U32 R29, RZ, RZ, R21 ;  /* 0x000000ffff1d7224 */ /* 0x000ff600078e0015 */
[----:B------:R-:W-:Y:S09]  /*77c30*/  @!UPT UIADD3 URZ, URZ, URZ, URZ ;  /* 0x0000003f3f3ff290 */ /* 0x000ff2000fffe03f */
[----:B------:R-:W-:Y:S04]  /*77c40*/  STL.64 [R1+0x9f0], R8 ;  /* 0x0009f00801007387 */ /* 0x000fe80000100a00 */
[----:B------:R0:W-:Y:S04]  /*77c50*/  STL.64 [R1+0x9f8], R10 ;  /* 0x0009f80a01007387 */ /* 0x0001e80000100a00 */
[----:B0-----:R-:W2:Y:S04]  /*77c60*/  LDL.LU.64 R10, [R1+0x9b48] ;  /* 0x009b4800010a7983 */ /* 0x001ea80000300a00 */
[----:B------:R-:W2:Y:S04]  /*77c70*/  LDL.LU.64 R8, [R1+0x9b40] ;  /* 0x009b400001087983 */ /* 0x000ea80000300a00 */
[----:B------:R-:W2:Y:S01]  /*77c80*/  LDL.LU.64 R20, [R1+0x9b38] ;  /* 0x009b380001147983 */ /* 0x000ea20000300a00 */
[----:B------:R-:W-:-:S02]  /*77c90*/  IMAD.MOV.U32 R18, RZ, RZ, R12 ;  /* 0x000000ffff127224 */ /* 0x000fc400078e000c */
[----:B------:R-:W-:Y:S01]  /*77ca0*/  IMAD.MOV.U32 R15, RZ, RZ, R13 ;  /* 0x000000ffff0f7224 */ /* 0x000fe200078e000d */
        /* <DEDUP_REMOVED lines=8> */
[----:B------:R-:W3:Y:S04]  /*77d30*/  LDL.LU.64 R22, [R1+0x9b20] ;  /* 0x009b200001167983 */ /* 0x000ee80000300a00 */
[----:B------:R-:W3:Y:S02]  /*77d40*/  LDL.LU.64 R20, [R1+0x9b18] ;  /* 0x009b180001147983 */ /* 0x000ee40000300a00 */
[C---:B---3--:R-:W-:Y:S11]  /*77d50*/  HMMA.16816.F32 R20, R4.reuse, R16, R20 ;  /* 0x000000100414723c */ /* 0x048ff60000001814 */
[----:B------:R-:W-:Y:S11]  /*77d60*/  @!UPT UIADD3 URZ, URZ, URZ, URZ ;  /* 0x0000003f3f3ff290 */ /* 0x000ff6000fffe03f */
[----:B------:R-:W-:Y:S01]  /*77d70*/  @!UPT UIADD3 URZ, URZ, URZ, URZ ;  /* 0x0000003f3f3ff290 */ /* 0x000fe2000fffe03f */
[----:B------:R0:W-:Y:S04]  /*77d80*/  STL.64 [R1+0x9d0], R20 ;  /* 0x0009d01401007387 */ /* 0x0001e80000100a00 */
[----:B------:R2:W-:Y:S04]  /*77d90*/  STL.64 [R1+0x9d8], R22 ;  /* 0x0009d81601007387 */ /* 0x0005e80000100a00 */
[----:B0-----:R-:W2:Y:S04]  /*77da0*/  LDL.LU.64 R20, [R1+0x9b10] ;  /* 0x009b100001147983 */ /* 0x001ea80000300a00 */
[----:B------:R-:W-:Y:S01]  /*77db0*/  STL.64 [R1+0x99c8], R16 ;  /* 0x0099c81001007387 */ /* 0x000fe20000100a00 */
[----:B--2---:R-:W-:Y:S03]  /*77dc0*/  HMMA.16816.F32 R20, R4, R20, R8 ;  /* 0x000000140414723c */ /* 0x004fe60000001808 */
[----:B------:R-:W2:Y:S04]  /*77dd0*/  LDL.LU.64 R10, [R1+0x9b08] ;  /* 0x009b0800010a7983 */ /* 0x000ea80000300a00 */
[----:B------:R-:W2:Y:S11]  /*77de0*/  LDL.LU.64 R8, [R1+0x9b00] ;  /* 0x009b000001087983 */ /* 0x000eb60000300a00 */
[----:B------:R-:W-:Y:S05]  /*77df0*/  @!UPT UIADD3 URZ, URZ, URZ, URZ ;  /* 0x0000003f3f3ff290 */ /* 0x000fea000fffe03f */
[----:B------:R-:W-:Y:S04]  /*77e00*/  STL.64 [R1+0x9c0], R20 ;  /* 0x0009c01401007387 */ /* 0x000fe80000100a00 */
[----:B------:R0:W-:Y:S04]  /*77e10*/  STL.64 [R1+0x9c8], R22 ;  /* 0x0009c81601007387 */ /* 0x0001e80000100a00 */
[----:B0-----:R-:W3:Y:S04]  /*77e20*/  LDL.LU.64 R22, [R1+0x9af8] ;  /* 0x009af80001167983 */ /* 0x001ee80000300a00 */
[----:B------:R-:W2:Y:S01]  /*77e30*/  LDL.LU.64 R20, [R1+0x9af0] ;  /* 0x009af00001147983 */ /* 0x000ea20000300a00 */
[----:B------:R-:W-:-:S02]  /*77e40*/  IMAD.MOV.U32 R16, RZ, RZ, R12 ;  /* 0x000000ffff107224 */ /* 0x000fc400078e000c */
[----:B------:R-:W-:Y:S01]  /*77e50*/  IMAD.MOV.U32 R17, RZ, RZ, R13 ;  /* 0x000000ffff117224 */ /* 0x000fe200078e000d */
[----:B--2---:R-:W-:Y:S11]  /*77e60*/  HMMA.16816.F32 R8, R4, R20, R8 ;  /* 0x000000140408723c */ /* 0x004ff60000001808 */
[----:B------:R-:W-:Y:S11]  /*77e70*/  @!UPT UIADD3 URZ, URZ, URZ, URZ ;  /* 0x0000003f3f3ff290 */ /* 0x000ff6000fffe03f */
[----:B------:R-:W-:Y:S01]  /*77e80*/  @!UPT UIADD3 URZ, URZ, URZ, URZ ;  /* 0x0000003f3f3ff290 */ /* 0x000fe2000fffe03f */
[----:B------:R-:W-:Y:S04]  /*77e90*/  STL.64 [R1+0x9b0], R8 ;  /* 0x0009b00801007387 */ /* 0x000fe80000100a00 */
[----:B------:R0:W-:Y:S04]  /*77ea0*/  STL.64 [R1+0x9b8], R10 ;  /* 0x0009b80a01007387 */ /* 0x0001e80000100a00 */
[----:B0-----:R-:W2:Y:S04]  /*77eb0*/  LDL.LU.64 R10, [R1+0x9ae8] ;  /* 0x009ae800010a7983 */ /* 0x001ea80000300a00 */
[----:B------:R-:W2:Y:S04]  /*77ec0*/  LDL.LU.64 R8, [R1+0x9ae0] ;  /* 0x009ae00001087983 */ /* 0x000ea80000300a00 */
[----:B------:R-:W2:Y:S04]  /*77ed0*/  LDL.LU R12, [R1+0x9ad8] ;  /* 0x009ad800010c7983 */ /* 0x000ea80000300800 */
[----:B------:R-:W2:Y:S04]  /*77ee0*/  LDL.LU R13, [R1+0x9ad4] ;  /* 0x009ad400010d7983 */ /* 0x000ea80000300800 */
[----:B------:R-:W-:Y:S04]  /*77ef0*/  STL.64 [R1+0x99e0], R16 ;  /* 0x0099e01001007387 */ /* 0x000fe80000100a00 */
[----:B---3--:R-:W-:Y:S04]  /*77f00*/  STL.64 [R1+0x99b0], R22 ;  /* 0x0099b01601007387 */ /* 0x008fe80000100a00 */
[----:B------:R0:W-:Y:S04]  /*77f10*/  STL.64 [R1+0x99a8], R20 ;  /* 0x0099a81401007387 */ /* 0x0001e80000100a00 */
[----:B0-----:R-:W2:Y:S04]  /*77f20*/  LDL.LU R20, [R1+0x9a0] ;  /* 0x0009a00001147983 */ /* 0x001ea80000300800 */
[----:B------:R-:W2:Y:S04]  /*77f30*/  LDL.LU R21, [R1+0x9a4] ;  /* 0x0009a40001157983 */ /* 0x000ea80000300800 */
[----:B------:R-:W2:Y:S04]  /*77f40*/  LDL.LU R22, [R1+0x9a8] ;  /* 0x0009a80001167983 */ /* 0x000ea80000300800 */
[----:B------:R-:W2:Y:S01]  /*77f50*/  LDL.LU R23, [R1+0x9ac] ;  /* 0x0009ac0001177983 */ /* 0x000ea20000300800 */
[----:B------:R-:W-:-:S02]  /*77f60*/  IMAD.MOV.U32 R16, RZ, RZ, R25 ;  /* 0x000000ffff107224 */ /* 0x000fc400078e0019 */
[----:B------:R-:W-:Y:S01]  /*77f70*/  IMAD.MOV.U32 R17, RZ, RZ, R29 ;  /* 0x000000ffff117224 */ /* 0x000fe200078e001d */
[----:B------:R-:W3:Y:S01]  /*77f80*/  LDL.LU R25, [R1+0x9ad0] ;  /* 0x009ad00001197983 */ /* 0x000ee20000300800 */
[----:B--2---:R-:W-:Y:S11]  /*77f90*/  HMMA.16816.F32 R20, R4, R12, R20 ;  /* 0x0000000c0414723c */ /* 0x004ff60000001814 */
[----:B------:R-:W-:Y:S11]  /*77fa0*/  @!UPT UIADD3 URZ, URZ, URZ, URZ ;  /* 0x0000003f3f3ff290 */ /* 0x000ff6000fffe03f */
[----:B------:R-:W-:Y:S01]  /*77fb0*/  @!UPT UIADD3 URZ, URZ, URZ, URZ ;  /* 0x0000003f3f3ff290 */ /* 0x000fe2000fffe03f */
[----:B------:R0:W-:Y:S04]  /*77fc0*/  STL.64 [R1+0x9a0], R20 ;  /* 0x0009a01401007387 */ /* 0x0001e80000100a00 */
[----:B------:R-:W-:Y:S04]  /*77fd0*/  STL.64 [R1+0x9a8], R22 ;  /* 0x0009a81601007387 */ /* 0x000fe80000100a00 */
[----:B------:R-:W-:Y:S04]  /*77fe0*/  STL.64 [R1+0x99f8], R16 ;  /* 0x0099f81001007387 */ /* 0x000fe80000100a00 */
[----:B0-----:R-:W2:Y:S04]  /*77ff0*/  LDL.LU.64 R20, [R1+0x770] ;  /* 0x0007700001147983 */ /* 0x001ea80000300a00 */
[----:B--2---:R0:W-:Y:S04]  /*78000*/  STL.64 [R1+0x99c0], R20 ;  /* 0x0099c01401007387 */ /* 0x0041e80000100a00 */
[----:B0-----:R-:W2:Y:S04]  /*78010*/  LDL.LU R20, [R1+0x1aa0] ;  /* 0x001aa00001147983 */ /* 0x001ea80000300800 */
[----:B------:R-:W2:Y:S04]  /*78020*/  LDL.LU R21, [R1+0x1aa4] ;  /* 0x001aa40001157983 */ /* 0x000ea80000300800 */
[----:B------:R-:W2:Y:S04]  /*78030*/  LDL.LU R22, [R1+0x1aa8] ;  /* 0x001aa80001167983 */ /* 0x000ea80000300800 */
[----:B------:R-:W2:Y:S01]  /*78040*/  LDL.LU R23, [R1+0x1aac] ;  /* 0x001aac0001177983 */ /* 0x000ea20000300800 */
[----:B------:R-:W-:-:S02]  /*78050*/  IMAD.MOV.U32 R16, RZ, RZ, R28 ;  /* 0x000000ffff107224 */ /* 0x000fc400078e001c */
[----:B------:R-:W-:-:S05]  /*78060*/  IMAD.MOV.U32 R17, RZ, RZ, R27 ;  /* 0x000000ffff117224 */ /* 0x000fca00078e001b */
[----:B------:R-:W-:Y:S04]  /*78070*/  STL.64 [R1+0x9a10], R16 ;  /* 0x009a101001007387 */ /* 0x000fe80000100a00 */
[----:B--2---:R-:W-:Y:S04]  /*78080*/  STL.64 [R1+0x99d8], R22 ;  /* 0x0099d81601007387 */ /* 0x004fe80000100a00 */
[----:B------:R0:W-:Y:S04]  /*78090*/  STL.64 [R1+0x99d0], R20 ;  /* 0x0099d01401007387 */ /* 0x0001e80000100a00 */
[----:B0-----:R-:W2:Y:S04]  /*780a0*/  LDL.LU R20, [R1+0x1ab0] ;  /* 0x001ab00001147983 */ /* 0x001ea80000300800 */
[----:B------:R-:W2:Y:S04]  /*780b0*/  LDL.LU R21, [R1+0x1ab4] ;  /* 0x001ab40001157983 */ /* 0x000ea80000300800 */
[----:B------:R-:W2:Y:S04]  /*780c0*/  LDL.LU R22, [R1+0x1ab8] ;  /* 0x001ab80001167983 */ /* 0x000ea80000300800 */
[----:B------:R-:W2:Y:S01]  /*780d0*/  LDL.LU R23, [R1+0x1abc] ;  /* 0x001abc0001177983 */ /* 0x000ea20000300800 */
[----:B------:R-:W-:-:S02]  /*780e0*/  IMAD.MOV.U32 R16, RZ, RZ, R26 ;  /* 0x000000ffff107224 */ /* 0x000fc400078e001a */
[----:B------:R-:W-:-:S05]  /*780f0*/  IMAD.MOV.U32 R17, RZ, RZ, R19 ;  /* 0x000000ffff117224 */ /* 0x000fca00078e0013 */
[----:B------:R0:W-:Y:S02]  /*78100*/  STL.64 [R1+0x9a28], R16 ;  /* 0x009a281001007387 */ /* 0x0001e40000100a00 */
[----:B0-----:R-:W-:Y:S02]  /*78110*/  IMAD.MOV.U32 R16, RZ, RZ, R18 ;  /* 0x000000ffff107224 */ /* 0x001fe400078e0012 */
[----:B------:R-:W-:Y:S01]  /*78120*/  IMAD.MOV.U32 R17, RZ, RZ, R15 ;  /* 0x000000ffff117224 */ /* 0x000fe200078e000f */
[----:B--2---:R-:W-:Y:S04]  /*78130*/  STL.64 [R1+0x99f0], R22 ;  /* 0x0099f01601007387 */ /* 0x004fe80000100a00 */
[----:B------:R0:W-:Y:S04]  /*78140*/  STL.64 [R1+0x99e8], R20 ;  /* 0x0099e81401007387 */ /* 0x0001e80000100a00 */
[----:B0-----:R-:W2:Y:S04]  /*78150*/  LDL.LU R20, [R1+0x1ac0] ;  /* 0x001ac00001147983 */ /* 0x001ea80000300800 */
[----:B------:R-:W2:Y:S04]  /*78160*/  LDL.LU R21, [R1+0x1ac4] ;  /* 0x001ac40001157983 */ /* 0x000ea80000300800 */
[----:B------:R-:W2:Y:S04]  /*78170*/  LDL.LU R22, [R1+0x1ac8] ;  /* 0x001ac80001167983 */ /* 0x000ea80000300800 */
[----:B------:R-:W2:Y:S04]  /*78180*/  LDL.LU R23, [R1+0x1acc] ;  /* 0x001acc0001177983 */ /* 0x000ea80000300800 */
[----:B------:R0:W-:Y:S04]  /*78190*/  STL.64 [R1+0x9a40], R16 ;  /* 0x009a401001007387 */ /* 0x0001e80000100a00 */
[----:B0-----:R-:W2:Y:S04]  /*781a0*/  LDL.LU.64 R16, [R1+0x7e0] ;  /* 0x0007e00001107983 */ /* 0x001ea80000300a00 */
[----:B--2---:R-:W-:Y:S04]  /*781b0*/  STL.64 [R1+0x9a68], R16 ;  /* 0x009a681001007387 */ /* 0x004fe80000100a00 */
[----:B------:R-:W-:Y:S04]  /*781c0*/  STL.64 [R1+0x9a08], R22 ;  /* 0x009a081601007387 */ /* 0x000fe80000100a00 */
[----:B------:R0:W-:Y:S04]  /*781d0*/  STL.64 [R1+0x9a00], R20 ;  /* 0x009a001401007387 */ /* 0x0001e80000100a00 */
[----:B0-----:R-:W2:Y:S04]  /*781e0*/  LDL.LU R20, [R1+0x1ad0] ;  /* 0x001ad00001147983 */ /* 0x001ea80000300800 */
[----:B------:R-:W2:Y:S04]  /*781f0*/  LDL.LU R21, [R1+0x1ad4] ;  /* 0x001ad40001157983 */ /* 0x000ea80000300800 */
[----:B------:R-:W2:Y:S04]  /*78200*/  LDL.LU R22, [R1+0x1ad8] ;  /* 0x001ad80001167983 */ /* 0x000ea80000300800 */
[----:B------:R-:W2:Y:S01]  /*78210*/  LDL.LU R23, [R1+0x1adc] ;  /* 0x001adc0001177983 */ /* 0x000ea20000300800 */
[----:B----4-:R-:W-:-:S02]  /*78220*/  IMAD.MOV.U32 R16, RZ, RZ, R14 ;  /* 0x000000ffff107224 */ /* 0x010fc400078e000e */
[----:B------:R-:W-:-:S05]  /*78230*/  IMAD.MOV.U32 R17, RZ, RZ, R11 ;  /* 0x000000ffff117224 */ /* 0x000fca00078e000b */
[----:B------:R-:W-:Y:S04]  /*78240*/  STL.64 [R1+0x9a80], R16 ;  /* 0x009a801001007387 */ /* 0x000fe80000100a00 */
[----:B--2---:R-:W-:Y:S04]  /*78250*/  STL.64 [R1+0x9a20], R22 ;  /* 0x009a201601007387 */ /* 0x004fe80000100a00 */
[----:B------:R0:W-:Y:S04]  /*78260*/  STL.64 [R1+0x9a18], R20 ;  /* 0x009a181401007387 */ /* 0x0001e80000100a00 */
[----:B0-----:R-:W2:Y:S04]  /*78270*/  LDL.LU R20, [R1+0x1ae0] ;  /* 0x001ae00001147983 */ /* 0x001ea80000300800 */
[----:B------:R-:W2:Y:S04]  /*78280*/  LDL.LU R21, [R1+0x1ae4] ;  /* 0x001ae40001157983 */ /* 0x000ea80000300800 */
[----:B------:R-:W4:Y:S04]  /*78290*/  LDL.LU R22, [R1+0x1ae8] ;  /* 0x001ae80001167983 */ /* 0x000f280000300800 */
[----:B------:R-:W4:Y:S01]  /*782a0*/  LDL.LU R23, [R1+0x1aec] ;  /* 0x001aec0001177983 */ /* 0x000f220000300800 */
[----:B------:R-:W-:-:S02]  /*782b0*/  IMAD.MOV.U32 R16, RZ, RZ, R9 ;  /* 0x000000ffff107224 */ /* 0x000fc400078e0009 */
[----:B------:R-:W-:-:S05]  /*782c0*/  IMAD.MOV.U32 R17, RZ, RZ, R8 ;  /* 0x000000ffff117224 */ /* 0x000fca00078e0008 */
[----:B------:R-:W-:Y:S04]  /*782d0*/  STL.64 [R1+0x9a98], R16 ;  /* 0x009a981001007387 */ /* 0x000fe80000100a00 */
[----:B----4-:R-:W-:Y:S04]  /*782e0*/  STL.64 [R1+0x9a38], R22 ;  /* 0x009a381601007387 */ /* 0x010fe80000100a00 */
[----:B--2---:R0:W-:Y:S04]  /*782f0*/  STL.64 [R1+0x9a30], R20 ;  /* 0x009a301401007387 */ /* 0x0041e80000100a00 */
[----:B0-----:R-:W2:Y:S04]  /*78300*/  LDL.LU R20, [R1+0x1af0] ;  /* 0x001af00001147983 */ /* 0x001ea80000300800 */
[----:B------:R-:W2:Y:S04]  /*78310*/  LDL.LU R21, [R1+0x1af4] ;  /* 0x001af40001157983 */ /* 0x000ea80000300800 */
[----:B------:R-:W4:Y:S04]  /*78320*/  LDL.LU R22, [R1+0x1af8] ;  /* 0x001af80001167983 */ /* 0x000f280000300800 */
[----:B------:R-:W4:Y:S04]  /*78330*/  LDL.LU R23, [R1+0x1afc] ;  /* 0x001afc0001177983 */ /* 0x000f280000300800 */
[----:B------:R-:W2:Y:S04]  /*78340*/  LDL.LU R16, [R1+0x960] ;  /* 0x0009600001107983 */ /* 0x000ea80000300800 */
[----:B------:R-:W2:Y:S04]  /*78350*/  LDL.LU R17, [R1+0x964] ;  /* 0x0009640001117983 */ /* 0x000ea80000300800 */
[----:B------:R-:W2:Y:S04]  /*78360*/  LDL.LU R18, [R1+0x968] ;  /* 0x0009680001127983 */ /* 0x000ea80000300800 */
[----:B------:R-:W2:Y:S01]  /*78370*/  LDL.LU R19, [R1+0x96c] ;  /* 0x00096c0001137983 */ /* 0x000ea20000300800 */
[----:B------:R-:W-:-:S02]  /*78380*/  IMAD.MOV.U32 R8, RZ, RZ, R10 ;  /* 0x000000ffff087224 */ /* 0x000fc400078e000a */
[----:B------:R-:W-:Y:S01]  /*78390*/  IMAD.MOV.U32 R9, RZ, RZ, R3 ;  /* 0x000000ffff097224 */ /* 0x000fe200078e0003 */
[----:B--2---:R-:W-:Y:S04]  /*783a0*/  STL.64 [R1+0x9ab0], R18 ;  /* 0x009ab01201007387 */ /* 0x004fe80000100a00 */
[----:B------:R0:W-:Y:S04]  /*783b0*/  STL.64 [R1+0x9aa8], R16 ;  /* 0x009aa81001007387 */ /* 0x0001e80000100a00 */
[----:B------:R-:W-:Y:S04]  /*783c0*/  STL.64 [R1+0x9ab8], R8 ;  /* 0x009ab80801007387 */ /* 0x000fe80000100a00 */
        /* <DEDUP_REMOVED lines=10> */
[----:B----4-:R-:W-:Y:S04]  /*78470*/  STL.64 [R1+0x9a50], R22 ;  /* 0x009a501601007387 */ /* 0x010fe80000100a00 */
[----:B------:R0:W-:Y:S04]  /*78480*/  STL.64 [R1+0x9a48], R20 ;  /* 0x009a481401007387 */ /* 0x0001e80000100a00 */
[----:B0-----:R-:W4:Y:S04]  /*78490*/  LDL.LU R20, [R1+0x1b00] ;  /* 0x001b000001147983 */ /* 0x001f280000300800 */
[----:B------:R-:W4:Y:S04]  /*784a0*/  LDL.LU R21, [R1+0x1b04] ;  /* 0x001b040001157983 */ /* 0x000f280000300800 */
[----:B------:R-:W2:Y:S04]  /*784b0*/  LDL.LU R22, [R1+0x1b08] ;  /* 0x001b080001167983 */ /* 0x000ea80000300800 */
[----:B------:R-:W2:Y:S04]  /*784c0*/  LDL.LU R23, [R1+0x1b0c] ;  /* 0x001b0c0001177983 */ /* 0x000ea80000300800 */
[----:B--2---:R-:W-:Y:S04]  /*784d0*/  STL.64 [R1+0x9a78], R22 ;  /* 0x009a781601007387 */ /* 0x004fe80000100a00 */
[----:B----4-:R0:W-:Y:S04]  /*784e0*/  STL.64 [R1+0x9a70], R20 ;  /* 0x009a701401007387 */ /* 0x0101e80000100a00 */
[----:B0-----:R-:W2:Y:S04]  /*784f0*/  LDL.LU R20, [R1+0xbd0] ;  /* 0x000bd00001147983 */ /* 0x001ea80000300800 */
[----:B------:R-:W2:Y:S04]  /*78500*/  LDL.LU R21, [R1+0xbd4] ;  /* 0x000bd40001157983 */ /* 0x000ea80000300800 */
[----:B------:R-:W4:Y:S04]  /*78510*/  LDL.LU R22, [R1+0xbd8] ;  /* 0x000bd80001167983 */ /* 0x000f280000300800 */
[----:B------:R-:W4:Y:S04]  /*78520*/  LDL.LU R23, [R1+0xbdc] ;  /* 0x000bdc0001177983 */ /* 0x000f280000300800 */
[----:B----4-:R-:W-:Y:S04]  /*78530*/  STL.64 [R1+0x9a90], R22 ;  /* 0x009a901601007387 */ /* 0x010fe80000100a00 */
[----:B--2---:R0:W-:Y:S04]  /*78540*/  STL.64 [R1+0x9a88], R20 ;  /* 0x009a881401007387 */ /* 0x0041e80000100a00 */
[----:B0-----:R-:W2:Y:S04]  /*78550*/  LDL.LU R20, [R1+0x950] ;  /* 0x0009500001147983 */ /* 0x001ea80000300800 */
[----:B------:R-:W2:Y:S04]  /*78560*/  LDL.LU R21, [R1+0x954] ;  /* 0x0009540001157983 */ /* 0x000ea80000300800 */
[----:B------:R-:W2:Y:S04]  /*78570*/  LDL.LU R22, [R1+0x958] ;  /* 0x0009580001167983 */ /* 0x000ea80000300800 */
[----:B------:R-:W2:Y:S04]  /*78580*/  LDL.LU R23, [R1+0x95c] ;  /* 0x00095c0001177983 */ /* 0x000ea80000300800 */
[----:B------:R0:W-:Y:S04]  /*78590*/  STL.64 [R1+0x99a0], R12 ;  /* 0x0099a00c01007387 */ /* 0x0001e80000100a00 */
[----:B0-----:R-:W4:Y:S04]  /*785a0*/  LDL.LU R12, [R1+0x990] ;  /* 0x00099000010c7983 */ /* 0x001f280000300800 */
[----:B------:R-:W4:Y:S04]  /*785b0*/  LDL.LU R13, [R1+0x994] ;  /* 0x00099400010d7983 */ /* 0x000f280000300800 */
[----:B------:R-:W4:Y:S04]  /*785c0*/  LDL.LU R14, [R1+0x998] ;  /* 0x00099800010e7983 */ /* 0x000f280000300800 */
[----:B------:R-:W4:Y:S01]  /*785d0*/  LDL.LU R15, [R1+0x99c] ;  /* 0x00099c00010f7983 */ /* 0x000f220000300800 */
[----:B------:R-:W-:-:S02]  /*785e0*/  IMAD.MOV.U32 R8, RZ, RZ, R2 ;  /* 0x000000ffff087224 */ /* 0x000fc400078e0002 */
[----:B------:R-:W-:-:S07]  /*785f0*/  IMAD.MOV.U32 R9, RZ, RZ, R0 ;  /* 0x000000ffff097224 */ /* 0x000fce00078e0000 */
[C---:B------:R-:W-:Y:S01]  /*78600*/  HMMA.16816.F32 R8, R4.reuse, R8, R16 ;  /* 0x000000080408723c */ /* 0x040fe20000001810 */
[----:B---3--:R0:W-:Y:S07]  /*78610*/  STL.64 [R1+0x99b8], R24 ;  /* 0x0099b81801007387 */ /* 0x0081ee0000100a00 */
[C---:B----4-:R-:W-:Y:S01]  /*78620*/  HMMA.16816.F32 R12, R4.reuse, R24, R12 ;  /* 0x00000018040c723c */ /* 0x050fe2000000180c */
[----:B0-----:R-:W3:Y:S11]  /*78630*/  LDL.LU R24, [R1+0x1a90] ;  /* 0x001a900001187983 */ /* 0x001ef60000300800 */
[----:B------:R-:W-:Y:S11]  /*78640*/  @!UPT UIADD3 URZ, URZ, URZ, URZ ;  /* 0x0000003f3f3ff290 */ /* 0x000ff6000fffe03f */
[----:B------:R0:W-:Y:S04]  /*78650*/  STL.64 [R1+0x990], R12 ;  /* 0x0009900c01007387 */ /* 0x0001e80000100a00 */
[----:B------:R1:W-:Y:S04]  /*78660*/  STL.64 [R1+0x998], R14 ;  /* 0x0009980e01007387 */ /* 0x0003e80000100a00 */
[----:B------:R-:W3:Y:S04]  /*78670*/  LDL.LU R25, [R1+0x1a94] ;  /* 0x001a940001197983 */ /* 0x000ee80000300800 */
[----:B------:R-:W3:Y:S04]  /*78680*/  LDL.LU R26, [R1+0x1a98] ;  /* 0x001a9800011a7983 */ /* 0x000ee80000300800 */
[----:B------:R-:W3:Y:S04]  /*78690*/  LDL.LU R27, [R1+0x1a9c] ;  /* 0x001a9c00011b7983 */ /* 0x000ee80000300800 */
[----:B0-----:R-:W4:Y:S04]  /*786a0*/  LDL.LU R12, [R1+0x1a80] ;  /* 0x001a8000010c7983 */ /* 0x001f280000300800 */
[----:B------:R-:W4:Y:S04]  /*786b0*/  LDL.LU R13, [R1+0x1a84] ;  /* 0x001a8400010d7983 */ /* 0x000f280000300800 */
[----:B-1----:R-:W4:Y:S04]  /*786c0*/  LDL.LU R14, [R1+0x1a88] ;  /* 0x001a8800010e7983 */ /* 0x002f280000300800 */
[----:B------:R-:W4:Y:S04]  /*786d0*/  LDL.LU R15, [R1+0x1a8c] ;  /* 0x001a8c00010f7983 */ /* 0x000f280000300800 */
[----:B------:R-:W2:Y:S04]  /*786e0*/  LDL.LU.64 R18, [R1+0x9ac8] ;  /* 0x009ac80001127983 */ /* 0x000ea80000300a00 */
[----:B------:R-:W2:Y:S04]  /*786f0*/  LDL.LU.64 R16, [R1+0x9ac0] ;  /* 0x009ac00001107983 */ /* 0x000ea80000300a00 */
        /* <DEDUP_REMOVED lines=9> */
[----:B0-----:R-:W2:Y:S02]  /*78790*/  LDL.LU.64 R8, [R1+0x9aa0] ;  /* 0x009aa00001087983 */ /* 0x001ea40000300a00 */
[C---:B--2---:R-:W-:Y:S11]  /*787a0*/  HMMA.16816.F32 R16, R4.reuse, R8, R16 ;  /* 0x000000080410723c */ /* 0x044ff60000001810 */
[----:B------:R-:W-:Y:S11]  /*787b0*/  @!UPT UIADD3 URZ, URZ, URZ, URZ ;  /* 0x0000003f3f3ff290 */ /* 0x000ff6000fffe03f */
[----:B------:R-:W-:Y:S01]  /*787c0*/  @!UPT UIADD3 URZ, URZ, URZ, URZ ;  /* 0x0000003f3f3ff290 */ /* 0x000fe2000fffe03f */
[----:B------:R0:W-:Y:S04]  /*787d0*/  STL.64 [R1+0x960], R16 ;  /* 0x0009601001007387 */ /* 0x0001e80000100a00 */
[----:B------:R1:W-:Y:S04]  /*787e0*/  STL.64 [R1+0x968], R18 ;  /* 0x0009681201007387 */ /* 0x0003e80000100a00 */
[----:B0-----:R-:W1:Y:S02]  /*787f0*/  LDL.LU.64 R16, [R1+0x9a98] ;  /* 0x009a980001107983 */ /* 0x001e640000300a00 */
[C---:B-1----:R-:W-:Y:S02]  /*78800*/  HMMA.16816.F32 R16, R4.reuse, R16, R20 ;  /* 0x000000100410723c */ /* 0x042fe40000001814 */
[----:B------:R-:W2:Y:S04]  /*78810*/  LDL.LU.64 R22, [R1+0x9a90] ;  /* 0x009a900001167983 */ /* 0x000ea80000300a00 */
[----:B------:R-:W2:Y:S11]  /*78820*/  LDL.LU.64 R20, [R1+0x9a88] ;  /* 0x009a880001147983 */ /* 0x000eb60000300a00 */
[----:B------:R-:W-:Y:S06]  /*78830*/  @!UPT UIADD3 URZ, URZ, URZ, URZ ;  /* 0x0000003f3f3ff290 */ /* 0x000fec000fffe03f */
[----:B------:R0:W-:Y:S04]  /*78840*/  STL.64 [R1+0x950], R16 ;  /* 0x0009501001007387 */ /* 0x0001e80000100a00 */
[----:B------:R-:W-:Y:S04]  /*78850*/  STL.64 [R1+0x958], R18 ;  /* 0x0009581201007387 */ /* 0x000fe80000100a00 */
[----:B0-----:R-:W2:Y:S02]  /*78860*/  LDL.LU.64 R16, [R1+0x9a80] ;  /* 0x009a800001107983 */ /* 0x001ea40000300a00 */
[----:B--2---:R-:W-:Y:S02]  /*78870*/  HMMA.16816.F32 R4, R4, R16, R20 ;  /* 0x000000100404723c */ /* 0x004fe40000001814 */
[----:B------:R-:W2:Y:S04]  /*78880*/  LDL.LU.64 R22, [R1+0x9a78] ;  /* 0x009a780001167983 */ /* 0x000ea80000300a00 */
[----:B------:R-:W2:Y:S04]  /*78890*/  LDL.LU.64 R20, [R1+0x9a70] ;  /* 0x009a700001147983 */ /* 0x000ea80000300a00 */
[----:B------:R-:W2:Y:S11]  /*788a0*/  LDL.LU.64 R16, [R1+0x9a68] ;  /* 0x009a680001107983 */ /* 0x000eb60000300a00 */
[----:B------:R-:W-:Y:S02]  /*788b0*/  @!UPT UIADD3 URZ, URZ, URZ, URZ ;  /* 0x0000003f3f3ff290 */ /* 0x000fe4000fffe03f */
[----:B------:R-:W-:Y:S04]  /*788c0*/  STL.64 [R1+0x940], R4 ;  /* 0x0009400401007387 */ /* 0x000fe80000100a00 */
[----:B------:R0:W-:Y:S04]  /*788d0*/  STL.64 [R1+0x948], R6 ;  /* 0x0009480601007387 */ /* 0x0001e80000100a00 */
[----:B0-----:R-:W3:Y:S04]  /*788e0*/  LDL.LU.64 R6, [R1+0x9a60] ;  /* 0x009a600001067983 */ /* 0x001ee80000300a00 */
[----:B------:R-:W3:Y:S01]  /*788f0*/  LDL.LU.64 R4, [R1+0x9a58] ;  /* 0x009a580001047983 */ /* 0x000ee20000300a00 */
[----:B--2---:R-:W-:-:S02]  /*78900*/  IMAD.MOV.U32 R2, RZ, RZ, R16 ;  /* 0x000000ffff027224 */ /* 0x004fc400078e0010 */
[----:B------:R-:W-:Y:S01]  /*78910*/  IMAD.MOV.U32 R0, RZ, RZ, R17 ;  /* 0x000000ffff007224 */ /* 0x000fe200078e0011 */
[C---:B---3--:R-:W-:Y:S11]  /*78920*/  HMMA.16816.F32 R20, R4.reuse, R16, R20 ;  /* 0x000000100414723c */ /* 0x048ff60000001814 */
[----:B------:R-:W-:Y:S11]  /*78930*/  @!UPT UIADD3 URZ, URZ, URZ, URZ ;  /* 0x0000003f3f3ff290 */ /* 0x000ff6000fffe03f */
[----:B------:R-:W-:Y:S01]  /*78940*/  @!UPT UIADD3 URZ, URZ, URZ, URZ ;  /* 0x0000003f3f3ff290 */ /* 0x000fe2000fffe03f */
[----:B------:R-:W-:Y:S04]  /*78950*/  STL.64 [R1+0x930], R20 ;  /* 0x0009301401007387 */ /* 0x000fe80000100a00 */
[----:B------:R0:W-:Y:S04]  /*78960*/  STL.64 [R1+0x938], R22 ;  /* 0x0009381601007387 */ /* 0x0001e80000100a00 */
[----:B0-----:R-:W2:Y:S04]  /*78970*/  LDL.LU.64 R22, [R1+0x9a50] ;  /* 0x009a500001167983 */ /* 0x001ea80000300a00 */
[----:B------:R-:W2:Y:S04]  /*78980*/  LDL.LU.64 R20, [R1+0x9a48] ;  /* 0x009a480001147983 */ /* 0x000ea80000300a00 */
[----:B------:R-:W2:Y:S02]  /*78990*/  LDL.LU.64 R16, [R1+0x9a40] ;  /* 0x009a400001107983 */ /* 0x000ea40000300a00 */
        /* <DEDUP_REMOVED lines=35> */
[----:B--2---:R-:W-:Y:S11]  /*78bd0*/  HMMA.16816.F32 R20, R4, R16, R20 ;  /* 0x000000100414723c */ /* 0x004ff60000001814 */
[----:B------:R-:W-:Y:S11]  /*78be0*/  @!UPT UIADD3 URZ, URZ, URZ, URZ ;  /* 0x0000003f3f3ff290 */ /* 0x000ff6000fffe03f */
[----:B------:R-:W-:Y:S01]  /*78bf0*/  @!UPT UIADD3 URZ, URZ, URZ, URZ ;  /* 0x0000003f3f3ff290 */ /* 0x000fe2000fffe03f */
[----:B------:R0:W-:Y:S01]  /*78c00*/  STL.64 [R1+0x8d0], R20 ;  /* 0x0008d01401007387 */ /* 0x0001e20000100a00 */
[----:B------:R-:W-:-:S03]  /*78c10*/  IMAD.MOV.U32 R17, RZ, RZ, R22 ;  /* 0x000000ffff117224 */ /* 0x000fc600078e0016 */
[----:B0-----:R-:W2:Y:S01]  /*78c20*/  LDL.LU.64 R20, [R1+0x99c0] ;  /* 0x0099c00001147983 */ /* 0x001ea20000300a00 */
[----:B------:R-:W-:-:S05]  /*78c30*/  IMAD.MOV.U32 R16, RZ, RZ, R23 ;  /* 0x000000ffff107224 */ /* 0x000fca00078e0017 */
[----:B------:R0:W-:Y:S04]  /*78c40*/  STL.64 [R1+0x8810], R16 ;  /* 0x0088101001007387 */ /* 0x0001e80000100a00 */
[----:B0-----:R-:W3:Y:S04]  /*78c50*/  LDL.LU.64 R16, [R1+0x7c0] ;  /* 0x0007c00001107983 */ /* 0x001ee80000300a00 */
[----:B------:R-:W3:Y:S01]  /*78c60*/  LDL.LU.64 R18, [R1+0x7c8] ;  /* 0x0007c80001127983 */ /* 0x000ee20000300a00 */
[----:B--2---:R-:W-:Y:S01]  /*78c70*/  HMMA.16816.F32 R24, R4, R20, R24 ;  /* 0x000000140418723c */ /* 0x004fe20000001818 */
[----:B------:R-:W-:-:S02]  /*78c80*/  IMAD.MOV.U32 R28, RZ, RZ, R20 ;  /* 0x000000ffff1c7224 */ /* 0x000fc400078e0014 */
[----:B------:R-:W-:Y:S01]  /*78c90*/  IMAD.MOV.U32 R3, RZ, RZ, R21 ;  /* 0x000000ffff037224 */ /* 0x000fe200078e0015 */
[----:B---3--:R-:W-:Y:S04]  /*78ca0*/  STL.64 [R1+0x9918], R18 ;  /* 0x0099181201007387 */ /* 0x008fe80000100a00 */
[----:B------:R0:W-:Y:S04]  /*78cb0*/  STL.64 [R1+0x9910], R16 ;  /* 0x0099101001007387 */ /* 0x0001e80000100a00 */
[----:B0-----:R-:W2:Y:S04]  /*78cc0*/  LDL.LU R16, [R1+0x1a70] ;  /* 0x001a700001107983 */ /* 0x001ea80000300800 */
[----:B------:R-:W2:Y:S04]  /*78cd0*/  LDL.LU R17, [R1+0x1a74] ;  /* 0x001a740001117983 */ /* 0x000ea80000300800 */
[----:B------:R-:W2:Y:S04]  /*78ce0*/  LDL.LU R18, [R1+0x1a78] ;  /* 0x001a780001127983 */ /* 0x000ea80000300800 */
[----:B------:R-:W2:Y:S04]  /*78cf0*/  LDL.LU R19, [R1+0x1a7c] ;  /* 0x001a7c0001137983 */ /* 0x000ea80000300800 */
[----:B------:R0:W-:Y:S04]  /*78d00*/  STL.64 [R1+0x8c0], R24 ;  /* 0x0008c01801007387 */ /* 0x0001e80000100a00 */
[----:B------:R-:W-:Y:S04]  /*78d10*/  STL.64 [R1+0x8c8], R26 ;  /* 0x0008c81a01007387 */ /* 0x000fe80000100a00 */
[----:B0-----:R-:W3:Y:S04]  /*78d20*/  LDL.LU.64 R24, [R1+0x99b8] ;  /* 0x0099b80001187983 */ /* 0x001ee80000300a00 */
[----:B------:R-:W2:Y:S04]  /*78d30*/  LDL.LU.64 R22, [R1+0x99b0] ;  /* 0x0099b00001167983 */ /* 0x000ea80000300a00 */
[----:B------:R-:W4:Y:S04]  /*78d40*/  LDL.LU.64 R20, [R1+0x99a8] ;  /* 0x0099a80001147983 */ /* 0x000f280000300a00 */
[----:B------:R-:W-:Y:S04]  /*78d50*/  STL [R1+0x990c], R3 ;  /* 0x00990c0301007387 */ /* 0x000fe80000100800 */
[----:B------:R-:W-:Y:S01]  /*78d60*/  STL [R1+0x9908], R28 ;  /* 0x0099081c01007387 */ /* 0x000fe20000100800 */
[C---:B----4-:R-:W-:Y:S11]  /*78d70*/  HMMA.16816.F32 R12, R4.reuse, R20, R12 ;  /* 0x00000014040c723c */ /* 0x050ff6000000180c */
[----:B------:R-:W-:Y:S11]  /*78d80*/  @!UPT UIADD3 URZ, URZ, URZ, URZ ;  /* 0x0000003f3f3ff290 */ /* 0x000ff6000fffe03f */
[----:B------:R-:W-:Y:S01]  /*78d90*/  @!UPT UIADD3 URZ, URZ, URZ, URZ ;  /* 0x0000003f3f3ff290 */ /* 0x000fe2000fffe03f */
[----:B------:R0:W-:Y:S04]  /*78da0*/  STL.64 [R1+0x8b0], R12 ;  /* 0x0008b00c01007387 */ /* 0x0001e80000100a00 */
[----:B------:R-:W-:Y:S04]  /*78db0*/  STL.64 [R1+0x8b8], R14 ;  /* 0x0008b80e01007387 */ /* 0x000fe80000100a00 */
[----:B0-----:R-:W4:Y:S04]  /*78dc0*/  LDL.LU.64 R12, [R1+0x99a0] ;  /* 0x0099a000010c7983 */ /* 0x001f280000300a00 */
[----:B--2---:R-:W-:Y:S04]  /*78dd0*/  STL.64 [R1+0x9890], R22 ;  /* 0x0098901601007387 */ /* 0x004fe80000100a00 */
[----:B------:R0:W-:Y:S01]  /*78de0*/  STL.64 [R1+0x9888], R20 ;  /* 0x0098881401007387 */ /* 0x0001e20000100a00 */
[----:B----4-:R-:W-:Y:S01]  /*78df0*/  HMMA.16816.F32 R16, R4, R12, R16 ;  /* 0x0000000c0410723c */ /* 0x010fe20000001810 */
[----:B------:R-:W-:-:S02]  /*78e00*/  IMAD.MOV.U32 R3, RZ, RZ, R12 ;  /* 0x000000ffff037224 */ /* 0x000fc400078e000c */
[----:B------:R-:W-:Y:S11]  /*78e10*/  IMAD.MOV.U32 R28, RZ, RZ, R13 ;  /* 0x000000ffff1c7224 */ /* 0x000ff600078e000d */
[----:B------:R-:W-:Y:S09]  /*78e20*/  @!UPT UIADD3 URZ, URZ, URZ, URZ ;  /* 0x0000003f3f3ff290 */ /* 0x000ff2000fffe03f */
[----:B------:R-:W-:Y:S04]  /*78e30*/  STL.64 [R1+0x8a0], R16 ;  /* 0x0008a01001007387 */ /* 0x000fe80000100a00 */
[----:B------:R-:W-:Y:S04]  /*78e40*/  STL.64 [R1+0x8a8], R18 ;  /* 0x0008a81201007387 */ /* 0x000fe80000100a00 */
[----:B0-----:R-:W2:Y:S04]  /*78e50*/  LDL R20, [R1+0x1f0] ;  /* 0x0001f00001147983 */ /* 0x001ea80000100800 */
[----:B------:R-:W2:Y:S04]  /*78e60*/  LDL R21, [R1+0x1f4] ;  /* 0x0001f40001157983 */ /* 0x000ea80000100800 */
[----:B------:R-:W4:Y:S04]  /*78e70*/  LDL R22, [R1+0x1f8] ;  /* 0x0001f80001167983 */ /* 0x000f280000100800 */
[----:B------:R-:W4:Y:S04]  /*78e80*/  LDL R23, [R1+0x1fc] ;  /* 0x0001fc0001177983 */ /* 0x000f280000100800 */
[----:B------:R-:W2:Y:S04]  /*78e90*/  LDL.LU R12, [R1+0x1a50] ;  /* 0x001a5000010c7983 */ /* 0x000ea80000300800 */
[----:B------:R-:W2:Y:S04]  /*78ea0*/  LDL.LU R13, [R1+0x1a54] ;  /* 0x001a5400010d7983 */ /* 0x000ea80000300800 */
[----:B------:R-:W2:Y:S04]  /*78eb0*/  LDL.LU R14, [R1+0x1a58] ;  /* 0x001a5800010e7983 */ /* 0x000ea80000300800 */
[----:B------:R-:W2:Y:S04]  /*78ec0*/  LDL.LU R15, [R1+0x1a5c] ;  /* 0x001a5c00010f7983 */ /* 0x000ea80000300800 */
[----:B--2---:R-:W-:Y:S04]  /*78ed0*/  STL.64 [R1+0x9998], R14 ;  /* 0x0099980e01007387 */ /* 0x004fe80000100a00 */
[----:B------:R0:W-:Y:S04]  /*78ee0*/  STL.64 [R1+0x9990], R12 ;  /* 0x0099900c01007387 */ /* 0x0001e80000100a00 */
[----:B0-----:R-:W3:Y:S04]  /*78ef0*/  LDL.LU R12, [R1+0x1a60] ;  /* 0x001a6000010c7983 */ /* 0x001ee80000300800 */
[----:B------:R-:W3:Y:S04]  /*78f00*/  LDL.LU R13, [R1+0x1a64] ;  /* 0x001a6400010d7983 */ /* 0x000ee80000300800 */
[----:B------:R-:W3:Y:S04]  /*78f10*/  LDL.LU R14, [R1+0x1a68] ;  /* 0x001a6800010e7983 */ /* 0x000ee80000300800 */
[----:B------:R-:W3:Y:S04]  /*78f20*/  LDL.LU R15, [R1+0x1a6c] ;  /* 0x001a6c00010f7983 */ /* 0x000ee80000300800 */
[----:B------:R-:W2:Y:S04]  /*78f30*/  LDL.LU.64 R16, [R1+0x730] ;  /* 0x0007300001107983 */ /* 0x000ea80000300a00 */
[----:B----4-:R-:W-:Y:S04]  /*78f40*/  STL.64 [R1+0x9940], R22 ;  /* 0x0099401601007387 */ /* 0x010fe80000100a00 */
[----:B------:R0:W-:Y:S04]  /*78f50*/  STL.64 [R1+0x9938], R20 ;  /* 0x0099381401007387 */ /* 0x0001e80000100a00 */
[----:B0-----:R-:W4:Y:S04]  /*78f60*/  LDL.LU.64 R20, [R1+0x6f0] ;  /* 0x0006f00001147983 */ /* 0x001f280000300a00 */
[----:B----4-:R0:W-:Y:S04]  /*78f70*/  STL.64 [R1+0x9950], R20 ;  /* 0x0099501401007387 */ /* 0x0101e80000100a00 */
[----:B0-----:R-:W4:Y:S01]  /*78f80*/  LDL.LU.64 R20, [R1+0x700] ;  /* 0x0007000001147983 */ /* 0x001f220000300a00 */
[----:B---3--:R-:W-:Y:S03]  /*78f90*/  HMMA.16816.F32 R12, R4, R24, R12 ;  /* 0x00000018040c723c */ /* 0x008fe6000000180c */
[----:B----4-:R0:W-:Y:S04]  /*78fa0*/  STL.64 [R1+0x9968], R20 ;  /* 0x0099681401007387 */ /* 0x0101e80000100a00 */
[----:B0-----:R-:W3:Y:S04]  /*78fb0*/  LDL.LU R20, [R1+0x1a30] ;  /* 0x001a300001147983 */ /* 0x001ee80000300800 */
[----:B------:R-:W3:Y:S04]  /*78fc0*/  LDL.LU R21, [R1+0x1a34] ;  /* 0x001a340001157983 */ /* 0x000ee80000300800 */
[----:B------:R-:W4:Y:S04]  /*78fd0*/  LDL.LU R22, [R1+0x1a38] ;  /* 0x001a380001167983 */ /* 0x000f280000300800 */
[----:B------:R-:W4:Y:S05]  /*78fe0*/  LDL.LU R23, [R1+0x1a3c] ;  /* 0x001a3c0001177983 */ /* 0x000f2a0000300800 */
[----:B------:R-:W-:-:S02]  /*78ff0*/  IMAD.MOV.U32 R26, RZ, RZ, R14 ;  /* 0x000000ffff1a7224 */ /* 0x000fc400078e000e */
[----:B------:R-:W-:Y:S02]  /*79000*/  IMAD.MOV.U32 R27, RZ, RZ, R15 ;  /* 0x000000ffff1b7224 */ /* 0x000fe400078e000f */
[----:B------:R-:W-:Y:S02]  /*79010*/  IMAD.MOV.U32 R11, RZ, RZ, R24 ;  /* 0x000000ffff0b7224 */ /* 0x000fe400078e0018 */
[----:B------:R-:W-:Y:S01]  /*79020*/  IMAD.MOV.U32 R10, RZ, RZ, R25 ;  /* 0x000000ffff0a7224 */ /* 0x000fe200078e0019 */
[----:B----4-:R-:W-:Y:S04]  /*79030*/  STL.64 [R1+0x9978], R22 ;  /* 0x0099781601007387 */ /* 0x010fe80000100a00 */
[----:B---3--:R0:W-:Y:S04]  /*79040*/  STL.64 [R1+0x9970], R20 ;  /* 0x0099701401007387 */ /* 0x0081e80000100a00 */
[----:B0-----:R-:W3:Y:S04]  /*79050*/  LDL.LU R20, [R1+0x1a40] ;  /* 0x001a400001147983 */ /* 0x001ee80000300800 */
[----:B------:R-:W3:Y:S04]  /*79060*/  LDL.LU R21, [R1+0x1a44] ;  /* 0x001a440001157983 */ /* 0x000ee80000300800 */
[----:B------:R-:W3:Y:S04]  /*79070*/  LDL.LU R22, [R1+0x1a48] ;  /* 0x001a480001167983 */ /* 0x000ee80000300800 */
[----:B------:R-:W3:Y:S04]  /*79080*/  LDL.LU R23, [R1+0x1a4c] ;  /* 0x001a4c0001177983 */ /* 0x000ee80000300800 */
[----:B------:R0:W-:Y:S04]  /*79090*/  STL.64 [R1+0x890], R12 ;  /* 0x0008900c01007387 */ /* 0x0001e80000100a00 */
[----:B------:R-:W2:Y:S04]  /*790a0*/  LDL.LU.64 R14, [R1+0x9998] ;  /* 0x00999800010e7983 */ /* 0x000ea80000300a00 */
[----:B0-----:R-:W2:Y:S04]  /*790b0*/  LDL.LU.64 R12, [R1+0x9990] ;  /* 0x00999000010c7983 */ /* 0x001ea80000300a00 */
[----:B------:R-:W-:Y:S04]  /*790c0*/  STL.64 [R1+0x9988], R10 ;  /* 0x0099880a01007387 */ /* 0x000fe80000100a00 */
[----:B------:R0:W-:Y:S04]  /*790d0*/  STL.64 [R1+0x9980], R8 ;  /* 0x0099800801007387 */ /* 0x0001e80000100a00 */
[----:B0-----:R-:W3:Y:S04]  /*790e0*/  LDL.LU.64 R8, [R1+0x720] ;  /* 0x0007200001087983 */ /* 0x001ee80000300a00 */
[----:B------:R0:W-:Y:S04]  /*790f0*/  STL.64 [R1+0x9948], R26 ;  /* 0x0099481a01007387 */ /* 0x0001e80000100a00 */
[----:B------:R-:W4:Y:S04]  /*79100*/  LDL.LU R24, [R1+0x1a10] ;  /* 0x001a100001187983 */ /* 0x000f280000300800 */
[----:B------:R-:W4:Y:S04]  /*79110*/  LDL.LU R25, [R1+0x1a14] ;  /* 0x001a140001197983 */ /* 0x000f280000300800 */
[----:B0-----:R-:W3:Y:S04]  /*79120*/  LDL.LU R26, [R1+0x1a18] ;  /* 0x001a1800011a7983 */ /* 0x001ee80000300800 */
[----:B------:R-:W3:Y:S01]  /*79130*/  LDL.LU R27, [R1+0x1a1c] ;  /* 0x001a1c00011b7983 */ /* 0x000ee20000300800 */
[----:B--2---:R-:W-:Y:S03]  /*79140*/  HMMA.16816.F32 R12, R4, R16, R12 ;  /* 0x00000010040c723c */ /* 0x004fe6000000180c */
[----:B---3--:R-:W-:Y:S04]  /*79150*/  STL.64 [R1+0x9960], R26 ;  /* 0x0099601a01007387 */ /* 0x008fe80000100a00 */
[----:B----4-:R0:W-:Y:S04]  /*79160*/  STL.64 [R1+0x9958], R24 ;  /* 0x0099581801007387 */ /* 0x0101e80000100a00 */
[----:B0-----:R-:W2:Y:S04]  /*79170*/  LDL.LU R24, [R1+0x1a20] ;  /* 0x001a200001187983 */ /* 0x001ea80000300800 */
[----:B------:R-:W2:Y:S04]  /*79180*/  LDL.LU R25, [R1+0x1a24] ;  /* 0x001a240001197983 */ /* 0x000ea80000300800 */
[----:B------:R-:W2:Y:S04]  /*79190*/  LDL.LU R26, [R1+0x1a28] ;  /* 0x001a2800011a7983 */ /* 0x000ea80000300800 */
[----:B------:R-:W2:Y:S04]  /*791a0*/  LDL.LU R27, [R1+0x1a2c] ;  /* 0x001a2c00011b7983 */ /* 0x000ea80000300800 */
[----:B------:R0:W-:Y:S04]  /*791b0*/  STL.64 [R1+0x880], R12 ;  /* 0x0008800c01007387 */ /* 0x0001e80000100a00 */
[----:B------:R1:W-:Y:S01]  /*791c0*/  STL.64 [R1+0x888], R14 ;  /* 0x0008880e01007387 */ /* 0x0003e20000100a00 */
[----:B0-----:R-:W-:-:S02]  /*791d0*/  IMAD.MOV.U32 R12, RZ, RZ, R16 ;  /* 0x000000ffff0c7224 */ /* 0x001fc400078e0010 */
[----:B------:R-:W-:Y:S01]  /*791e0*/  IMAD.MOV.U32 R13, RZ, RZ, R17 ;  /* 0x000000ffff0d7224 */ /* 0x000fe200078e0011 */
[----:B------:R-:W3:Y:S04]  /*791f0*/  LDL.LU R16, [R1+0x1590] ;  /* 0x0015900001107983 */ /* 0x000ee80000300800 */
[----:B------:R-:W3:Y:S04]  /*79200*/  LDL.LU R17, [R1+0x1594] ;  /* 0x0015940001117983 */ /* 0x000ee80000300800 */
[----:B------:R-:W4:Y:S04]  /*79210*/  LDL.LU R18, [R1+0x1598] ;  /* 0x0015980001127983 */ /* 0x000f280000300800 */
[----:B------:R-:W4:Y:S01]  /*79220*/  LDL.LU R19, [R1+0x159c] ;  /* 0x00159c0001137983 */ /* 0x000f220000300800 */
[----:B------:R-:W-:Y:S11]  /*79230*/  HMMA.16816.F32 R20, R4, R8, R20 ;  /* 0x000000080414723c */ /* 0x000ff60000001814 */
[----:B------:R-:W-:Y:S11]  /*79240*/  @!UPT UIADD3 URZ, URZ, URZ, URZ ;  /* 0x0000003f3f3ff290 */ /* 0x000ff6000fffe03f */
[----:B------:R-:W-:Y:S02]  /*79250*/  @!UPT UIADD3 URZ, URZ, URZ, URZ ;  /* 0x0000003f3f3ff290 */ /* 0x000fe4000fffe03f */
[----:B-1----:R-:W-:Y:S01]  /*79260*/  IMAD.MOV.U32 R15, RZ, RZ, R23 ;  /* 0x000000ffff0f7224 */ /* 0x002fe200078e0017 */
[----:B----4-:R-:W-:Y:S04]  /*79270*/  STL.64 [R1+0x9928], R18 ;  /* 0x0099281201007387 */ /* 0x010fe80000100a00 */
[----:B---3--:R0:W-:Y:S04]  /*79280*/  STL.64 [R1+0x9920], R16 ;  /* 0x0099201001007387 */ /* 0x0081e80000100a00 */
[----:B------:R-:W3:Y:S01]  /*79290*/  LDL.LU.64 R10, [R1+0x9988] ;  /* 0x00998800010a7983 */ /* 0x000ee20000300a00 */
[----:B0-----:R-:W-:-:S02]  /*792a0*/  IMAD.MOV.U32 R16, RZ, RZ, R2 ;  /* 0x000000ffff107224 */ /* 0x001fc400078e0002 */
[----:B------:R-:W-:Y:S02]  /*792b0*/  IMAD.MOV.U32 R17, RZ, RZ, R0 ;  /* 0x000000ffff117224 */ /* 0x000fe400078e0000 */
[----:B------:R-:W-:Y:S02]  /*792c0*/  IMAD.MOV.U32 R2, RZ, RZ, R8 ;  /* 0x000000ffff027224 */ /* 0x000fe400078e0008 */
[----:B------:R-:W-:Y:S02]  /*792d0*/  IMAD.MOV.U32 R0, RZ, RZ, R9 ;  /* 0x000000ffff007224 */ /* 0x000fe400078e0009 */
[----:B------:R-:W4:Y:S04]  /*792e0*/  LDL.LU.64 R8, [R1+0x9980] ;  /* 0x0099800001087983 */ /* 0x000f280000300a00 */
[----:B------:R-:W-:Y:S04]  /*792f0*/  STL.64 [R1+0x870], R20 ;  /* 0x0008701401007387 */ /* 0x000fe80000100a00 */
[----:B------:R0:W-:Y:S04]  /*79300*/  STL [R1+0x878], R22 ;  /* 0x0008781601007387 */ /* 0x0001e80000100800 */
[----:B0-----:R-:W4:Y:S04]  /*79310*/  LDL.LU.64 R22, [R1+0x9978] ;  /* 0x0099780001167983 */ /* 0x001f280000300a00 */
        /* <DEDUP_REMOVED lines=8> */
[----:B0-----:R-:W2:Y:S04]  /*793a0*/  LDL.LU.64 R20, [R1+0x9968] ;  /* 0x0099680001147983 */ /* 0x001ea80000300a00 */
[----:B------:R0:W-:Y:S04]  /*793b0*/  STL.64 [R1+0x9850], R8 ;  /* 0x0098500801007387 */ /* 0x0001e80000100a00 */
[----:B---3--:R1:W-:Y:S04]  /*793c0*/  STL.64 [R1+0x9930], R10 ;  /* 0x0099300a01007387 */ /* 0x0083e80000100a00 */
[----:B0-----:R-:W3:Y:S04]  /*793d0*/  LDL.LU R8, [R1+0x15a0] ;  /* 0x0015a00001087983 */ /* 0x001ee80000300800 */
[----:B------:R-:W3:Y:S04]  /*793e0*/  LDL.LU R9, [R1+0x15a4] ;  /* 0x0015a40001097983 */ /* 0x000ee80000300800 */
[----:B-1----:R-:W3:Y:S04]  /*793f0*/  LDL.LU R10, [R1+0x15a8] ;  /* 0x0015a800010a7983 */ /* 0x002ee80000300800 */
[----:B------:R-:W3:Y:S01]  /*79400*/  LDL.LU R11, [R1+0x15ac] ;  /* 0x0015ac00010b7983 */ /* 0x000ee20000300800 */
        /* <DEDUP_REMOVED lines=8> */
[----:B------:R-:W2:Y:S02]  /*79490*/  LDL.LU.64 R20, [R1+0x9950] ;  /* 0x0099500001147983 */ /* 0x000ea40000300a00 */
[----:B--2---:R-:W-:Y:S02]  /*794a0*/  HMMA.16816.F32 R4, R4, R20, R24 ;  /* 0x000000140404723c */ /* 0x004fe40000001818 */
[----:B------:R-:W2:Y:S01]  /*794b0*/  LDL.LU.64 R26, [R1+0x9948] ;  /* 0x00994800011a7983 */ /* 0x000ea20000300a00 */
[----:B------:R-:W-:-:S02]  /*794c0*/  IMAD.MOV.U32 R2, RZ, RZ, R20 ;  /* 0x000000ffff027224 */ /* 0x000fc400078e0014 */
[----:B------:R-:W-:Y:S01]  /*794d0*/  IMAD.MOV.U32 R29, RZ, RZ, R21 ;  /* 0x000000ffff1d7224 */ /* 0x000fe200078e0015 */
[----:B------:R-:W3:Y:S04]  /*794e0*/  LDL.LU.64 R22, [R1+0x9940] ;  /* 0x0099400001167983 */ /* 0x000ee80000300a00 */
[----:B------:R-:W3:Y:S11]  /*794f0*/  LDL.LU.64 R20, [R1+0x9938] ;  /* 0x0099380001147983 */ /* 0x000ef60000300a00 */
[----:B------:R-:W-:Y:S02]  /*79500*/  @!UPT UIADD3 URZ, URZ, URZ, URZ ;  /* 0x0000003f3f3ff290 */ /* 0x000fe4000fffe03f */
[----:B------:R0:W-:Y:S01]  /*79510*/  STL.64 [R1+0x840], R4 ;  /* 0x0008400401007387 */ /* 0x0001e20000100a00 */
[----:B------:R-:W-:Y:S02]  /*79520*/  IMAD.MOV.U32 R25, RZ, RZ, R6 ;  /* 0x000000ffff197224 */ /* 0x000fe400078e0006 */
[----:B------:R-:W-:Y:S02]  /*79530*/  IMAD.MOV.U32 R24, RZ, RZ, R7 ;  /* 0x000000ffff187224 */ /* 0x000fe400078e0007 */
[----:B------:R-:W4:Y:S04]  /*79540*/  LDL.64 R6, [R1+0x6e8] ;  /* 0x0006e80001067983 */ /* 0x000f280000100a00 */
[----:B0-----:R-:W2:Y:S04]  /*79550*/  LDL.64 R4, [R1+0x6e0] ;  /* 0x0006e00001047983 */ /* 0x001ea80000100a00 */
[----:B----4-:R-:W-:Y:S04]  /*79560*/  STL.64 [R1+0x9818], R6 ;  /* 0x0098180601007387 */ /* 0x010fe80000100a00 */
[----:B--2---:R0:W-:Y:S04]  /*79570*/  STL.64 [R1+0x9810], R4 ;  /* 0x0098100401007387 */ /* 0x0041e80000100a00 */
[----:B0-----:R-:W2:Y:S04]  /*79580*/  LDL.LU R4, [R1+0x1580] ;  /* 0x0015800001047983 */ /* 0x001ea80000300800 */
[----:B------:R-:W2:Y:S04]  /*79590*/  LDL.LU R5, [R1+0x1584] ;  /* 0x0015840001057983 */ /* 0x000ea80000300800 */
[----:B------:R-:W2:Y:S04]  /*795a0*/  LDL.LU R6, [R1+0x1588] ;  /* 0x0015880001067983 */ /* 0x000ea80000300800 */
[----:B------:R-:W2:Y:S04]  /*795b0*/  LDL.LU R7, [R1+0x158c] ;  /* 0x00158c0001077983 */ /* 0x000ea80000300800 */
[----:B------:R0:W-:Y:S04]  /*795c0*/  STL.64 [R1+0x87b0], R24 ;  /* 0x0087b01801007387 */ /* 0x0001e80000100a00 */
[----:B------:R1:W-:Y:S04]  /*795d0*/  STL.64 [R1+0x87d0], R26 ;  /* 0x0087d01a01007387 */ /* 0x0003e80000100a00 */
[----:B0-----:R-:W4:Y:S04]  /*795e0*/  LDL.LU.64 R24, [R1+0x780] ;  /* 0x0007800001187983 */ /* 0x001f280000300a00 */
[----:B-1----:R-:W2:Y:S01]  /*795f0*/  LDL.LU.64 R26, [R1+0x788] ;  /* 0x00078800011a7983 */ /* 0x002ea20000300a00 */
[C---:B---3--:R-:W-:Y:S03]  /*79600*/  HMMA.16816.F32 R16, R20.reuse, R16, R8 ;  /* 0x000000101410723c */ /* 0x048fe60000001808 */
[----:B--2---:R-:W-:Y:S04]  /*79610*/  STL.64 [R1+0x98c0], R26 ;  /* 0x0098c01a01007387 */ /* 0x004fe80000100a00 */
[----:B----4-:R0:W-:Y:S04]  /*79620*/  STL.64 [R1+0x98b8], R24 ;  /* 0x0098b81801007387 */ /* 0x0101e80000100a00 */
[----:B0-----:R-:W2:Y:S04]  /*79630*/  LDL.LU R24, [R1+0x7d0] ;  /* 0x0007d00001187983 */ /* 0x001ea80000300800 */
[----:B------:R-:W2:Y:S04]  /*79640*/  LDL.LU R25, [R1+0x7d4] ;  /* 0x0007d40001197983 */ /* 0x000ea80000300800 */
[----:B------:R-:W3:Y:S04]  /*79650*/  LDL.LU.64 R10, [R1+0x9930] ;  /* 0x00993000010a7983 */ /* 0x000ee80000300a00 */
[----:B------:R-:W-:Y:S04]  /*79660*/  STL.64 [R1+0x830], R16 ;  /* 0x0008301001007387 */ /* 0x000fe80000100a00 */
[----:B------:R0:W-:Y:S04]  /*79670*/  STL.64 [R1+0x838], R18 ;  /* 0x0008381201007387 */ /* 0x0001e80000100a00 */
[----:B0-----:R-:W2:Y:S04]  /*79680*/  LDL.LU.64 R18, [R1+0x9928] ;  /* 0x0099280001127983 */ /* 0x001ea80000300a00 */
[----:B------:R-:W2:Y:S02]  /*79690*/  LDL.LU.64 R16, [R1+0x9920] ;  /* 0x0099200001107983 */ /* 0x000ea40000300a00 */
[C---:B--2---:R-:W-:Y:S02]  /*796a0*/  HMMA.16816.F32 R24, R20.reuse, R24, R16 ;  /* 0x000000181418723c */ /* 0x044fe40000001810 */
[----:B------:R-:W2:Y:S04]  /*796b0*/  LDL.LU.64 R18, [R1+0x9918] ;  /* 0x0099180001127983 */ /* 0x000ea80000300a00 */
[----:B------:R-:W4:Y:S11]  /*796c0*/  LDL.LU.64 R16, [R1+0x9910] ;  /* 0x0099100001107983 */ /* 0x000f360000300a00 */
[----:B------:R-:W-:Y:S06]  /*796d0*/  @!UPT UIADD3 URZ, URZ, URZ, URZ ;  /* 0x0000003f3f3ff290 */ /* 0x000fec000fffe03f */
[----:B------:R-:W-:Y:S04]  /*796e0*/  STL.64 [R1+0x820], R24 ;  /* 0x0008201801007387 */ /* 0x000fe80000100a00 */
[----:B------:R-:W-:Y:S01]  /*796f0*/  STL.64 [R1+0x828], R26 ;  /* 0x0008281a01007387 */ /* 0x000fe20000100a00 */
[----:B----4-:R-:W-:Y:S11]  /*79700*/  HMMA.16816.F32 R4, R20, R16, R4 ;  /* 0x000000101404723c */ /* 0x010ff60000001804 */
[----:B------:R-:W-:Y:S11]  /*79710*/  @!UPT UIADD3 URZ, URZ, URZ, URZ ;  /* 0x0000003f3f3ff290 */ /* 0x000ff6000fffe03f */
[----:B------:R-:W-:Y:S01]  /*79720*/  @!UPT UIADD3 URZ, URZ, URZ, URZ ;  /* 0x0000003f3f3ff290 */ /* 0x000fe2000fffe03f */
[----:B------:R-:W-:Y:S04]  /*79730*/  STL.64 [R1+0x810], R4 ;  /* 0x0008100401007387 */ /* 0x000fe80000100a00 */
[----:B------:R-:W-:Y:S04]  /*79740*/  STL.64 [R1+0x818], R6 ;  /* 0x0008180601007387 */ /* 0x000fe80000100a00 */
[----:B------:R3:W-:Y:S04]  /*79750*/  STL.64 [R1+0x9858], R12 ;  /* 0x0098580c01007387 */ /* 0x0007e80000100a00 */
[----:B------:R-:W4:Y:S04]  /*79760*/  LDL.LU R8, [R1+0x1390] ;  /* 0x0013900001087983 */ /* 0x000f280000300800 */
[----:B------:R-:W4:Y:S01]  /*79770*/  LDL.LU R9, [R1+0x1394] ;  /* 0x0013940001097983 */ /* 0x000f220000300800 */
[----:B---3--:R-:W-:-:S02]  /*79780*/  IMAD.MOV.U32 R13, RZ, RZ, R10 ;  /* 0x000000ffff0d7224 */ /* 0x008fc400078e000a */
[----:B------:R-:W-:Y:S01]  /*79790*/  IMAD.MOV.U32 R12, RZ, RZ, R11 ;  /* 0x000000ffff0c7224 */ /* 0x000fe200078e000b */
[----:B------:R-:W3:Y:S04]  /*797a0*/  LDL.LU R10, [R1+0x1398] ;  /* 0x00139800010a7983 */ /* 0x000ee80000300800 */
[----:B------:R-:W3:Y:S04]  /*797b0*/  LDL.LU R11, [R1+0x139c] ;  /* 0x00139c00010b7983 */ /* 0x000ee80000300800 */
[----:B------:R-:W2:Y:S04]  /*797c0*/  LDL.LU R4, [R1+0x13b0] ;  /* 0x0013b00001047983 */ /* 0x000ea80000300800 */
[----:B------:R-:W2:Y:S04]  /*797d0*/  LDL.LU R5, [R1+0x13b4] ;  /* 0x0013b40001057983 */ /* 0x000ea80000300800 */
[----:B------:R-:W2:Y:S04]  /*797e0*/  LDL.LU R6, [R1+0x13b8] ;  /* 0x0013b80001067983 */ /* 0x000ea80000300800 */
[----:B------:R-:W2:Y:S04]  /*797f0*/  LDL.LU R7, [R1+0x13bc] ;  /* 0x0013bc0001077983 */ /* 0x000ea80000300800 */
[----:B--2---:R-:W-:Y:S04]  /*79800*/  STL.64 [R1+0x98d0], R6 ;  /* 0x0098d00601007387 */ /* 0x004fe80000100a00 */
[----:B------:R-:W-:Y:S04]  /*79810*/  STL.64 [R1+0x98c8], R4 ;  /* 0x0098c80401007387 */ /* 0x000fe80000100a00 */
[----:B------:R-:W2:Y:S04]  /*79820*/  LDL.LU R24, [R1+0x790] ;  /* 0x0007900001187983 */ /* 0x000ea80000300800 */
[----:B------:R-:W2:Y:S04]  /*79830*/  LDL.LU R25, [R1+0x794] ;  /* 0x0007940001197983 */ /* 0x000ea80000300800 */
[----:B--2---:R0:W-:Y:S04]  /*79840*/  STL.64 [R1+0x98d8], R24 ;  /* 0x0098d81801007387 */ /* 0x0041e80000100a00 */
[----:B0-----:R-:W2:Y:S04]  /*79850*/  LDL.LU R24, [R1+0x7a0] ;  /* 0x0007a00001187983 */ /* 0x001ea80000300800 */
[----:B------:R-:W2:Y:S04]  /*79860*/  LDL.LU R25, [R1+0x7a4] ;  /* 0x0007a40001197983 */ /* 0x000ea80000300800 */
[----:B--2---:R0:W-:Y:S04]  /*79870*/  STL.64 [R1+0x98f0], R24 ;  /* 0x0098f01801007387 */ /* 0x0041e80000100a00 */
[----:B------:R-:W2:Y:S04]  /*79880*/  LDL.LU R4, [R1+0x13c0] ;  /* 0x0013c00001047983 */ /* 0x000ea80000300800 */
[----:B------:R-:W2:Y:S04]  /*79890*/  LDL.LU R5, [R1+0x13c4] ;  /* 0x0013c40001057983 */ /* 0x000ea80000300800 */
[----:B------:R-:W2:Y:S04]  /*798a0*/  LDL.LU R6, [R1+0x13c8] ;  /* 0x0013c80001067983 */ /* 0x000ea80000300800 */
[----:B------:R-:W2:Y:S04]  /*798b0*/  LDL.LU R7, [R1+0x13cc] ;  /* 0x0013cc0001077983 */ /* 0x000ea80000300800 */
[----:B0-----:R-:W3:Y:S04]  /*798c0*/  LDL.LU R24, [R1+0x7b0] ;  /* 0x0007b00001187983 */ /* 0x001ee80000300800 */
[----:B------:R-:W3:Y:S04]  /*798d0*/  LDL.LU R25, [R1+0x7b4] ;  /* 0x0007b40001197983 */ /* 0x000ee80000300800 */
        /* <DEDUP_REMOVED lines=12> */
[----:B---3--:R-:W-:Y:S04]  /*799a0*/  STL.64 [R1+0x98b0], R10 ;  /* 0x0098b00a01007387 */ /* 0x008fe80000100a00 */
[----:B----4-:R0:W-:Y:S04]  /*799b0*/  STL.64 [R1+0x98a8], R8 ;  /* 0x0098a80801007387 */ /* 0x0101e80000100a00 */
[----:B0-----:R-:W2:Y:S04]  /*799c0*/  LDL.LU.64 R8, [R1+0x1f0] ;  /* 0x0001f00001087983 */ /* 0x001ea80000300a00 */
[----:B------:R-:W2:Y:S04]  /*799d0*/  LDL.LU.64 R10, [R1+0x1f8] ;  /* 0x0001f800010a7983 */ /* 0x000ea80000300a00 */
[----:B------:R-:W3:Y:S04]  /*799e0*/  LDL.LU R20, [R1+0x13a0] ;  /* 0x0013a00001147983 */ /* 0x000ee80000300800 */
[----:B------:R-:W3:Y:S04]  /*799f0*/  LDL.LU R21, [R1+0x13a4] ;  /* 0x0013a40001157983 */ /* 0x000ee80000300800 */
[----:B------:R-:W3:Y:S04]  /*79a00*/  LDL.LU R22, [R1+0x13a8] ;  /* 0x0013a80001167983 */ /* 0x000ee80000300800 */
[----:B------:R-:W3:Y:S04]  /*79a10*/  LDL.LU R23, [R1+0x13ac] ;  /* 0x0013ac0001177983 */ /* 0x000ee80000300800 */
[----:B------:R-:W-:Y:S04]  /*79a20*/  STL.64 [R1+0x9870], R12 ;  /* 0x0098700c01007387 */ /* 0x000fe80000100a00 */
[----:B------:R0:W-:Y:S04]  /*79a30*/  STL.64 [R1+0x9808], R18 ;  /* 0x0098081201007387 */ /* 0x0001e80000100a00 */
[----:B------:R-:W4:Y:S04]  /*79a40*/  LDL.LU R16, [R1+0xc20] ;  /* 0x000c200001107983 */ /* 0x000f280000300800 */
[----:B------:R-:W4:Y:S04]  /*79a50*/  LDL.LU R17, [R1+0xc24] ;  /* 0x000c240001117983 */ /* 0x000f280000300800 */
[----:B0-----:R-:W2:Y:S04]  /*79a60*/  LDL.LU R18, [R1+0xc28] ;  /* 0x000c280001127983 */ /* 0x001ea80000300800 */
[----:B------:R-:W2:Y:S01]  /*79a70*/  LDL.LU R19, [R1+0xc2c] ;  /* 0x000c2c0001137983 */ /* 0x000ea20000300800 */
[----:B------:R-:W-:-:S02]  /*79a80*/  IMAD.MOV.U32 R12, RZ, RZ, R3 ;  /* 0x000000ffff0c7224 */ /* 0x000fc400078e0003 */
[----:B------:R-:W-:Y:S01]  /*79a90*/  IMAD.MOV.U32 R13, RZ, RZ, R28 ;  /* 0x000000ffff0d7224 */ /* 0x000fe200078e001c */
[----:B------:R-:W3:Y:S04]  /*79aa0*/  LDL.LU R3, [R1+0x990c] ;  /* 0x00990c0001037983 */ /* 0x000ee80000300800 */
[----:B------:R-:W3:Y:S04]  /*79ab0*/  LDL.LU R28, [R1+0x9908] ;  /* 0x00990800011c7983 */ /* 0x000ee80000300800 */
[----:B--2---:R-:W-:Y:S04]  /*79ac0*/  STL.64 [R1+0x9868], R18 ;  /* 0x0098681201007387 */ /* 0x004fe80000100a00 */
[----:B----4-:R0:W-:Y:S04]  /*79ad0*/  STL.64 [R1+0x9860], R16 ;  /* 0x0098601001007387 */ /* 0x0101e80000100a00 */
[----:B0-----:R-:W2:Y:S04]  /*79ae0*/  LDL.LU R16, [R1+0xbf0] ;  /* 0x000bf00001107983 */ /* 0x001ea80000300800 */
[----:B------:R-:W2:Y:S04]  /*79af0*/  LDL.LU R17, [R1+0xbf4] ;  /* 0x000bf40001117983 */ /* 0x000ea80000300800 */
[----:B------:R-:W4:Y:S04]  /*79b00*/  LDL.LU R18, [R1+0xbf8] ;  /* 0x000bf80001127983 */ /* 0x000f280000300800 */
[----:B------:R-:W4:Y:S01]  /*79b10*/  LDL.LU R19, [R1+0xbfc] ;  /* 0x000bfc0001137983 */ /* 0x000f220000300800 */
[C---:B------:R-:W-:Y:S03]  /*79b20*/  HMMA.16816.F32 R24, R8.reuse, R24, R4 ;  /* 0x000000180818723c */ /* 0x040fe60000001804 */
[----:B----4-:R-:W-:Y:S04]  /*79b30*/  STL.64 [R1+0x9880], R18 ;  /* 0x0098801201007387 */ /* 0x010fe80000100a00 */
[----:B--2---:R0:W-:Y:S04]  /*79b40*/  STL.64 [R1+0x9878], R16 ;  /* 0x0098781001007387 */ /* 0x0041e80000100a00 */
[----:B0-----:R-:W2:Y:S04]  /*79b50*/  LDL.LU R16, [R1+0x1380] ;  /* 0x0013800001107983 */ /* 0x001ea80000300800 */
[----:B------:R-:W2:Y:S04]  /*79b60*/  LDL.LU R17, [R1+0x1384] ;  /* 0x0013840001117983 */ /* 0x000ea80000300800 */
[----:B------:R-:W2:Y:S04]  /*79b70*/  LDL.LU R18, [R1+0x1388] ;  /* 0x0013880001127983 */ /* 0x000ea80000300800 */
[----:B------:R-:W2:Y:S04]  /*79b80*/  LDL.LU R19, [R1+0x138c] ;  /* 0x00138c0001137983 */ /* 0x000ea80000300800 */
[----:B------:R-:W4:Y:S04]  /*79b90*/  LDL.LU.64 R6, [R1+0x9900] ;  /* 0x0099000001067983 */ /* 0x000f280000300a00 */
[----:B------:R-:W4:Y:S04]  /*79ba0*/  LDL.LU.64 R4, [R1+0x98f8] ;  /* 0x0098f80001047983 */ /* 0x000f280000300a00 */
[----:B------:R0:W-:Y:S04]  /*79bb0*/  STL.64 [R1+0x800], R24 ;  /* 0x0008001801007387 */ /* 0x0001e80000100a00 */
[----:B------:R4:W-:Y:S04]  /*79bc0*/  STL.64 [R1+0x808], R26 ;  /* 0x0008081a01007387 */ /* 0x0009e80000100a00 */
[----:B0-----:R-:W4:Y:S02]  /*79bd0*/  LDL.LU.64 R24, [R1+0x98f0] ;  /* 0x0098f00001187983 */ /* 0x001f240000300a00 */
[C---:B----4-:R-:W-:Y:S02]  /*79be0*/  HMMA.16816.F32 R24, R8.reuse, R24, R4 ;  /* 0x000000180818723c */ /* 0x050fe40000001804 */
[----:B------:R-:W4:Y:S04]  /*79bf0*/  LDL.LU.64 R6, [R1+0x98e8] ;  /* 0x0098e80001067983 */ /* 0x000f280000300a00 */
[----:B------:R-:W4:Y:S11]  /*79c00*/  LDL.LU.64 R4, [R1+0x98e0] ;  /* 0x0098e00001047983 */ /* 0x000f360000300a00 */
[----:B------:R-:W-:Y:S06]  /*79c10*/  @!UPT UIADD3 URZ, URZ, URZ, URZ ;  /* 0x0000003f3f3ff290 */ /* 0x000fec000fffe03f */
[----:B------:R0:W-:Y:S04]  /*79c20*/  STL.64 [R1+0x7f0], R24 ;  /* 0x0007f01801007387 */ /* 0x0001e80000100a00 */
[----:B------:R4:W-:Y:S04]  /*79c30*/  STL.64 [R1+0x7f8], R26 ;  /* 0x0007f81a01007387 */ /* 0x0009e80000100a00 */
[----:B0-----:R-:W4:Y:S02]  /*79c40*/  LDL.LU.64 R24, [R1+0x98d8] ;  /* 0x0098d80001187983 */ /* 0x001f240000300a00 */
[C---:B----4-:R-:W-:Y:S02]  /*79c50*/  HMMA.16816.F32 R24, R8.reuse, R24, R4 ;  /* 0x000000180818723c */ /* 0x050fe40000001804 */
[----:B------:R-:W4:Y:S04]  /*79c60*/  LDL.LU.64 R6, [R1+0x98d0] ;  /* 0x0098d00001067983 */ /* 0x000f280000300a00 */
[----:B------:R-:W4:Y:S11]  /*79c70*/  LDL.LU.64 R4, [R1+0x98c8] ;  /* 0x0098c80001047983 */ /* 0x000f360000300a00 */
[----:B------:R-:W-:Y:S06]  /*79c80*/  @!UPT UIADD3 URZ, URZ, URZ, URZ ;  /* 0x0000003f3f3ff290 */ /* 0x000fec000fffe03f */
[----:B------:R-:W-:Y:S04]  /*79c90*/  STL.64 [R1+0x500], R24 ;  /* 0x0005001801007387 */ /* 0x000fe80000100a00 */
[----:B------:R0:W-:Y:S04]  /*79ca0*/  STL.64 [R1+0x508], R26 ;  /* 0x0005081a01007387 */ /* 0x0001e80000100a00 */
[----:B0-----:R-:W2:Y:S04]  /*79cb0*/  LDL.LU.64 R26, [R1+0x98c0] ;  /* 0x0098c000011a7983 */ /* 0x001ea80000300a00 */
[----:B------:R-:W4:Y:S02]  /*79cc0*/  LDL.LU.64 R24, [R1+0x98b8] ;  /* 0x0098b80001187983 */ /* 0x000f240000300a00 */
[----:B----4-:R-:W-:Y:S07]  /*79cd0*/  HMMA.16816.F32 R4, R8, R24, R4 ;  /* 0x000000180804723c */ /* 0x010fee0000001804 */
[----:B------:R-:W-:-:S02]  /*79ce0*/  IMAD.MOV.U32 R24, RZ, RZ, R8 ;  /* 0x000000ffff187224 */ /* 0x000fc400078e0008 */
[----:B------:R-:W-:Y:S11]  /*79cf0*/  IMAD.MOV.U32 R25, RZ, RZ, R9 ;  /* 0x000000ffff197224 */ /* 0x000ff600078e0009 */
[----:B------:R-:W-:Y:S03]  /*79d00*/  @!UPT UIADD3 URZ, URZ, URZ, URZ ;  /* 0x0000003f3f3ff290 */ /* 0x000fe6000fffe03f */
[----:B------:R0:W-:Y:S04]  /*79d10*/  STL.64 [R1+0x4a0], R4 ;  /* 0x0004a00401007387 */ /* 0x0001e80000100a00 */
[----:B------:R1:W-:Y:S01]  /*79d20*/  STL.64 [R1+0x4a8], R6 ;  /* 0x0004a80601007387 */ /* 0x0003e20000100a00 */
[----:B0-----:R-:W-:Y:S02]  /*79d30*/  IMAD.MOV.U32 R4, RZ, RZ, R2 ;  /* 0x000000ffff047224 */ /* 0x001fe400078e0002 */
[----:B------:R-:W-:Y:S02]  /*79d40*/  IMAD.MOV.U32 R5, RZ, RZ, R29 ;  /* 0x000000ffff057224 */ /* 0x000fe400078e001d */
[----:B-1----:R-:W-:Y:S02]  /*79d50*/  IMAD.MOV.U32 R7, RZ, RZ, R10 ;  /* 0x000000ffff077224 */ /* 0x002fe400078e000a */
[----:B------:R-:W-:-:S02]  /*79d60*/  IMAD.MOV.U32 R6, RZ, RZ, R11 ;  /* 0x000000ffff067224 */ /* 0x000fc400078e000b */
[----:B------:R-:W4:Y:S04]  /*79d70*/  LDL.LU.64 R10, [R1+0x98b0] ;  /* 0x0098b000010a7983 */ /* 0x000f280000300a00 */
[----:B------:R-:W4:Y:S04]  /*79d80*/  LDL.LU.64 R8, [R1+0x98a8] ;  /* 0x0098a80001087983 */ /* 0x000f280000300a00 */
[----:B------:R-:W4:Y:S04]  /*79d90*/  LDL.LU R2, [R1+0x98a4] ;  /* 0x0098a40001027983 */ /* 0x000f280000300800 */
[----:B------:R-:W4:Y:S04]  /*79da0*/  LDL.LU R29, [R1+0x98a0] ;  /* 0x0098a000011d7983 */ /* 0x000f280000300800 */
[----:B------:R3:W-:Y:S02]  /*79db0*/  STL.64 [R1+0x9830], R4 ;  /* 0x0098300401007387 */ /* 0x0007e40000100a00 */
[----:B---3--:R-:W-:-:S02]  /*79dc0*/  IMAD.MOV.U32 R4, RZ, RZ, R28 ;  /* 0x000000ffff047224 */ /* 0x008fc400078e001c */
[----:B------:R-:W3:Y:S01]  /*79dd0*/  LDL.LU R28, [R1+0x989c] ;  /* 0x00989c00011c7983 */ /* 0x000ee20000300800 */
[----:B------:R-:W-:-:S03]  /*79de0*/  IMAD.MOV.U32 R5, RZ, RZ, R3 ;  /* 0x000000ffff057224 */ /* 0x000fc600078e0003 */
[----:B------:R-:W3:Y:S04]  /*79df0*/  LDL.LU R3, [R1+0x9898] ;  /* 0x0098980001037983 */ /* 0x000ee80000300800 */
[----:B--2---:R0:W-:Y:S02]  /*79e00*/  STL.64 [R1+0x97d0], R26 ;  /* 0x0097d01a01007387 */ /* 0x0041e40000100a00 */
[----:B0-----:R-:W-:Y:S02]  /*79e10*/  IMAD.MOV.U32 R26, RZ, RZ, R7 ;  /* 0x000000ffff1a7224 */ /* 0x001fe400078e0007 */
[----:B------:R-:W-:-:S07]  /*79e20*/  IMAD.MOV.U32 R27, RZ, RZ, R6 ;  /* 0x000000ffff1b7224 */ /* 0x000fce00078e0006 */
[C---:B------:R-:W-:Y:S01]  /*79e30*/  HMMA.16816.F32 R4, R24.reuse, R4, R20 ;  /* 0x000000041804723c */ /* 0x040fe20000001814 */
[----:B------:R-:W2:Y:S04]  /*79e40*/  LDL.LU.64 R22, [R1+0x9890] ;  /* 0x0098900001167983 */ /* 0x000ea80000300a00 */
[----:B------:R-:W4:Y:S11]  /*79e50*/  LDL.LU.64 R20, [R1+0x9888] ;  /* 0x0098880001147983 */ /* 0x000f360000300a00 */
[----:B------:R-:W-:Y:S07]  /*79e60*/  @!UPT UIADD3 URZ, URZ, URZ, URZ ;  /* 0x0000003f3f3ff290 */ /* 0x000fee000fffe03f */
[----:B------:R-:W-:Y:S04]  /*79e70*/  STL.64 [R1+0x2b0], R4 ;  /* 0x0002b00401007387 */ /* 0x000fe80000100a00 */
[----:B------:R4:W-:Y:S02]  /*79e80*/  STL.64 [R1+0x2b8], R6 ;  /* 0x0002b80601007387 */ /* 0x0009e40000100a00 */
[C---:B----4-:R-:W-:Y:S02]  /*79e90*/  HMMA.16816.F32 R4, R24.reuse, R20, R8 ;  /* 0x000000141804723c */ /* 0x050fe40000001808 */
[----:B------:R-:W4:Y:S11]  /*79ea0*/  LDL.LU R8, [R1+0x1370] ;  /* 0x0013700001087983 */ /* 0x000f360000300800 */
[----:B------:R-:W-:Y:S10]  /*79eb0*/  @!UPT UIADD3 URZ, URZ, URZ, URZ ;  /* 0x0000003f3f3ff290 */ /* 0x000ff4000fffe03f */
[----:B------:R0:W-:Y:S02]  /*79ec0*/  STL.64 [R1+0x250], R4 ;  /* 0x0002500401007387 */ /* 0x0001e40000100a00 */
[----:B0-----:R-:W-:Y:S02]  /*79ed0*/  IMAD.MOV.U32 R4, RZ, RZ, R15 ;  /* 0x000000ffff047224 */ /* 0x001fe400078e000f */
[----:B------:R-:W-:Y:S02]  /*79ee0*/  IMAD.MOV.U32 R5, RZ, RZ, R14 ;  /* 0x000000ffff057224 */ /* 0x000fe400078e000e */
[C---:B------:R-:W-:Y:S01]  /*79ef0*/  HMMA.16816.F32 R12, R24.reuse, R12, R16 ;  /* 0x0000000c180c723c */ /* 0x040fe20000001810 */
[----:B------:R-:W-:Y:S04]  /*79f00*/  STL.64 [R1+0x258], R6 ;  /* 0x0002580601007387 */ /* 0x000fe80000100a00 */
[----:B------:R-:W4:Y:S04]  /*79f10*/  LDL.LU R9, [R1+0x1374] ;  /* 0x0013740001097983 */ /* 0x000f280000300800 */
[----:B------:R-:W4:Y:S04]  /*79f20*/  LDL.LU R10, [R1+0x1378] ;  /* 0x00137800010a7983 */ /* 0x000f280000300800 */
[----:B------:R-:W4:Y:S04]  /*79f30*/  LDL.LU R11, [R1+0x137c] ;  /* 0x00137c00010b7983 */ /* 0x000f280000300800 */
[----:B------:R0:W-:Y:S04]  /*79f40*/  STL.64 [R1+0x9848], R4 ;  /* 0x0098480401007387 */ /* 0x0001e80000100a00 */
[----:B0-----:R-:W3:Y:S04]  /*79f50*/  LDL.LU R4, [R1+0x1290] ;  /* 0x0012900001047983 */ /* 0x001ee80000300800 */
[----:B------:R-:W3:Y:S04]  /*79f60*/  LDL.LU R5, [R1+0x1294] ;  /* 0x0012940001057983 */ /* 0x000ee80000300800 */
[----:B------:R-:W3:Y:S04]  /*79f70*/  LDL.LU R6, [R1+0x1298] ;  /* 0x0012980001067983 */ /* 0x000ee80000300800 */
[----:B------:R-:W3:Y:S04]  /*79f80*/  LDL.LU R7, [R1+0x129c] ;  /* 0x00129c0001077983 */ /* 0x000ee80000300800 */
[----:B--2---:R-:W-:Y:S04]  /*79f90*/  STL.64 [R1+0x97b8], R22 ;  /* 0x0097b81601007387 */ /* 0x004fe80000100a00 */
        /* <DEDUP_REMOVED lines=12> */
[----:B--2---:R-:W-:Y:S02]  /*7a060*/  HMMA.16816.F32 R16, R24, R12, R16 ;  /* 0x0000000c1810723c */ /* 0x004fe40000001810 */
[----:B------:R-:W2:Y:S11]  /*7a070*/  LDL.LU R12, [R1+0xcb0] ;  /* 0x000cb000010c7983 */ /* 0x000eb60000300800 */
[----:B------:R-:W-:Y:S10]  /*7a080*/  @!UPT UIADD3 URZ, URZ, URZ, URZ ;  /* 0x0000003f3f3ff290 */ /* 0x000ff4000fffe03f */
[----:B------:R-:W-:Y:S04]  /*7a090*/  STL.64 [R1+0xc20], R16 ;  /* 0x000c201001007387 */ /* 0x000fe80000100a00 */
[----:B------:R-:W-:Y:S04]  /*7a0a0*/  STL.64 [R1+0xc28], R18 ;  /* 0x000c281201007387 */ /* 0x000fe80000100a00 */
[----:B------:R-:W2:Y:S04]  /*7a0b0*/  LDL.LU R13, [R1+0xcb4] ;  /* 0x000cb400010d7983 */ /* 0x000ea80000300800 */
[----:B-1----:R-:W2:Y:S04]  /*7a0c0*/  LDL.LU R14, [R1+0xcb8] ;  /* 0x000cb800010e7983 */ /* 0x002ea80000300800 */
        /* <DEDUP_REMOVED lines=9> */
[C---:B----4-:R-:W-:Y:S01]  /*7a160*/  HMMA.16816.F32 R20, R24.reuse, R20, R8 ;  /* 0x000000141814723c */ /* 0x050fe20000001808 */
[----:B--2---:R-:W-:Y:S04]  /*7a170*/  STL.64 [R1+0x9840], R14 ;  /* 0x0098400e01007387 */ /* 0x004fe80000100a00 */
[----:B------:R0:W-:Y:S04]  /*7a180*/  STL.64 [R1+0x9838], R12 ;  /* 0x0098380c01007387 */ /* 0x0001e80000100a00 */
[----:B0-----:R-:W2:Y:S04]  /*7a190*/  LDL.LU R12, [R1+0xc90] ;  /* 0x000c9000010c7983 */ /* 0x001ea80000300800 */
[----:B------:R-:W2:Y:S04]  /*7a1a0*/  LDL.LU R13, [R1+0xc94] ;  /* 0x000c9400010d7983 */ /* 0x000ea80000300800 */
[----:B------:R-:W2:Y:S04]  /*7a1b0*/  LDL.LU R14, [R1+0xc98] ;  /* 0x000c9800010e7983 */ /* 0x000ea80000300800 */
[----:B------:R-:W2:Y:S04]  /*7a1c0*/  LDL.LU R15, [R1+0xc9c] ;  /* 0x000c9c00010f7983 */ /* 0x000ea80000300800 */
[----:B------:R-:W4:Y:S04]  /*7a1d0*/  LDL.64 R18, [R1+0x7e8] ;  /* 0x0007e80001127983 */ /* 0x000f280000100a00 */
[----:B------:R-:W3:Y:S04]  /*7a1e0*/  LDL.LU.64 R8, [R1+0x9850] ;  /* 0x0098500001087983 */ /* 0x000ee80000300a00 */
[----:B------:R0:W-:Y:S04]  /*7a1f0*/  STL.64 [R1+0xc50], R20 ;  /* 0x000c501401007387 */ /* 0x0001e80000100a00 */
[----:B------:R1:W-:Y:S04]  /*7a200*/  STL.64 [R1+0xc58], R22 ;  /* 0x000c581601007387 */ /* 0x0003e80000100a00 */
[----:B0-----:R-:W2:Y:S04]  /*7a210*/  LDL.LU R20, [R1+0x1270] ;  /* 0x0012700001147983 */ /* 0x001ea80000300800 */
[----:B------:R-:W2:Y:S04]  /*7a220*/  LDL.LU R21, [R1+0x1274] ;  /* 0x0012740001157983 */ /* 0x000ea80000300800 */
[----:B-1----:R-:W2:Y:S04]  /*7a230*/  LDL.LU R22, [R1+0x1278] ;  /* 0x0012780001167983 */ /* 0x002ea80000300800 */
[----:B------:R-:W2:Y:S01]  /*7a240*/  LDL.LU R23, [R1+0x127c] ;  /* 0x00127c0001177983 */ /* 0x000ea20000300800 */
[----:B---3--:R-:W-:Y:S11]  /*7a250*/  HMMA.16816.F32 R4, R24, R8, R4 ;  /* 0x000000081804723c */ /* 0x008ff60000001804 */
[----:B------:R-:W-:Y:S11]  /*7a260*/  @!UPT UIADD3 URZ, URZ, URZ, URZ ;  /* 0x0000003f3f3ff290 */ /* 0x000ff6000fffe03f */
[----:B------:R-:W-:Y:S02]  /*7a270*/  @!UPT UIADD3 URZ, URZ, URZ, URZ ;  /* 0x0000003f3f3ff290 */ /* 0x000fe4000fffe03f */
[----:B------:R-:W-:Y:S02]  /*7a280*/  IMAD.MOV.U32 R11, RZ, RZ, R4 ;  /* 0x000000ffff0b7224 */ /* 0x000fe400078e0004 */
[----:B------:R-:W-:Y:S02]  /*7a290*/  IMAD.MOV.U32 R10, RZ, RZ, R5 ;  /* 0x000000ffff0a7224 */ /* 0x000fe400078e0005 */
[----:B------:R-:W2:Y:S01]  /*7a2a0*/  LDL.LU.64 R4, [R1+0x9848] ;  /* 0x0098480001047983 */ /* 0x000ea20000300a00 */
[----:B------:R-:W-:Y:S02]  /*7a2b0*/  IMAD.MOV.U32 R9, RZ, RZ, R6 ;  /* 0x000000ffff097224 */ /* 0x000fe400078e0006 */
[----:B------:R-:W-:-:S05]  /*7a2c0*/  IMAD.MOV.U32 R8, RZ, RZ, R7 ;  /* 0x000000ffff087224 */ /* 0x000fca00078e0007 */
[----:B------:R-:W-:Y:S04]  /*7a2d0*/  STL [R1+0x8704], R8 ;  /* 0x0087040801007387 */ /* 0x000fe80000100800 */
[----:B------:R-:W-:Y:S04]  /*7a2e0*/  STL [R1+0x8700], R9 ;  /* 0x0087000901007387 */ /* 0x000fe80000100800 */
[----:B------:R-:W-:Y:S04]  /*7a2f0*/  STL [R1+0x86fc], R10 ;  /* 0x0086fc0a01007387 */ /* 0x000fe80000100800 */
[----:B------:R0:W-:Y:S04]  /*7a300*/  STL [R1+0x86f8], R11 ;  /* 0x0086f80b01007387 */ /* 0x0001e80000100800 */
[----:B0-----:R-:W3:Y:S01]  /*7a310*/  LDL.LU.64 R10, [R1+0x7d8] ;  /* 0x0007d800010a7983 */ /* 0x001ee20000300a00 */
[C---:B--2---:R-:W-:Y:S03]  /*7a320*/  HMMA.16816.F32 R4, R24.reuse, R4, R12 ;  /* 0x000000041804723c */ /* 0x044fe6000000180c */
[----:B------:R-:W2:Y:S04]  /*7a330*/  LDL.LU.64 R14, [R1+0x9840] ;  /* 0x00984000010e7983 */ /* 0x000ea80000300a00 */
[----:B------:R-:W2:Y:S11]  /*7a340*/  LDL.LU.64 R12, [R1+0x9838] ;  /* 0x00983800010c7983 */ /* 0x000eb60000300a00 */
[----:B------:R-:W-:Y:S05]  /*7a350*/  @!UPT UIADD3 URZ, URZ, URZ, URZ ;  /* 0x0000003f3f3ff290 */ /* 0x000fea000fffe03f */
[----:B------:R0:W-:Y:S04]  /*7a360*/  STL.64 [R1+0xc90], R4 ;  /* 0x000c900401007387 */ /* 0x0001e80000100a00 */
[----:B------:R1:W-:Y:S04]  /*7a370*/  STL.64 [R1+0xc98], R6 ;  /* 0x000c980601007387 */ /* 0x0003e80000100a00 */
[----:B0-----:R-:W2:Y:S02]  /*7a380*/  LDL.LU.64 R4, [R1+0x9830] ;  /* 0x0098300001047983 */ /* 0x001ea40000300a00 */
[----:B--2---:R-:W-:Y:S02]  /*7a390*/  HMMA.16816.F32 R24, R24, R4, R12 ;  /* 0x000000041818723c */ /* 0x004fe4000000180c */
[----:B------:R-:W4:Y:S04]  /*7a3a0*/  LDL.LU.64 R14, [R1+0x9828] ;  /* 0x00982800010e7983 */ /* 0x000f280000300a00 */
[----:B------:R-:W4:Y:S04]  /*7a3b0*/  LDL.LU.64 R12, [R1+0x9820] ;  /* 0x00982000010c7983 */ /* 0x000f280000300a00 */
[----:B-1----:R-:W4:Y:S04]  /*7a3c0*/  LDL.LU.64 R6, [R1+0x9818] ;  /* 0x0098180001067983 */ /* 0x002f280000300a00 */
[----:B------:R-:W4:Y:S09]  /*7a3d0*/  LDL.LU.64 R4, [R1+0x9810] ;  /* 0x0098100001047983 */ /* 0x000f320000300a00 */
[----:B------:R-:W-:Y:S04]  /*7a3e0*/  STL.64 [R1+0x1f0], R24 ;  /* 0x0001f01801007387 */ /* 0x000fe80000100a00 */
[----:B------:R0:W-:Y:S04]  /*7a3f0*/  STL.64 [R1+0x1f8], R26 ;  /* 0x0001f81a01007387 */ /* 0x0001e80000100a00 */
[----:B0-----:R-:W2:Y:S04]  /*7a400*/  LDL R26, [R1+0x7a8] ;  /* 0x0007a800011a7983 */ /* 0x001ea80000100800 */
[----:B------:R-:W2:Y:S04]  /*7a410*/  LDL R27, [R1+0x7ac] ;  /* 0x0007ac00011b7983 */ /* 0x000ea80000100800 */
[----:B--2---:R0:W-:Y:S04]  /*7a420*/  STL.64 [R1+0x97e8], R26 ;  /* 0x0097e81a01007387 */ /* 0x0041e80000100a00 */
[----:B------:R-:W2:Y:S04]  /*7a430*/  LDL.LU R24, [R1+0x1250] ;  /* 0x0012500001187983 */ /* 0x000ea80000300800 */
[----:B------:R-:W2:Y:S04]  /*7a440*/  LDL.LU R25, [R1+0x1254] ;  /* 0x0012540001197983 */ /* 0x000ea80000300800 */
[----:B0-----:R-:W2:Y:S04]  /*7a450*/  LDL.LU R26, [R1+0x1258] ;  /* 0x00125800011a7983 */ /* 0x001ea80000300800 */
[----:B------:R-:W2:Y:S01]  /*7a460*/  LDL.LU R27, [R1+0x125c] ;  /* 0x00125c00011b7983 */ /* 0x000ea20000300800 */
[C---:B----4-:R-:W-:Y:S08]  /*7a470*/  HMMA.16816.F32 R12, R4.reuse, R18, R12 ;  /* 0x00000012040c723c */ /* 0x050ff0000000180c */
[----:B---3--:R-:W-:Y:S01]  /*7a480*/  HMMA.16816.F32 R20, R4, R10, R20 ;  /* 0x0000000a0414723c */ /* 0x008fe20000001814 */
[----:B--2---:R-:W-:Y:S04]  /*7a490*/  STL.64 [R1+0x9800], R26 ;  /* 0x0098001a01007387 */ /* 0x004fe80000100a00 */
[----:B------:R0:W-:Y:S04]  /*7a4a0*/  STL.64 [R1+0x97f8], R24 ;  /* 0x0097f81801007387 */ /* 0x0001e80000100a00 */
[----:B0-----:R-:W2:Y:S04]  /*7a4b0*/  LDL.LU R24, [R1+0x1260] ;  /* 0x0012600001187983 */ /* 0x001ea80000300800 */
[----:B------:R-:W2:Y:S04]  /*7a4c0*/  LDL.LU R25, [R1+0x1264] ;  /* 0x0012640001197983 */ /* 0x000ea80000300800 */
[----:B------:R-:W2:Y:S04]  /*7a4d0*/  LDL.LU R26, [R1+0x1268] ;  /* 0x00126800011a7983 */ /* 0x000ea80000300800 */
[----:B------:R0:W-:Y:S04]  /*7a4e0*/  STL.64 [R1+0xcb0], R12 ;  /* 0x000cb00c01007387 */ /* 0x0001e80000100a00 */
[----:B------:R1:W-:Y:S01]  /*7a4f0*/  STL.64 [R1+0xcb8], R14 ;  /* 0x000cb80e01007387 */ /* 0x0003e20000100a00 */
[----:B0-----:R-:W-:-:S02]  /*7a500*/  IMAD.MOV.U32 R13, RZ, RZ, R18 ;  /* 0x000000ffff0d7224 */ /* 0x001fc400078e0012 */
[----:B------:R-:W-:Y:S02]  /*7a510*/  IMAD.MOV.U32 R12, RZ, RZ, R19 ;  /* 0x000000ffff0c7224 */ /* 0x000fe400078e0013 */
[----:B------:R-:W2:Y:S04]  /*7a520*/  LDL.LU.64 R18, [R1+0x9808] ;  /* 0x0098080001127983 */ /* 0x000ea80000300a00 */
[----:B------:R-:W-:Y:S04]  /*7a530*/  STL.64 [R1+0x97f0], R12 ;  /* 0x0097f00c01007387 */ /* 0x000fe80000100a00 */
[----:B-1----:R-:W3:Y:S01]  /*7a540*/  LDL.64 R14, [R1+0x7b8] ;  /* 0x0007b800010e7983 */ /* 0x002ee20000100a00 */
[----:B------:R-:W-:-:S03]  /*7a550*/  IMAD.MOV.U32 R27, RZ, RZ, R29 ;  /* 0x000000ffff1b7224 */ /* 0x000fc600078e001d */
[----:B------:R0:W-:Y:S01]  /*7a560*/  STL.64 [R1+0xcc0], R20 ;  /* 0x000cc01401007387 */ /* 0x0001e20000100a00 */
[----:B------:R-:W-:-:S03]  /*7a570*/  IMAD.MOV.U32 R29, RZ, RZ, R23 ;  /* 0x000000ffff1d7224 */ /* 0x000fc600078e0017 */
[----:B------:R1:W-:Y:S04]  /*7a580*/  STL [R1+0xcc8], R22 ;  /* 0x000cc81601007387 */ /* 0x0003e80000100800 */
[----:B0-----:R-:W4:Y:S04]  /*7a590*/  LDL.LU R20, [R1+0x1230] ;  /* 0x0012300001147983 */ /* 0x001f280000300800 */
[----:B------:R-:W4:Y:S04]  /*7a5a0*/  LDL.LU R21, [R1+0x1234] ;  /* 0x0012340001157983 */ /* 0x000f280000300800 */
[----:B-1----:R-:W3:Y:S04]  /*7a5b0*/  LDL.LU R22, [R1+0x1238] ;  /* 0x0012380001167983 */ /* 0x002ee80000300800 */
[----:B------:R-:W3:Y:S01]  /*7a5c0*/  LDL.LU R23, [R1+0x123c] ;  /* 0x00123c0001177983 */ /* 0x000ee20000300800 */
[C---:B--2---:R-:W-:Y:S03]  /*7a5d0*/  HMMA.16816.F32 R24, R4.reuse, R18, R24 ;  /* 0x000000120418723c */ /* 0x044fe60000001818 */
[----:B---3--:R-:W-:Y:S04]  /*7a5e0*/  STL.64 [R1+0x97e0], R22 ;  /* 0x0097e01601007387 */ /* 0x008fe80000100a00 */
[----:B----4-:R0:W-:Y:S04]  /*7a5f0*/  STL.64 [R1+0x97d8], R20 ;  /* 0x0097d81401007387 */ /* 0x0101e80000100a00 */
[----:B0-----:R-:W2:Y:S04]  /*7a600*/  LDL.LU R20, [R1+0x1240] ;  /* 0x0012400001147983 */ /* 0x001ea80000300800 */
[----:B------:R-:W2:Y:S04]  /*7a610*/  LDL.LU R21, [R1+0x1244] ;  /* 0x0012440001157983 */ /* 0x000ea80000300800 */
[----:B------:R-:W2:Y:S04]  /*7a620*/  LDL.LU R22, [R1+0x1248] ;  /* 0x0012480001167983 */ /* 0x000ea80000300800 */
[----:B------:R-:W2:Y:S04]  /*7a630*/  LDL.LU R23, [R1+0x124c] ;  /* 0x00124c0001177983 */ /* 0x000ea80000300800 */
[----:B------:R-:W-:Y:S04]  /*7a640*/  STL.64 [R1+0x97a0], R10 ;  /* 0x0097a00a01007387 */ /* 0x000fe80000100a00 */
[----:B------:R-:W3:Y:S04]  /*7a650*/  LDL.LU R8, [R1+0xe10] ;  /* 0x000e100001087983 */ /* 0x000ee80000300800 */
[----:B------:R-:W3:Y:S04]  /*7a660*/  LDL.LU R9, [R1+0xe14] ;  /* 0x000e140001097983 */ /* 0x000ee80000300800 */
[----:B------:R-:W-:Y:S04]  /*7a670*/  STL [R1+0x8708], R29 ;  /* 0x0087081d01007387 */ /* 0x000fe80000100800 */
[----:B------:R-:W-:Y:S04]  /*7a680*/  STL.64 [R1+0xce0], R24 ;  /* 0x000ce01801007387 */ /* 0x000fe80000100a00 */
[----:B------:R0:W-:Y:S04]  /*7a690*/  STL.64 [R1+0xce8], R26 ;  /* 0x000ce81a01007387 */ /* 0x0001e80000100a00 */
[----:B0-----:R-:W4:Y:S04]  /*7a6a0*/  LDL.LU.64 R26, [R1+0x9800] ;  /* 0x00980000011a7983 */ /* 0x001f280000300a00 */
[----:B------:R-:W4:Y:S04]  /*7a6b0*/  LDL.LU.64 R24, [R1+0x97f8] ;  /* 0x0097f80001187983 */ /* 0x000f280000300a00 */
[----:B------:R-:W-:Y:S04]  /*7a6c0*/  STL.64 [R1+0x9740], R18 ;  /* 0x0097401201007387 */ /* 0x000fe80000100a00 */
[----:B------:R-:W2:Y:S01]  /*7a6d0*/  LDL.LU.64 R12, [R1+0x97f0] ;  /* 0x0097f000010c7983 */ /* 0x000ea20000300a00 */
[----:B----4-:R-:W-:Y:S11]  /*7a6e0*/  HMMA.16816.F32 R24, R4, R14, R24 ;  /* 0x0000000e0418723c */ /* 0x010ff60000001818 */
[----:B------:R-:W-:Y:S11]  /*7a6f0*/  @!UPT UIADD3 URZ, URZ, URZ, URZ ;  /* 0x0000003f3f3ff290 */ /* 0x000ff6000fffe03f */
[----:B------:R-:W-:Y:S02]  /*7a700*/  @!UPT UIADD3 URZ, URZ, URZ, URZ ;  /* 0x0000003f3f3ff290 */ /* 0x000fe4000fffe03f */
[----:B------:R-:W-:Y:S02]  /*7a710*/  IMAD.MOV.U32 R2, RZ, RZ, R26 ;  /* 0x000000ffff027224 */ /* 0x000fe400078e001a */
[----:B------:R-:W-:Y:S02]  /*7a720*/  IMAD.MOV.U32 R0, RZ, RZ, R27 ;  /* 0x000000ffff007224 */ /* 0x000fe400078e001b */
[----:B------:R-:W4:Y:S01]  /*7a730*/  LDL.LU.64 R26, [R1+0x97e8] ;  /* 0x0097e800011a7983 */ /* 0x000f220000300a00 */
[----:B------:R-:W-:Y:S02]  /*7a740*/  IMAD.MOV.U32 R16, RZ, RZ, R14 ;  /* 0x000000ffff107224 */ /* 0x000fe400078e000e */
[----:B------:R-:W-:Y:S02]  /*7a750*/  IMAD.MOV.U32 R14, RZ, RZ, R15 ;  /* 0x000000ffff0e7224 */ /* 0x000fe400078e000f */
[----:B------:R-:W-:Y:S02]  /*7a760*/  IMAD.MOV.U32 R10, RZ, RZ, R28 ;  /* 0x000000ffff0a7224 */ /* 0x000fe400078e001c */
[----:B------:R-:W-:Y:S01]  /*7a770*/  IMAD.MOV.U32 R11, RZ, RZ, R3 ;  /* 0x000000ffff0b7224 */ /* 0x000fe200078e0003 */
[----:B------:R0:W-:Y:S01]  /*7a780*/  STL [R1+0x9768], R14 ;  /* 0x0097680e01007387 */ /* 0x0001e20000100800 */
[----:B------:R-:W-:-:S02]  /*7a790*/  IMAD.MOV.U32 R28, RZ, RZ, R24 ;  /* 0x000000ffff1c7224 */ /* 0x000fc400078e0018 */
[----:B------:R-:W-:Y:S01]  /*7a7a0*/  IMAD.MOV.U32 R3, RZ, RZ, R25 ;  /* 0x000000ffff037224 */ /* 0x000fe200078e0019 */
[----:B--2---:R-:W-:Y:S04]  /*7a7b0*/  STL.64 [R1+0x9760], R12 ;  /* 0x0097600c01007387 */ /* 0x004fe80000100a00 */
[----:B0-----:R-:W3:Y:S04]  /*7a7c0*/  LDL.64 R14, [R1+0x798] ;  /* 0x00079800010e7983 */ /* 0x001ee80000100a00 */
[----:B------:R-:W-:Y:S04]  /*7a7d0*/  STL [R1+0x8594], R0 ;  /* 0x0085940001007387 */ /* 0x000fe80000100800 */
[----:B------:R-:W-:Y:S04]  /*7a7e0*/  STL [R1+0x8590], R2 ;  /* 0x0085900201007387 */ /* 0x000fe80000100800 */
[----:B------:R-:W-:Y:S04]  /*7a7f0*/  STL [R1+0x858c], R3 ;  /* 0x00858c0301007387 */ /* 0x000fe80000100800 */
[----:B------:R-:W-:Y:S01]  /*7a800*/  STL [R1+0x8588], R28 ;  /* 0x0085881c01007387 */ /* 0x000fe20000100800 */
[C---:B----4-:R-:W-:Y:S03]  /*7a810*/  HMMA.16816.F32 R24, R4.reuse, R26, R20 ;  /* 0x0000001a0418723c */ /* 0x050fe60000001814 */
[----:B------:R-:W2:Y:S04]  /*7a820*/  LDL.LU.64 R22, [R1+0x97e0] ;  /* 0x0097e00001167983 */ /* 0x000ea80000300a00 */
[----:B------:R-:W2:Y:S11]  /*7a830*/  LDL.LU.64 R20, [R1+0x97d8] ;  /* 0x0097d80001147983 */ /* 0x000eb60000300a00 */
[----:B------:R-:W-:Y:S05]  /*7a840*/  @!UPT UIADD3 URZ, URZ, URZ, URZ ;  /* 0x0000003f3f3ff290 */ /* 0x000fea000fffe03f */
[----:B------:R-:W-:Y:S04]  /*7a850*/  STL.64 [R1+0xd40], R24 ;  /* 0x000d401801007387 */ /* 0x000fe80000100a00 */
[----:B------:R0:W-:Y:S04]  /*7a860*/  STL.64 [R1+0xd48], R26 ;  /* 0x000d481a01007387 */ /* 0x0001e80000100a00 */
[----:B0-----:R-:W2:Y:S01]  /*7a870*/  LDL.LU.64 R26, [R1+0x97d0] ;  /* 0x0097d000011a7983 */ /* 0x001ea20000300a00 */
[----:B---3--:R-:W-:Y:S01]  /*7a880*/  HMMA.16816.F32 R8, R4, R14, R8 ;  /* 0x0000000e0408723c */ /* 0x008fe20000001808 */
[----:B------:R-:W-:-:S02]  /*7a890*/  IMAD.MOV.U32 R18, RZ, RZ, R14 ;  /* 0x000000ffff127224 */ /* 0x000fc400078e000e */
[----:B------:R-:W-:-:S03]  /*7a8a0*/  IMAD.MOV.U32 R17, RZ, RZ, R15 ;  /* 0x000000ffff117224 */ /* 0x000fc600078e000f */
[----:B------:R-:W-:Y:S11]  /*7a8b0*/  STL [R1+0x97c8], R18 ;  /* 0x0097c81201007387 */ /* 0x000ff60000100800 */
[----:B------:R-:W-:Y:S07]  /*7a8c0*/  @!UPT UIADD3 URZ, URZ, URZ, URZ ;  /* 0x0000003f3f3ff290 */ /* 0x000fee000fffe03f */
[----:B------:R-:W-:Y:S02]  /*7a8d0*/  IMAD.MOV.U32 R0, RZ, RZ, R8 ;  /* 0x000000ffff007224 */ /* 0x000fe400078e0008 */
[----:B------:R-:W-:Y:S02]  /*7a8e0*/  IMAD.MOV.U32 R2, RZ, RZ, R9 ;  /* 0x000000ffff027224 */ /* 0x000fe400078e0009 */
[----:B------:R-:W-:Y:S02]  /*7a8f0*/  IMAD.MOV.U32 R3, RZ, RZ, R10 ;  /* 0x000000ffff037224 */ /* 0x000fe400078e000a */
[----:B------:R-:W-:Y:S01]  /*7a900*/  IMAD.MOV.U32 R28, RZ, RZ, R11 ;  /* 0x000000ffff1c7224 */ /* 0x000fe200078e000b */
[----:B------:R-:W-:Y:S04]  /*7a910*/  STL.64 [R1+0x97c0], R16 ;  /* 0x0097c01001007387 */ /* 0x000fe80000100a00 */
[----:B------:R-:W-:Y:S04]  /*7a920*/  STL [R1+0x8718], R28 ;  /* 0x0087181c01007387 */ /* 0x000fe80000100800 */
[----:B------:R-:W-:Y:S04]  /*7a930*/  STL [R1+0x8714], R3 ;  /* 0x0087140301007387 */ /* 0x000fe80000100800 */
[----:B------:R-:W-:Y:S04]  /*7a940*/  STL [R1+0x8710], R2 ;  /* 0x0087100201007387 */ /* 0x000fe80000100800 */
[----:B------:R-:W-:Y:S01]  /*7a950*/  STL [R1+0x870c], R0 ;  /* 0x00870c0001007387 */ /* 0x000fe20000100800 */
[----:B--2---:R-:W-:Y:S11]  /*7a960*/  HMMA.16816.F32 R8, R4, R26, R20 ;  /* 0x0000001a0408723c */ /* 0x004ff60000001814 */
[----:B------:R-:W-:Y:S11]  /*7a970*/  @!UPT UIADD3 URZ, URZ, URZ, URZ ;  /* 0x0000003f3f3ff290 */ /* 0x000ff6000fffe03f */
[----:B------:R-:W-:Y:S01]  /*7a980*/  @!UPT UIADD3 URZ, URZ, URZ, URZ ;  /* 0x0000003f3f3ff290 */ /* 0x000fe2000fffe03f */
[----:B------:R0:W-:Y:S04]  /*7a990*/  STL.64 [R1+0xe30], R8 ;  /* 0x000e300801007387 */ /* 0x0001e80000100a00 */
[----:B------:R1:W-:Y:S04]  /*7a9a0*/  STL.64 [R1+0xe38], R10 ;  /* 0x000e380a01007387 */ /* 0x0003e80000100a00 */
[----:B------:R-:W2:Y:S04]  /*7a9b0*/  LDL.64 R22, [R1+0x778] ;  /* 0x0007780001167983 */ /* 0x000ea80000100a00 */
[----:B0-----:R-:W3:Y:S04]  /*7a9c0*/  LDL.LU R8, [R1+0x1210] ;  /* 0x0012100001087983 */ /* 0x001ee80000300800 */
[----:B------:R-:W3:Y:S04]  /*7a9d0*/  LDL.LU R9, [R1+0x1214] ;  /* 0x0012140001097983 */ /* 0x000ee80000300800 */
[----:B-1----:R-:W4:Y:S04]  /*7a9e0*/  LDL.LU R10, [R1+0x1218] ;  /* 0x00121800010a7983 */ /* 0x002f280000300800 */
[----:B------:R-:W4:Y:S04]  /*7a9f0*/  LDL.LU R11, [R1+0x121c] ;  /* 0x00121c00010b7983 */ /* 0x000f280000300800 */
[----:B------:R-:W2:Y:S04]  /*7aa00*/  LDL.LU R16, [R1+0xe90] ;  /* 0x000e900001107983 */ /* 0x000ea80000300800 */
[----:B------:R-:W2:Y:S04]  /*7aa10*/  LDL.LU R17, [R1+0xe94] ;  /* 0x000e940001117983 */ /* 0x000ea80000300800 */
[----:B------:R-:W2:Y:S04]  /*7aa20*/  LDL.LU R18, [R1+0xe98] ;  /* 0x000e980001127983 */ /* 0x000ea80000300800 */
[----:B------:R-:W2:Y:S01]  /*7aa30*/  LDL.LU R19, [R1+0xe9c] ;  /* 0x000e9c0001137983 */ /* 0x000ea20000300800 */
        /* <DEDUP_REMOVED lines=10> */
[----:B------:R-:W4:Y:S04]  /*7aae0*/  LDL.LU R4, [R1+0xf70] ;  /* 0x000f700001047983 */ /* 0x000f280000300800 */
[----:B------:R-:W4:Y:S04]  /*7aaf0*/  LDL.LU R5, [R1+0xf74] ;  /* 0x000f740001057983 */ /* 0x000f280000300800 */
[----:B------:R-:W2:Y:S04]  /*7ab00*/  LDL.LU R6, [R1+0xf78] ;  /* 0x000f780001067983 */ /* 0x000ea80000300800 */
[----:B------:R-:W2:Y:S04]  /*7ab10*/  LDL.LU R7, [R1+0xf7c] ;  /* 0x000f7c0001077983 */ /* 0x000ea80000300800 */
[----:B--2---:R0:W-:Y:S04]  /*7ab20*/  STL.64 [R1+0x9788], R6 ;  /* 0x0097880601007387 */ /* 0x0041e80000100a00 */
[----:B----4-:R-:W-:Y:S04]  /*7ab30*/  STL.64 [R1+0x9780], R4 ;  /* 0x0097800401007387 */ /* 0x010fe80000100a00 */
[----:B0-----:R-:W2:Y:S04]  /*7ab40*/  LDL.64 R6, [R1+0x748] ;  /* 0x0007480001067983 */ /* 0x001ea80000100a00 */
[----:B--2---:R0:W-:Y:S04]  /*7ab50*/  STL.64 [R1+0x9798], R6 ;  /* 0x0097980601007387 */ /* 0x0041e80000100a00 */
[----:B0-----:R-:W2:Y:S04]  /*7ab60*/  LDL.64 R6, [R1+0x758] ;  /* 0x0007580001067983 */ /* 0x001ea80000100a00 */
[----:B------:R-:W4:Y:S04]  /*7ab70*/  LDL.LU R12, [R1+0x1200] ;  /* 0x00120000010c7983 */ /* 0x000f280000300800 */
[----:B------:R-:W4:Y:S04]  /*7ab80*/  LDL.LU R13, [R1+0x1204] ;  /* 0x00120400010d7983 */ /* 0x000f280000300800 */
[----:B------:R-:W2:Y:S04]  /*7ab90*/  LDL.LU R14, [R1+0x1208] ;  /* 0x00120800010e7983 */ /* 0x000ea80000300800 */
[----:B------:R-:W2:Y:S04]  /*7aba0*/  LDL.LU R15, [R1+0x120c] ;  /* 0x00120c00010f7983 */ /* 0x000ea80000300800 */
[----:B--2---:R0:W-:Y:S04]  /*7abb0*/  STL.64 [R1+0x9778], R14 ;  /* 0x0097780e01007387 */ /* 0x0041e80000100a00 */
[----:B----4-:R1:W-:Y:S04]  /*7abc0*/  STL.64 [R1+0x9770], R12 ;  /* 0x0097700c01007387 */ /* 0x0103e80000100a00 */
[----:B0-----:R-:W2:Y:S01]  /*7abd0*/  LDL.64 R14, [R1+0x738] ;  /* 0x00073800010e7983 */ /* 0x001ea20000100a00 */
[----:B------:R-:W-:-:S02]  /*7abe0*/  IMAD.MOV.U32 R24, RZ, RZ, R20 ;  /* 0x000000ffff187224 */ /* 0x000fc400078e0014 */
[----:B------:R-:W-:Y:S01]  /*7abf0*/  IMAD.MOV.U32 R25, RZ, RZ, R3 ;  /* 0x000000ffff197224 */ /* 0x000fe200078e0003 */
[----:B--2---:R0:W-:Y:S04]  /*7ac00*/  STL.64 [R1+0x9790], R14 ;  /* 0x0097900e01007387 */ /* 0x0041e80000100a00 */
[----:B-1----:R-:W2:Y:S04]  /*7ac10*/  LDL.LU R12, [R1+0xf50] ;  /* 0x000f5000010c7983 */ /* 0x002ea80000300800 */
[----:B------:R-:W2:Y:S04]  /*7ac20*/  LDL.LU R13, [R1+0xf54] ;  /* 0x000f5400010d7983 */ /* 0x000ea80000300800 */
[----:B0-----:R-:W2:Y:S04]  /*7ac30*/  LDL.LU R14, [R1+0xf58] ;  /* 0x000f5800010e7983 */ /* 0x001ea80000300800 */
[----:B------:R-:W2:Y:S04]  /*7ac40*/  LDL.LU R15, [R1+0xf5c] ;  /* 0x000f5c00010f7983 */ /* 0x000ea80000300800 */
[----:B------:R0:W-:Y:S02]  /*7ac50*/  STL.64 [R1+0x96a0], R26 ;  /* 0x0096a01a01007387 */ /* 0x0001e40000100a00 */
[----:B0-----:R-:W-:-:S02]  /*7ac60*/  IMAD.MOV.U32 R26, RZ, RZ, R2 ;  /* 0x000000ffff1a7224 */ /* 0x001fc400078e0002 */
[----:B------:R-:W-:-:S07]  /*7ac70*/  IMAD.MOV.U32 R27, RZ, RZ, R0 ;  /* 0x000000ffff1b7224 */ /* 0x000fce00078e0000 */
[----:B------:R-:W-:Y:S01]  /*7ac80*/  HMMA.16816.F32 R24, R24, R22, R16 ;  /* 0x000000161818723c */ /* 0x000fe20000001810 */
[----:B------:R-:W4:Y:S04]  /*7ac90*/  LDL.LU R18, [R1+0x97c8] ;  /* 0x0097c80001127983 */ /* 0x000f280000300800 */
[----:B------:R-:W2:Y:S02]  /*7aca0*/  LDL.LU.64 R16, [R1+0x97c0] ;  /* 0x0097c00001107983 */ /* 0x000ea40000300a00 */
[----:B------:R-:W-:Y:S11]  /*7acb0*/  IMAD.MOV.U32 R19, RZ, RZ, R23 ;  /* 0x000000ffff137224 */ /* 0x000ff600078e0017 */
[----:B------:R-:W-:Y:S05]  /*7acc0*/  @!UPT UIADD3 URZ, URZ, URZ, URZ ;  /* 0x0000003f3f3ff290 */ /* 0x000fea000fffe03f */
[----:B------:R0:W-:Y:S04]  /*7acd0*/  STL.64 [R1+0xe90], R24 ;  /* 0x000e901801007387 */ /* 0x0001e80000100a00 */
[----:B------:R-:W-:Y:S01]  /*7ace0*/  STL.64 [R1+0xe98], R26 ;  /* 0x000e981a01007387 */ /* 0x000fe20000100a00 */
[----:B0-----:R-:W-:-:S03]  /*7acf0*/  IMAD.MOV.U32 R24, RZ, RZ, R22 ;  /* 0x000000ffff187224 */ /* 0x001fc600078e0016 */
[----:B------:R-:W3:Y:S04]  /*7ad00*/  LDL.LU.64 R22, [R1+0x97b8] ;  /* 0x0097b80001167983 */ /* 0x000ee80000300a00 */
[----:B----4-:R-:W-:Y:S04]  /*7ad10*/  STL.64 [R1+0x9758], R18 ;  /* 0x0097581201007387 */ /* 0x010fe80000100a00 */
[----:B--2---:R0:W-:Y:S04]  /*7ad20*/  STL.64 [R1+0x9750], R16 ;  /* 0x0097501001007387 */ /* 0x0041e80000100a00 */
[----:B0-----:R-:W3:Y:S04]  /*7ad30*/  LDL.LU.64 R16, [R1+0x6e0] ;  /* 0x0006e00001107983 */ /* 0x001ee80000300a00 */
[----:B------:R-:W3:Y:S04]  /*7ad40*/  LDL.LU.64 R18, [R1+0x6e8] ;  /* 0x0006e80001127983 */ /* 0x000ee80000300a00 */
[----:B------:R-:W-:Y:S04]  /*7ad50*/  STL [R1+0x9748], R24 ;  /* 0x0097481801007387 */ /* 0x000fe80000100800 */
[----:B------:R-:W2:Y:S01]  /*7ad60*/  LDL.64 R26, [R1+0x708] ;  /* 0x00070800011a7983 */ /* 0x000ea20000100a00 */
[C---:B---3--:R-:W-:Y:S11]  /*7ad70*/  HMMA.16816.F32 R8, R16.reuse, R22, R8 ;  /* 0x000000161008723c */ /* 0x048ff60000001808 */
[----:B------:R-:W-:Y:S11]  /*7ad80*/  @!UPT UIADD3 URZ, URZ, URZ, URZ ;  /* 0x0000003f3f3ff290 */ /* 0x000ff6000fffe03f */
[----:B------:R-:W-:Y:S01]  /*7ad90*/  @!UPT UIADD3 URZ, URZ, URZ, URZ ;  /* 0x0000003f3f3ff290 */ /* 0x000fe2000fffe03f */
[----:B------:R-:W-:Y:S04]  /*7ada0*/  STL.64 [R1+0xf10], R8 ;  /* 0x000f100801007387 */ /* 0x000fe80000100a00 */
[----:B------:R0:W-:Y:S04]  /*7adb0*/  STL.64 [R1+0xf18], R10 ;  /* 0x000f180a01007387 */ /* 0x0001e80000100a00 */
[----:B0-----:R-:W3:Y:S04]  /*7adc0*/  LDL.LU.64 R10, [R1+0x97b0] ;  /* 0x0097b000010a7983 */ /* 0x001ee80000300a00 */
[----:B------:R-:W3:Y:S02]  /*7add0*/  LDL.LU.64 R8, [R1+0x97a8] ;  /* 0x0097a80001087983 */ /* 0x000ee40000300a00 */
[C---:B---3--:R-:W-:Y:S11]  /*7ade0*/  HMMA.16816.F32 R8, R16.reuse, R6, R8 ;  /* 0x000000061008723c */ /* 0x048ff60000001808 */
[----:B------:R-:W-:Y:S11]  /*7adf0*/  @!UPT UIADD3 URZ, URZ, URZ, URZ ;  /* 0x0000003f3f3ff290 */ /* 0x000ff6000fffe03f */
[----:B------:R-:W-:Y:S01]  /*7ae00*/  @!UPT UIADD3 URZ, URZ, URZ, URZ ;  /* 0x0000003f3f3ff290 */ /* 0x000fe2000fffe03f */
[----:B------:R0:W-:Y:S04]  /*7ae10*/  STL.64 [R1+0xf30], R8 ;  /* 0x000f300801007387 */ /* 0x0001e80000100a00 */
[----:B------:R1:W-:Y:S01]  /*7ae20*/  STL.64 [R1+0xf38], R10 ;  /* 0x000f380a01007387 */ /* 0x0003e20000100a00 */
[----:B0-----:R-:W-:Y:S02]  /*7ae30*/  IMAD.MOV.U32 R9, RZ, RZ, R6 ;  /* 0x000000ffff097224 */ /* 0x001fe400078e0006 */
[----:B------:R-:W-:Y:S01]  /*7ae40*/  IMAD.MOV.U32 R8, RZ, RZ, R7 ;  /* 0x000000ffff087224 */ /* 0x000fe200078e0007 */
[----:B-1----:R-:W3:Y:S04]  /*7ae50*/  LDL.LU.64 R10, [R1+0x97a0] ;  /* 0x0097a000010a7983 */ /* 0x002ee80000300a00 */
[----:B------:R-:W4:Y:S02]  /*7ae60*/  LDL.LU.64 R6, [R1+0x9798] ;  /* 0x0097980001067983 */ /* 0x000f240000300a00 */
[----:B----4-:R-:W-:Y:S02]  /*7ae70*/  HMMA.16816.F32 R12, R16, R6, R12 ;  /* 0x00000006100c723c */ /* 0x010fe4000000180c */
[----:B---3--:R-:W-:Y:S04]  /*7ae80*/  STL.64 [R1+0x9710], R10 ;  /* 0x0097100a01007387 */ /* 0x008fe80000100a00 */
[----:B------:R0:W-:Y:S01]  /*7ae90*/  STL.64 [R1+0x9708], R8 ;  /* 0x0097080801007387 */ /* 0x0001e20000100a00 */
[----:B------:R-:W-:-:S02]  /*7aea0*/  IMAD.MOV.U32 R2, RZ, RZ, R6 ;  /* 0x000000ffff027224 */ /* 0x000fc400078e0006 */
[----:B------:R-:W-:Y:S01]  /*7aeb0*/  IMAD.MOV.U32 R0, RZ, RZ, R7 ;  /* 0x000000ffff007224 */ /* 0x000fe200078e0007 */
[----:B0-----:R-:W2:Y:S04]  /*7aec0*/  LDL.LU R8, [R1+0xfc0] ;  /* 0x000fc00001087983 */ /* 0x001ea80000300800 */
[----:B------:R-:W2:Y:S04]  /*7aed0*/  LDL.LU R9, [R1+0xfc4] ;  /* 0x000fc40001097983 */ /* 0x000ea80000300800 */
[----:B------:R-:W2:Y:S04]  /*7aee0*/  LDL.LU R10, [R1+0xfc8] ;  /* 0x000fc800010a7983 */ /* 0x000ea80000300800 */
[----:B------:R-:W2:Y:S04]  /*7aef0*/  LDL.LU R11, [R1+0xfcc] ;  /* 0x000fcc00010b7983 */ /* 0x000ea80000300800 */
[----:B------:R-:W-:Y:S04]  /*7af00*/  STL.64 [R1+0xf50], R12 ;  /* 0x000f500c01007387 */ /* 0x000fe80000100a00 */
[----:B------:R0:W-:Y:S04]  /*7af10*/  STL.64 [R1+0xf58], R14 ;  /* 0x000f580e01007387 */ /* 0x0001e80000100a00 */
[----:B0-----:R-:W3:Y:S04]  /*7af20*/  LDL.LU.64 R14, [R1+0x9790] ;  /* 0x00979000010e7983 */ /* 0x001ee80000300a00 */
[----:B------:R-:W3:Y:S04]  /*7af30*/  LDL.LU.64 R6, [R1+0x9788] ;  /* 0x0097880001067983 */ /* 0x000ee80000300a00 */
[----:B------:R-:W3:Y:S04]  /*7af40*/  LDL.LU.64 R4, [R1+0x9780] ;  /* 0x0097800001047983 */ /* 0x000ee80000300a00 */
[----:B------:R-:W-:Y:S04]  /*7af50*/  STL [R1+0x9668], R0 ;  /* 0x0096680001007387 */ /* 0x000fe80000100800 */
[----:B------:R-:W-:Y:S01]  /*7af60*/  STL [R1+0x9664], R2 ;  /* 0x0096640201007387 */ /* 0x000fe20000100800 */
[----:B---3--:R-:W-:Y:S01]  /*7af70*/  HMMA.16816.F32 R4, R16, R14, R4 ;  /* 0x0000000e1004723c */ /* 0x008fe20000001804 */
[----:B------:R-:W-:-:S02]  /*7af80*/  IMAD.MOV.U32 R20, RZ, RZ, R14 ;  /* 0x000000ffff147224 */ /* 0x000fc400078e000e */
[----:B------:R-:W-:Y:S02]  /*7af90*/  IMAD.MOV.U32 R3, RZ, RZ, R15 ;  /* 0x000000ffff037224 */ /* 0x000fe400078e000f */
[----:B------:R-:W3:Y:S04]  /*7afa0*/  LDL.LU.64 R14, [R1+0x9778] ;  /* 0x00977800010e7983 */ /* 0x000ee80000300a00 */
[----:B------:R-:W3:Y:S11]  /*7afb0*/  LDL.LU.64 R12, [R1+0x9770] ;  /* 0x00977000010c7983 */ /* 0x000ef60000300a00 */
[----:B------:R-:W-:Y:S03]  /*7afc0*/  @!UPT UIADD3 URZ, URZ, URZ, URZ ;  /* 0x0000003f3f3ff290 */ /* 0x000fe6000fffe03f */
[----:B------:R0:W-:Y:S04]  /*7afd0*/  STL.64 [R1+0x8500], R6 ;  /* 0x0085000601007387 */ /* 0x0001e80000100a00 */
[----:B------:R-:W-:Y:S04]  /*7afe0*/  STL.64 [R1+0x84f8], R4 ;  /* 0x0084f80401007387 */ /* 0x000fe80000100a00 */
[----:B0-----:R-:W3:Y:S02]  /*7aff0*/  LDL.64 R6, [R1+0x728] ;  /* 0x0007280001067983 */ /* 0x001ee40000100a00 */
[----:B---3--:R-:W-:Y:S01]  /*7b000*/  HMMA.16816.F32 R12, R16, R6, R12 ;  /* 0x00000006100c723c */ /* 0x008fe2000000180c */
[----:B------:R-:W-:-:S02]  /*7b010*/  IMAD.MOV.U32 R21, RZ, RZ, R7 ;  /* 0x000000ffff157224 */ /* 0x000fc400078e0007 */
[----:B------:R-:W-:Y:S11]  /*7b020*/  IMAD.MOV.U32 R28, RZ, RZ, R6 ;  /* 0x000000ffff1c7224 */ /* 0x000ff600078e0006 */
[----:B------:R-:W-:Y:S09]  /*7b030*/  @!UPT UIADD3 URZ, URZ, URZ, URZ ;  /* 0x0000003f3f3ff290 */ /* 0x000ff2000fffe03f */
[----:B------:R0:W-:Y:S01]  /*7b040*/  STL.64 [R1+0xf80], R12 ;  /* 0x000f800c01007387 */ /* 0x0001e20000100a00 */
[----:B------:R-:W-:Y:S02]  /*7b050*/  IMAD.MOV.U32 R7, RZ, RZ, R14 ;  /* 0x000000ffff077224 */ /* 0x000fe400078e000e */
[----:B------:R-:W-:Y:S01]  /*7b060*/  IMAD.MOV.U32 R6, RZ, RZ, R15 ;  /* 0x000000ffff067224 */ /* 0x000fe200078e000f */
[----:B------:R-:W3:Y:S04]  /*7b070*/  LDL.LU R14, [R1+0x9768] ;  /* 0x00976800010e7983 */ /* 0x000ee80000300800 */
[----:B0-----:R-:W4:Y:S04]  /*7b080*/  LDL.LU.64 R12, [R1+0x9760] ;  /* 0x00976000010c7983 */ /* 0x001f280000300a00 */
[----:B------:R0:W-:Y:S04]  /*7b090*/  STL.64 [R1+0x9680], R22 ;  /* 0x0096801601007387 */ /* 0x0001e80000100a00 */
[----:B------:R-:W-:Y:S04]  /*7b0a0*/  STL.64 [R1+0x9678], R20 ;  /* 0x0096781401007387 */ /* 0x000fe80000100a00 */
[----:B0-----:R-:W2:Y:S04]  /*7b0b0*/  LDL.64 R22, [R1+0x718] ;  /* 0x0007180001167983 */ /* 0x001ea80000100a00 */
[----:B------:R0:W-:Y:S04]  /*7b0c0*/  STL [R1+0x8514], R6 ;  /* 0x0085140601007387 */ /* 0x0001e80000100800 */
[----:B------:R1:W-:Y:S04]  /*7b0d0*/  STL [R1+0x8510], R7 ;  /* 0x0085100701007387 */ /* 0x0003e80000100800 */
[----:B------:R-:W3:Y:S04]  /*7b0e0*/  LDL.LU R4, [R1+0x11f0] ;  /* 0x0011f00001047983 */ /* 0x000ee80000300800 */
[----:B------:R-:W3:Y:S04]  /*7b0f0*/  LDL.LU R5, [R1+0x11f4] ;  /* 0x0011f40001057983 */ /* 0x000ee80000300800 */
[----:B0-----:R-:W3:Y:S04]  /*7b100*/  LDL.LU R6, [R1+0x11f8] ;  /* 0x0011f80001067983 */ /* 0x001ee80000300800 */
[----:B-1----:R-:W3:Y:S01]  /*7b110*/  LDL.LU R7, [R1+0x11fc] ;  /* 0x0011fc0001077983 */ /* 0x002ee20000300800 */
[----:B--2---:R-:W-:Y:S01]  /*7b120*/  IMAD.MOV.U32 R15, RZ, RZ, R22 ;  /* 0x000000ffff0f7224 */ /* 0x004fe200078e0016 */
[----:B---3--:R-:W-:Y:S01]  /*7b130*/  HMMA.16816.F32 R4, R16, R22, R4 ;  /* 0x000000161004723c */ /* 0x008fe20000001804 */
[----:B------:R-:W-:-:S07]  /*7b140*/  IMAD.MOV.U32 R29, RZ, RZ, R23 ;  /* 0x000000ffff1d7224 */ /* 0x000fce00078e0017 */
[----:B------:R-:W-:Y:S07]  /*7b150*/  HMMA.16816.F32 R20, R16, R26, R8 ;  /* 0x0000001a1014723c */ /* 0x000fee0000001808 */
[----:B------:R-:W-:Y:S02]  /*7b160*/  IMAD.MOV.U32 R9, RZ, RZ, R16 ;  /* 0x000000ffff097224 */ /* 0x000fe400078e0010 */
[----:B------:R-:W-:-:S06]  /*7b170*/  IMAD.MOV.U32 R8, RZ, RZ, R17 ;  /* 0x000000ffff087224 */ /* 0x000fcc00078e0011 */
[----:B------:R0:W-:Y:S04]  /*7b180*/  STL.64 [R1+0xfa0], R4 ;  /* 0x000fa00401007387 */ /* 0x0001e80000100a00 */
[----:B------:R1:W-:Y:S04]  /*7b190*/  STL.64 [R1+0xfa8], R6 ;  /* 0x000fa80601007387 */ /* 0x0003e80000100a00 */
[----:B------:R-:W-:Y:S01]  /*7b1a0*/  STL [R1+0x9738], R15 ;  /* 0x0097380f01007387 */ /* 0x000fe20000100800 */
[----:B0-----:R-:W-:Y:S02]  /*7b1b0*/  IMAD.MOV.U32 R5, RZ, RZ, R18 ;  /* 0x000000ffff057224 */ /* 0x001fe400078e0012 */
[----:B------:R-:W-:-:S02]  /*7b1c0*/  IMAD.MOV.U32 R4, RZ, RZ, R19 ;  /* 0x000000ffff047224 */ /* 0x000fc400078e0013 */
[----:B------:R-:W2:Y:S04]  /*7b1d0*/  LDL.LU.64 R18, [R1+0x9758] ;  /* 0x0097580001127983 */ /* 0x000ea80000300a00 */
[----:B------:R-:W3:Y:S04]  /*7b1e0*/  LDL.LU.64 R16, [R1+0x9750] ;  /* 0x0097500001107983 */ /* 0x000ee80000300a00 */
[----:B------:R-:W3:Y:S01]  /*7b1f0*/  LDL.LU R24, [R1+0x9748] ;  /* 0x0097480001187983 */ /* 0x000ee20000300800 */
[----:B-1----:R-:W-:Y:S02]  /*7b200*/  IMAD.MOV.U32 R6, RZ, RZ, R22 ;  /* 0x000000ffff067224 */ /* 0x002fe400078e0016 */
[----:B------:R-:W-:Y:S01]  /*7b210*/  IMAD.MOV.U32 R7, RZ, RZ, R23 ;  /* 0x000000ffff077224 */ /* 0x000fe200078e0017 */
[----:B------:R0:W-:Y:S01]  /*7b220*/  STL.64 [R1+0xfc0], R20 ;  /* 0x000fc01401007387 */ /* 0x0001e20000100a00 */
[----:B--2---:R-:W-:-:S02]  /*7b230*/  IMAD.MOV.U32 R23, RZ, RZ, R19 ;  /* 0x000000ffff177224 */ /* 0x004fc400078e0013 */
[----:B---3--:R-:W-:-:S05]  /*7b240*/  IMAD.MOV.U32 R22, RZ, RZ, R24 ;  /* 0x000000ffff167224 */ /* 0x008fca00078e0018 */
[----:B------:R1:W-:Y:S04]  /*7b250*/  STL.64 [R1+0x9698], R22 ;  /* 0x0096981601007387 */ /* 0x0003e80000100a00 */
[----:B0-----:R-:W2:Y:S04]  /*7b260*/  LDL.LU R20, [R1+0x10a0] ;  /* 0x0010a00001147983 */ /* 0x001ea80000300800 */
[----:B------:R-:W2:Y:S04]  /*7b270*/  LDL.LU R21, [R1+0x10a4] ;  /* 0x0010a40001157983 */ /* 0x000ea80000300800 */
[----:B-1----:R-:W3:Y:S04]  /*7b280*/  LDL.LU R22, [R1+0x10a8] ;  /* 0x0010a80001167983 */ /* 0x002ee80000300800 */
[----:B------:R-:W3:Y:S01]  /*7b290*/  LDL.LU R23, [R1+0x10ac] ;  /* 0x0010ac0001177983 */ /* 0x000ee20000300800 */
[----:B------:R-:W-:-:S02]  /*7b2a0*/  IMAD.MOV.U32 R0, RZ, RZ, R26 ;  /* 0x000000ffff007224 */ /* 0x000fc400078e001a */
[----:B------:R-:W-:Y:S02]  /*7b2b0*/  IMAD.MOV.U32 R2, RZ, RZ, R27 ;  /* 0x000000ffff027224 */ /* 0x000fe400078e001b */
[----:B------:R-:W-:Y:S02]  /*7b2c0*/  IMAD.MOV.U32 R26, RZ, RZ, R18 ;  /* 0x000000ffff1a7224 */ /* 0x000fe400078e0012 */
[----:B------:R-:W-:Y:S01]  /*7b2d0*/  IMAD.MOV.U32 R27, RZ, RZ, R17 ;  /* 0x000000ffff1b7224 */ /* 0x000fe200078e0011 */
[----:B---3--:R-:W-:Y:S04]  /*7b2e0*/  STL.64 [R1+0x96b0], R22 ;  /* 0x0096b01601007387 */ /* 0x008fe80000100a00 */
[----:B--2---:R-:W-:Y:S04]  /*7b2f0*/  STL.64 [R1+0x96a8], R20 ;  /* 0x0096a81401007387 */ /* 0x004fe80000100a00 */
[----:B------:R0:W-:Y:S04]  /*7b300*/  STL.64 [R1+0x96b8], R26 ;  /* 0x0096b81a01007387 */ /* 0x0001e80000100a00 */
[----:B------:R-:W2:Y:S04]  /*7b310*/  LDL.LU R24, [R1+0x1060] ;  /* 0x0010600001187983 */ /* 0x000ea80000300800 */
[----:B------:R-:W2:Y:S04]  /*7b320*/  LDL.LU R25, [R1+0x1064] ;  /* 0x0010640001197983 */ /* 0x000ea80000300800 */
[----:B0-----:R-:W3:Y:S04]  /*7b330*/  LDL.LU R26, [R1+0x1068] ;  /* 0x00106800011a7983 */ /* 0x001ee80000300800 */
[----:B------:R-:W3:Y:S04]  /*7b340*/  LDL.LU R27, [R1+0x106c] ;  /* 0x00106c00011b7983 */ /* 0x000ee80000300800 */
[----:B---3--:R0:W-:Y:S04]  /*7b350*/  STL.64 [R1+0x96c8], R26 ;  /* 0x0096c81a01007387 */ /* 0x0081e80000100a00 */
[----:B--2---:R1:W-:Y:S01]  /*7b360*/  STL.64 [R1+0x96c0], R24 ;  /* 0x0096c01801007387 */ /* 0x0043e20000100a00 */
[----:B0-----:R-:W-:-:S02]  /*7b370*/  IMAD.MOV.U32 R26, RZ, RZ, R16 ;  /* 0x000000ffff1a7224 */ /* 0x001fc400078e0010 */
[----:B------:R-:W-:-:S05]  /*7b380*/  IMAD.MOV.U32 R27, RZ, RZ, R14 ;  /* 0x000000ffff1b7224 */ /* 0x000fca00078e000e */
[----:B------:R0:W-:Y:S04]  /*7b390*/  STL.64 [R1+0x96e0], R26 ;  /* 0x0096e01a01007387 */ /* 0x0001e80000100a00 */
[----:B-1----:R-:W2:Y:S04]  /*7b3a0*/  LDL R24, [R1+0x440] ;  /* 0x0004400001187983 */ /* 0x002ea80000100800 */
[----:B------:R-:W2:Y:S04]  /*7b3b0*/  LDL R25, [R1+0x444] ;  /* 0x0004440001197983 */ /* 0x000ea80000100800 */
[----:B0-----:R-:W3:Y:S04]  /*7b3c0*/  LDL R26, [R1+0x448] ;  /* 0x00044800011a7983 */ /* 0x001ee80000100800 */
[----:B------:R-:W3:Y:S04]  /*7b3d0*/  LDL R27, [R1+0x44c] ;  /* 0x00044c00011b7983 */ /* 0x000ee80000100800 */
[----:B------:R-:W2:Y:S04]  /*7b3e0*/  LDL.64 R14, [R1+0x6f8] ;  /* 0x0006f800010e7983 */ /* 0x000ea80000100a00 */
[----:B---3--:R-:W-:Y:S04]  /*7b3f0*/  STL.64 [R1+0x9730], R26 ;  /* 0x0097301a01007387 */ /* 0x008fe80000100a00 */
[----:B--2---:R-:W-:Y:S04]  /*7b400*/  STL.64 [R1+0x9728], R24 ;  /* 0x0097281801007387 */ /* 0x004fe80000100a00 */
[----:B------:R-:W2:Y:S04]  /*7b410*/  LDL.LU R16, [R1+0x11e0] ;  /* 0x0011e00001107983 */ /* 0x000ea80000300800 */
[----:B------:R-:W2:Y:S04]  /*7b420*/  LDL.LU R17, [R1+0x11e4] ;  /* 0x0011e40001117983 */ /* 0x000ea80000300800 */
[----:B------:R-:W2:Y:S04]  /*7b430*/  LDL.LU R18, [R1+0x11e8] ;  /* 0x0011e80001127983 */ /* 0x000ea80000300800 */
[----:B------:R-:W2:Y:S04]  /*7b440*/  LDL.LU R19, [R1+0x11ec] ;  /* 0x0011ec0001137983 */ /* 0x000ea80000300800 */
[----:B------:R-:W3:Y:S04]  /*7b450*/  LDL.LU R20, [R1+0x1080] ;  /* 0x0010800001147983 */ /* 0x000ee80000300800 */
[----:B------:R-:W3:Y:S04]  /*7b460*/  LDL.LU R21, [R1+0x1084] ;  /* 0x0010840001157983 */ /* 0x000ee80000300800 */
[----:B------:R-:W2:Y:S04]  /*7b470*/  LDL.LU R22, [R1+0x1088] ;  /* 0x0010880001167983 */ /* 0x000ea80000300800 */
[----:B------:R-:W2:Y:S04]  /*7b480*/  LDL.LU R23, [R1+0x108c] ;  /* 0x00108c0001177983 */ /* 0x000ea80000300800 */
        /* <DEDUP_REMOVED lines=10> */
[----:B------:R-:W3:Y:S04]  /*7b530*/  LDL.LU R22, [R1+0x1028] ;  /* 0x0010280001167983 */ /* 0x000ee80000300800 */
[----:B------:R-:W3:Y:S01]  /*7b540*/  LDL.LU R23, [R1+0x102c] ;  /* 0x00102c0001177983 */ /* 0x000ee20000300800 */
[----:B------:R-:W-:-:S02]  /*7b550*/  IMAD.MOV.U32 R24, RZ, RZ, R9 ;  /* 0x000000ffff187224 */ /* 0x000fc400078e0009 */
[----:B------:R-:W-:Y:S02]  /*7b560*/  IMAD.MOV.U32 R25, RZ, RZ, R8 ;  /* 0x000000ffff197224 */ /* 0x000fe400078e0008 */
[----:B------:R-:W-:Y:S02]  /*7b570*/  IMAD.MOV.U32 R26, RZ, RZ, R5 ;  /* 0x000000ffff1a7224 */ /* 0x000fe400078e0005 */
[----:B------:R-:W-:Y:S01]  /*7b580*/  IMAD.MOV.U32 R27, RZ, RZ, R4 ;  /* 0x000000ffff1b7224 */ /* 0x000fe200078e0004 */
[----:B---3--:R-:W-:Y:S04]  /*7b590*/  STL.64 [R1+0x9700], R22 ;  /* 0x0097001601007387 */ /* 0x008fe80000100a00 */
[----:B--2---:R0:W-:Y:S04]  /*7b5a0*/  STL.64 [R1+0x96f8], R20 ;  /* 0x0096f81401007387 */ /* 0x0041e80000100a00 */
[----:B0-----:R-:W2:Y:S04]  /*7b5b0*/  LDL.LU R20, [R1+0x1000] ;  /* 0x0010000001147983 */ /* 0x001ea80000300800 */
[----:B------:R-:W2:Y:S04]  /*7b5c0*/  LDL.LU R21, [R1+0x1004] ;  /* 0x0010040001157983 */ /* 0x000ea80000300800 */
[----:B------:R-:W3:Y:S04]  /*7b5d0*/  LDL.LU R22, [R1+0x1008] ;  /* 0x0010080001167983 */ /* 0x000ee80000300800 */
[----:B------:R-:W3:Y:S01]  /*7b5e0*/  LDL.LU R23, [R1+0x100c] ;  /* 0x00100c0001177983 */ /* 0x000ee20000300800 */
[----:B------:R-:W-:Y:S01]  /*7b5f0*/  HMMA.16816.F32 R24, R24, R14, R16 ;  /* 0x0000000e1818723c */ /* 0x000fe20000001810 */
[----:B----4-:R-:W-:-:S02]  /*7b600*/  IMAD.MOV.U32 R10, RZ, RZ, R13 ;  /* 0x000000ffff0a7224 */ /* 0x010fc400078e000d */
[----:B------:R-:W-:-:S04]  /*7b610*/  IMAD.MOV.U32 R11, RZ, RZ, R12 ;  /* 0x000000ffff0b7224 */ /* 0x000fc800078e000c */
[----:B------:R-:W-:Y:S11]  /*7b620*/  IMAD.MOV.U32 R16, RZ, RZ, R15 ;  /* 0x000000ffff107224 */ /* 0x000ff600078e000f */
[----:B------:R-:W-:Y:S06]  /*7b630*/  @!UPT UIADD3 URZ, URZ, URZ, URZ ;  /* 0x0000003f3f3ff290 */ /* 0x000fec000fffe03f */
[----:B------:R-:W-:Y:S02]  /*7b640*/  IMAD.MOV.U32 R13, RZ, RZ, R26 ;  /* 0x000000ffff0d7224 */ /* 0x000fe400078e001a */
[----:B------:R-:W-:Y:S01]  /*7b650*/  IMAD.MOV.U32 R12, RZ, RZ, R27 ;  /* 0x000000ffff0c7224 */ /* 0x000fe200078e001b */
[----:B---3--:R-:W-:Y:S04]  /*7b660*/  STL.64 [R1+0x9720], R22 ;  /* 0x0097201601007387 */ /* 0x008fe80000100a00 */
[----:B--2---:R0:W-:Y:S04]  /*7b670*/  STL.64 [R1+0x9718], R20 ;  /* 0x0097181401007387 */ /* 0x0041e80000100a00 */
[----:B0-----:R-:W2:Y:S04]  /*7b680*/  LDL.LU R20, [R1+0xfe0] ;  /* 0x000fe00001147983 */ /* 0x001ea80000300800 */
[----:B------:R-:W2:Y:S04]  /*7b690*/  LDL.LU R21, [R1+0xfe4] ;  /* 0x000fe40001157983 */ /* 0x000ea80000300800 */
[----:B------:R-:W2:Y:S04]  /*7b6a0*/  LDL.LU R22, [R1+0xfe8] ;  /* 0x000fe80001167983 */ /* 0x000ea80000300800 */
[----:B------:R-:W2:Y:S04]  /*7b6b0*/  LDL.LU R23, [R1+0xfec] ;  /* 0x000fec0001177983 */ /* 0x000ea80000300800 */
[----:B------:R0:W-:Y:S04]  /*7b6c0*/  STL.64 [R1+0x8540], R6 ;  /* 0x0085400601007387 */ /* 0x0001e80000100a00 */
[----:B0-----:R-:W3:Y:S04]  /*7b6d0*/  LDL.64 R6, [R1+0x7a8] ;  /* 0x0007a80001067983 */ /* 0x001ee80000100a00 */
[----:B------:R-:W4:Y:S04]  /*7b6e0*/  LDL.LU.64 R18, [R1+0x9740] ;  /* 0x0097400001127983 */ /* 0x000f280000300a00 */
[----:B------:R-:W2:Y:S04]  /*7b6f0*/  LDL.LU R15, [R1+0x9738] ;  /* 0x00973800010f7983 */ /* 0x000ea80000300800 */
[----:B------:R0:W-:Y:S04]  /*7b700*/  STL.64 [R1+0x6e0], R24 ;  /* 0x0006e01801007387 */ /* 0x0001e80000100a00 */
[----:B------:R-:W3:Y:S04]  /*7b710*/  LDL.LU.64 R26, [R1+0x9730] ;  /* 0x00973000011a7983 */ /* 0x000ee80000300a00 */
[----:B0-----:R-:W3:Y:S01]  /*7b720*/  LDL.LU.64 R24, [R1+0x9728] ;  /* 0x0097280001187983 */ /* 0x001ee20000300a00 */
[----:B------:R-:W-:-:S03]  /*7b730*/  IMAD.MOV.U32 R17, RZ, RZ, R14 ;  /* 0x000000ffff117224 */ /* 0x000fc600078e000e */
[----:B--2---:R-:W-:Y:S01]  /*7b740*/  STL [R1+0x9690], R15 ;  /* 0x0096900f01007387 */ /* 0x004fe20000100800 */
[C---:B---3--:R-:W-:Y:S03]  /*7b750*/  HMMA.16816.F32 R8, R24.reuse, R10, R20 ;  /* 0x0000000a1808723c */ /* 0x048fe60000001814 */
[----:B------:R0:W-:Y:S04]  /*7b760*/  STL.64 [R1+0x9688], R12 ;  /* 0x0096880c01007387 */ /* 0x0001e80000100a00 */
[----:B0-----:R-:W2:Y:S04]  /*7b770*/  LDL.LU R12, [R1+0x10c0] ;  /* 0x0010c000010c7983 */ /* 0x001ea80000300800 */
[----:B------:R-:W2:Y:S04]  /*7b780*/  LDL.LU R13, [R1+0x10c4] ;  /* 0x0010c400010d7983 */ /* 0x000ea80000300800 */
[----:B------:R-:W2:Y:S04]  /*7b790*/  LDL.LU R14, [R1+0x10c8] ;  /* 0x0010c800010e7983 */ /* 0x000ea80000300800 */
[----:B------:R-:W2:Y:S04]  /*7b7a0*/  LDL.LU R15, [R1+0x10cc] ;  /* 0x0010cc00010f7983 */ /* 0x000ea80000300800 */
[----:B------:R-:W3:Y:S04]  /*7b7b0*/  LDL.LU.64 R22, [R1+0x9720] ;  /* 0x0097200001167983 */ /* 0x000ee80000300a00 */
[----:B------:R-:W3:Y:S04]  /*7b7c0*/  LDL.LU.64 R20, [R1+0x9718] ;  /* 0x0097180001147983 */ /* 0x000ee80000300a00 */
[----:B------:R-:W-:Y:S04]  /*7b7d0*/  STL.64 [R1+0xfe0], R8 ;  /* 0x000fe00801007387 */ /* 0x000fe80000100a00 */
[----:B------:R0:W-:Y:S04]  /*7b7e0*/  STL.64 [R1+0xfe8], R10 ;  /* 0x000fe80a01007387 */ /* 0x0001e80000100a00 */
[----:B0-----:R-:W3:Y:S04]  /*7b7f0*/  LDL.LU.64 R10, [R1+0x9710] ;  /* 0x00971000010a7983 */ /* 0x001ee80000300a00 */
[----:B------:R-:W2:Y:S01]  /*7b800*/  LDL.LU.64 R8, [R1+0x9708] ;  /* 0x0097080001087983 */ /* 0x000ea20000300a00 */
[C---:B---3--:R-:W-:Y:S11]  /*7b810*/  HMMA.16816.F32 R20, R24.reuse, R10, R20 ;  /* 0x0000000a1814723c */ /* 0x048ff60000001814 */
[----:B------:R-:W-:Y:S11]  /*7b820*/  @!UPT UIADD3 URZ, URZ, URZ, URZ ;  /* 0x0000003f3f3ff290 */ /* 0x000ff6000fffe03f */
[----:B------:R-:W-:Y:S01]  /*7b830*/  @!UPT UIADD3 URZ, URZ, URZ, URZ ;  /* 0x0000003f3f3ff290 */ /* 0x000fe2000fffe03f */
[----:B------:R-:W-:Y:S04]  /*7b840*/  STL.64 [R1+0x1000], R20 ;  /* 0x0010001401007387 */ /* 0x000fe80000100a00 */
[----:B------:R0:W-:Y:S04]  /*7b850*/  STL.64 [R1+0x1008], R22 ;  /* 0x0010081601007387 */ /* 0x0001e80000100a00 */
[----:B0-----:R-:W4:Y:S04]  /*7b860*/  LDL.LU.64 R22, [R1+0x9700] ;  /* 0x0097000001167983 */ /* 0x001f280000300a00 */
[----:B------:R-:W4:Y:S04]  /*7b870*/  LDL.LU.64 R20, [R1+0x96f8] ;  /* 0x0096f80001147983 */ /* 0x000f280000300a00 */
[----:B------:R-:W-:Y:S01]  /*7b880*/  STL.64 [R1+0x95b0], R10 ;  /* 0x0095b00a01007387 */ /* 0x000fe20000100a00 */
[----:B----4-:R-:W-:Y:S03]  /*7b890*/  HMMA.16816.F32 R24, R24, R18, R20 ;  /* 0x000000121818723c */ /* 0x010fe60000001814 */
[----:B------:R-:W3:Y:S04]  /*7b8a0*/  LDL.LU.64 R22, [R1+0x96f0] ;  /* 0x0096f00001167983 */ /* 0x000ee80000300a00 */
[----:B------:R-:W3:Y:S11]  /*7b8b0*/  LDL.LU.64 R20, [R1+0x96e8] ;  /* 0x0096e80001147983 */ /* 0x000ef60000300a00 */
[----:B------:R-:W-:Y:S05]  /*7b8c0*/  @!UPT UIADD3 URZ, URZ, URZ, URZ ;  /* 0x0000003f3f3ff290 */ /* 0x000fea000fffe03f */
[----:B------:R-:W-:Y:S04]  /*7b8d0*/  STL.64 [R1+0x1020], R24 ;  /* 0x0010201801007387 */ /* 0x000fe80000100a00 */
[----:B------:R0:W-:Y:S04]  /*7b8e0*/  STL.64 [R1+0x1028], R26 ;  /* 0x0010281a01007387 */ /* 0x0001e80000100a00 */
[----:B0-----:R-:W3:Y:S04]  /*7b8f0*/  LDL.LU.64 R26, [R1+0x96e0] ;  /* 0x0096e000011a7983 */ /* 0x001ee80000300a00 */
[----:B------:R-:W-:Y:S04]  /*7b900*/  STL.64 [R1+0x95a8], R18 ;  /* 0x0095a81201007387 */ /* 0x000fe80000100a00 */
[----:B------:R0:W-:Y:S04]  /*7b910*/  STL.64 [R1+0x9670], R16 ;  /* 0x0096701001007387 */ /* 0x0001e80000100a00 */
[----:B0-----:R-:W3:Y:S04]  /*7b920*/  LDL.LU.64 R16, [R1+0x440] ;  /* 0x0004400001107983 */ /* 0x001ee80000300a00 */
[----:B------:R-:W3:Y:S02]  /*7b930*/  LDL.LU.64 R18, [R1+0x448] ;  /* 0x0004480001127983 */ /* 0x000ee40000300a00 */
[C---:B---3--:R-:W-:Y:S02]  /*7b940*/  HMMA.16816.F32 R24, R16.reuse, R26, R20 ;  /* 0x0000001a1018723c */ /* 0x048fe40000001814 */
[----:B------:R-:W3:Y:S04]  /*7b950*/  LDL.LU.64 R22, [R1+0x96d8] ;  /* 0x0096d80001167983 */ /* 0x000ee80000300a00 */
[----:B------:R-:W3:Y:S11]  /*7b960*/  LDL.LU.64 R20, [R1+0x96d0] ;  /* 0x0096d00001147983 */ /* 0x000ef60000300a00 */
[----:B------:R-:W-:Y:S06]  /*7b970*/  @!UPT UIADD3 URZ, URZ, URZ, URZ ;  /* 0x0000003f3f3ff290 */ /* 0x000fec000fffe03f */
[----:B------:R-:W-:Y:S04]  /*7b980*/  STL.64 [R1+0x1040], R24 ;  /* 0x0010401801007387 */ /* 0x000fe80000100a00 */
[----:B------:R0:W-:Y:S04]  /*7b990*/  STL.64 [R1+0x1048], R26 ;  /* 0x0010481a01007387 */ /* 0x0001e80000100a00 */
[----:B0-----:R-:W4:Y:S04]  /*7b9a0*/  LDL.LU.64 R26, [R1+0x96c8] ;  /* 0x0096c800011a7983 */ /* 0x001f280000300a00 */
[----:B------:R-:W4:Y:S02]  /*7b9b0*/  LDL.LU.64 R24, [R1+0x96c0] ;  /* 0x0096c00001187983 */ /* 0x000f240000300a00 */
[C---:B----4-:R-:W-:Y:S11]  /*7b9c0*/  HMMA.16816.F32 R24, R16.reuse, R6, R24 ;  /* 0x000000061018723c */ /* 0x050ff60000001818 */
[----:B------:R-:W-:Y:S11]  /*7b9d0*/  @!UPT UIADD3 URZ, URZ, URZ, URZ ;  /* 0x0000003f3f3ff290 */ /* 0x000ff6000fffe03f */
[----:B------:R-:W-:Y:S01]  /*7b9e0*/  @!UPT UIADD3 URZ, URZ, URZ, URZ ;  /* 0x0000003f3f3ff290 */ /* 0x000fe2000fffe03f */
[----:B------:R-:W-:Y:S04]  /*7b9f0*/  STL.64 [R1+0x1060], R24 ;  /* 0x0010601801007387 */ /* 0x000fe80000100a00 */
[----:B------:R0:W-:Y:S04]  /*7ba00*/  STL.64 [R1+0x1068], R26 ;  /* 0x0010681a01007387 */ /* 0x0001e80000100a00 */
[----:B0-----:R-:W3:Y:S04]  /*7ba10*/  LDL.LU.64 R26, [R1+0x96b8] ;  /* 0x0096b800011a7983 */ /* 0x001ee80000300a00 */
[----:B------:R0:W-:Y:S04]  /*7ba20*/  STL.64 [R1+0x9588], R6 ;  /* 0x0095880601007387 */ /* 0x0001e80000100a00 */
[----:B------:R-:W4:Y:S04]  /*7ba30*/  LDL.LU R4, [R1+0x1100] ;  /* 0x0011000001047983 */ /* 0x000f280000300800 */
[----:B------:R-:W4:Y:S04]  /*7ba40*/  LDL.LU R5, [R1+0x1104] ;  /* 0x0011040001057983 */ /* 0x000f280000300800 */
[----:B0-----:R-:W4:Y:S04]  /*7ba50*/  LDL.LU R6, [R1+0x1108] ;  /* 0x0011080001067983 */ /* 0x001f280000300800 */
[----:B------:R-:W4:Y:S01]  /*7ba60*/  LDL.LU R7, [R1+0x110c] ;  /* 0x00110c0001077983 */ /* 0x000f220000300800 */
[C---:B---3--:R-:W-:Y:S03]  /*7ba70*/  HMMA.16816.F32 R24, R16.reuse, R26, R20 ;  /* 0x0000001a1018723c */ /* 0x048fe60000001814 */
[----:B------:R-:W3:Y:S04]  /*7ba80*/  LDL.LU.64 R22, [R1+0x96b0] ;  /* 0x0096b00001167983 */ /* 0x000ee80000300a00 */
[----:B------:R-:W3:Y:S11]  /*7ba90*/  LDL.LU.64 R20, [R1+0x96a8] ;  /* 0x0096a80001147983 */ /* 0x000ef60000300a00 */
[----:B------:R-:W-:Y:S05]  /*7baa0*/  @!UPT UIADD3 URZ, URZ, URZ, URZ ;  /* 0x0000003f3f3ff290 */ /* 0x000fea000fffe03f */
[----:B------:R-:W-:Y:S04]  /*7bab0*/  STL.64 [R1+0x1080], R24 ;  /* 0x0010801801007387 */ /* 0x000fe80000100a00 */
[----:B------:R0:W-:Y:S04]  /*7bac0*/  STL.64 [R1+0x1088], R26 ;  /* 0x0010881a01007387 */ /* 0x0001e80000100a00 */
[----:B0-----:R-:W3:Y:S02]  /*7bad0*/  LDL.LU.64 R26, [R1+0x96a0] ;  /* 0x0096a000011a7983 */ /* 0x001ee40000300a00 */
[C---:B---3--:R-:W-:Y:S11]  /*7bae0*/  HMMA.16816.F32 R20, R16.reuse, R26, R20 ;  /* 0x0000001a1014723c */ /* 0x048ff60000001814 */
[----:B------:R-:W-:Y:S11]  /*7baf0*/  @!UPT UIADD3 URZ, URZ, URZ, URZ ;  /* 0x0000003f3f3ff290 */ /* 0x000ff6000fffe03f */
[----:B------:R-:W-:Y:S01]  /*7bb00*/  @!UPT UIADD3 URZ, URZ, URZ, URZ ;  /* 0x0000003f3f3ff290 */ /* 0x000fe2000fffe03f */
[----:B------:R-:W-:Y:S04]  /*7bb10*/  STL.64 [R1+0x10a0], R20 ;  /* 0x0010a01401007387 */ /* 0x000fe80000100a00 */
[----:B------:R0:W-:Y:S04]  /*7bb20*/  STL.64 [R1+0x10a8], R22 ;  /* 0x0010a81601007387 */ /* 0x0001e80000100a00 */
[----:B0-----:R-:W2:Y:S04]  /*7bb30*/  LDL.LU.64 R22, [R1+0x9698] ;  /* 0x0096980001167983 */ /* 0x001ea80000300a00 */
[----:B------:R0:W-:Y:S04]  /*7bb40*/  STL.64 [R1+0x9568], R26 ;  /* 0x0095681a01007387 */ /* 0x0001e80000100a00 */
[----:B------:R-:W3:Y:S04]  /*7bb50*/  LDL.LU R24, [R1+0x10e0] ;  /* 0x0010e00001187983 */ /* 0x000ee80000300800 */
[----:B------:R-:W3:Y:S04]  /*7bb60*/  LDL.LU R25, [R1+0x10e4] ;  /* 0x0010e40001197983 */ /* 0x000ee80000300800 */
[----:B0-----:R-:W3:Y:S04]  /*7bb70*/  LDL.LU R26, [R1+0x10e8] ;  /* 0x0010e800011a7983 */ /* 0x001ee80000300800 */
[----:B------:R-:W3:Y:S01]  /*7bb80*/  LDL.LU R27, [R1+0x10ec] ;  /* 0x0010ec00011b7983 */ /* 0x000ee20000300800 */
[C---:B--2---:R-:W-:Y:S03]  /*7bb90*/  HMMA.16816.F32 R20, R16.reuse, R22, R12 ;  /* 0x000000161014723c */ /* 0x044fe6000000180c */
[----:B------:R-:W2:Y:S04]  /*7bba0*/  LDL.LU R15, [R1+0x9690] ;  /* 0x00969000010f7983 */ /* 0x000ea80000300800 */
[----:B------:R-:W2:Y:S11]  /*7bbb0*/  LDL.LU.64 R12, [R1+0x9688] ;  /* 0x00968800010c7983 */ /* 0x000eb60000300a00 */
[----:B------:R-:W-:Y:S05]  /*7bbc0*/  @!UPT UIADD3 URZ, URZ, URZ, URZ ;  /* 0x0000003f3f3ff290 */ /* 0x000fea000fffe03f */
[----:B------:R-:W-:Y:S04]  /*7bbd0*/  STL.64 [R1+0x10c0], R20 ;  /* 0x0010c01401007387 */ /* 0x000fe80000100a00 */
[----:B------:R0:W-:Y:S04]  /*7bbe0*/  STL.64 [R1+0x10c8], R22 ;  /* 0x0010c81601007387 */ /* 0x0001e80000100a00 */
[----:B0-----:R-:W3:Y:S01]  /*7bbf0*/  LDL.LU.64 R22, [R1+0x9680] ;  /* 0x0096800001167983 */ /* 0x001ee20000300a00 */
[----:B------:R-:W-:Y:S02]  /*7bc00*/  IMAD.MOV.U32 R10, RZ, RZ, R9 ;  /* 0x000000ffff0a7224 */ /* 0x000fe400078e0009 */
[----:B------:R-:W-:Y:S01]  /*7bc10*/  IMAD.MOV.U32 R11, RZ, RZ, R8 ;  /* 0x000000ffff0b7224 */ /* 0x000fe200078e0008 */
[----:B------:R-:W2:Y:S06]  /*7bc20*/  LDL.LU.64 R20, [R1+0x9678] ;  /* 0x0096780001147983 */ /* 0x000eac0000300a00 */
[----:B----4-:R-:W-:Y:S07]  /*7bc30*/  HMMA.16816.F32 R4, R16, R10, R4 ;  /* 0x0000000a1004723c */ /* 0x010fee0000001804 */
[----:B------:R-:W-:-:S02]  /*7bc40*/  IMAD.MOV.U32 R11, RZ, RZ, R16 ;  /* 0x000000ffff0b7224 */ /* 0x000fc400078e0010 */
[----:B------:R-:W-:Y:S11]  /*7bc50*/  IMAD.MOV.U32 R10, RZ, RZ, R17 ;  /* 0x000000ffff0a7224 */ /* 0x000ff600078e0011 */
[----:B------:R-:W-:Y:S04]  /*7bc60*/  @!UPT UIADD3 URZ, URZ, URZ, URZ ;  /* 0x0000003f3f3ff290 */ /* 0x000fe8000fffe03f */
[----:B------:R-:W-:Y:S01]  /*7bc70*/  IMAD.MOV.U32 R14, RZ, RZ, R7 ;  /* 0x000000ffff0e7224 */ /* 0x000fe200078e0007 */
[----:B---3--:R-:W-:Y:S01]  /*7bc80*/  HMMA.16816.F32 R24, R16, R22, R24 ;  /* 0x000000161018723c */ /* 0x008fe20000001818 */
[----:B------:R-:W-:Y:S11]  /*7bc90*/  STL.64 [R1+0x9560], R22 ;  /* 0x0095601601007387 */ /* 0x000ff60000100a00 */
[----:B------:R-:W-:Y:S11]  /*7bca0*/  @!UPT UIADD3 URZ, URZ, URZ, URZ ;  /* 0x0000003f3f3ff290 */ /* 0x000ff6000fffe03f */
[----:B------:R0:W-:Y:S04]  /*7bcb0*/  STL.64 [R1+0x10e0], R24 ;  /* 0x0010e01801007387 */ /* 0x0001e80000100a00 */
[----:B------:R1:W-:Y:S04]  /*7bcc0*/  STL.64 [R1+0x10e8], R26 ;  /* 0x0010e81a01007387 */ /* 0x0003e80000100a00 */
[----:B------:R-:W3:Y:S04]  /*7bcd0*/  LDL.LU.64 R16, [R1+0x9670] ;  /* 0x0096700001107983 */ /* 0x000ee80000300a00 */
[----:B------:R-:W-:Y:S04]  /*7bce0*/  STL.64 [R1+0x1100], R4 ;  /* 0x0011000401007387 */ /* 0x000fe80000100a00 */
[----:B------:R4:W-:Y:S04]  /*7bcf0*/  STL [R1+0x1108], R6 ;  /* 0x0011080601007387 */ /* 0x0009e80000100800 */
[----:B0-----:R-:W2:Y:S04]  /*7bd00*/  LDL.LU R24, [R1+0x1470] ;  /* 0x0014700001187983 */ /* 0x001ea80000300800 */
[----:B------:R-:W2:Y:S04]  /*7bd10*/  LDL.LU R25, [R1+0x1474] ;  /* 0x0014740001197983 */ /* 0x000ea80000300800 */
[----:B-1----:R-:W2:Y:S04]  /*7bd20*/  LDL.LU R26, [R1+0x1478] ;  /* 0x00147800011a7983 */ /* 0x002ea80000300800 */
[----:B------:R-:W2:Y:S04]  /*7bd30*/  LDL.LU R27, [R1+0x147c] ;  /* 0x00147c00011b7983 */ /* 0x000ea80000300800 */
[----:B----4-:R-:W4:Y:S04]  /*7bd40*/  LDL.64 R6, [R1+0x7b8] ;  /* 0x0007b80001067983 */ /* 0x010f280000100a00 */
[----:B----4-:R0:W-:Y:S04]  /*7bd50*/  STL.64 [R1+0x95a0], R6 ;  /* 0x0095a00601007387 */ /* 0x0101e80000100a00 */
[----:B------:R-:W4:Y:S04]  /*7bd60*/  LDL.LU R4, [R1+0x14a0] ;  /* 0x0014a00001047983 */ /* 0x000f280000300800 */
[----:B------:R-:W4:Y:S04]  /*7bd70*/  LDL.LU R5, [R1+0x14a4] ;  /* 0x0014a40001057983 */ /* 0x000f280000300800 */
[----:B0-----:R-:W2:Y:S04]  /*7bd80*/  LDL.LU R6, [R1+0x14a8] ;  /* 0x0014a80001067983 */ /* 0x001ea80000300800 */
[----:B------:R-:W2:Y:S01]  /*7bd90*/  LDL.LU R7, [R1+0x14ac] ;  /* 0x0014ac0001077983 */ /* 0x000ea20000300800 */
[----:B------:R-:W-:-:S02]  /*7bda0*/  IMAD.MOV.U32 R8, RZ, RZ, R19 ;  /* 0x000000ffff087224 */ /* 0x000fc400078e0013 */
[----:B------:R-:W-:Y:S01]  /*7bdb0*/  IMAD.MOV.U32 R9, RZ, RZ, R18 ;  /* 0x000000ffff097224 */ /* 0x000fe200078e0012 */
[----:B--2---:R0:W-:Y:S04]  /*7bdc0*/  STL.64 [R1+0x95c0], R6 ;  /* 0x0095c00601007387 */ /* 0x0041e80000100a00 */
[----:B----4-:R1:W-:Y:S01]  /*7bdd0*/  STL.64 [R1+0x95b8], R4 ;  /* 0x0095b80401007387 */ /* 0x0103e20000100a00 */
[----:B0-----:R-:W-:Y:S02]  /*7bde0*/  IMAD.MOV.U32 R7, RZ, RZ, R8 ;  /* 0x000000ffff077224 */ /* 0x001fe400078e0008 */
[----:B------:R-:W-:Y:S01]  /*7bdf0*/  IMAD.MOV.U32 R6, RZ, RZ, R9 ;  /* 0x000000ffff067224 */ /* 0x000fe200078e0009 */
[----:B------:R-:W2:Y:S01]  /*7be00*/  LDL.LU R8, [R1+0x14b0] ;  /* 0x0014b00001087983 */ /* 0x000ea20000300800 */
[----:B-1----:R-:W-:-:S02]  /*7be10*/  IMAD.MOV.U32 R5, RZ, RZ, R10 ;  /* 0x000000ffff057224 */ /* 0x002fc400078e000a */
[----:B------:R-:W-:Y:S01]  /*7be20*/  IMAD.MOV.U32 R4, RZ, RZ, R11 ;  /* 0x000000ffff047224 */ /* 0x000fe200078e000b */
[----:B------:R-:W2:Y:S04]  /*7be30*/  LDL.LU R9, [R1+0x14b4] ;  /* 0x0014b40001097983 */ /* 0x000ea80000300800 */
[----:B------:R-:W4:Y:S04]  /*7be40*/  LDL.LU R10, [R1+0x14b8] ;  /* 0x0014b800010a7983 */ /* 0x000f280000300800 */
[----:B------:R-:W4:Y:S04]  /*7be50*/  LDL.LU R11, [R1+0x14bc] ;  /* 0x0014bc00010b7983 */ /* 0x000f280000300800 */
[----:B----4-:R3:W-:Y:S04]  /*7be60*/  STL.64 [R1+0x95d0], R10 ;  /* 0x0095d00a01007387 */ /* 0x0107e80000100a00 */
[----:B--2---:R-:W-:Y:S01]  /*7be70*/  STL.64 [R1+0x95c8], R8 ;  /* 0x0095c80801007387 */ /* 0x004fe20000100a00 */
[----:B---3--:R-:W-:-:S02]  /*7be80*/  IMAD.MOV.U32 R10, RZ, RZ, R17 ;  /* 0x000000ffff0a7224 */ /* 0x008fc400078e0011 */
[----:B------:R-:W-:-:S05]  /*7be90*/  IMAD.MOV.U32 R11, RZ, RZ, R16 ;  /* 0x000000ffff0b7224 */ /* 0x000fca00078e0010 */
[----:B------:R0:W-:Y:S04]  /*7bea0*/  STL.64 [R1+0x95e8], R10 ;  /* 0x0095e80a01007387 */ /* 0x0001e80000100a00 */
[----:B------:R-:W2:Y:S04]  /*7beb0*/  LDL.LU R16, [R1+0x11d0] ;  /* 0x0011d00001107983 */ /* 0x000ea80000300800 */
[----:B------:R-:W2:Y:S04]  /*7bec0*/  LDL.LU R17, [R1+0x11d4] ;  /* 0x0011d40001117983 */ /* 0x000ea80000300800 */
[----:B------:R-:W3:Y:S04]  /*7bed0*/  LDL.LU R18, [R1+0x11d8] ;  /* 0x0011d80001127983 */ /* 0x000ee80000300800 */
[----:B------:R-:W3:Y:S01]  /*7bee0*/  LDL.LU R19, [R1+0x11dc] ;  /* 0x0011dc0001137983 */ /* 0x000ee20000300800 */
[----:B0-----:R-:W-:-:S02]  /*7bef0*/  IMAD.MOV.U32 R10, RZ, RZ, R0 ;  /* 0x000000ffff0a7224 */ /* 0x001fc400078e0000 */
[----:B------:R-:W-:Y:S01]  /*7bf00*/  IMAD.MOV.U32 R11, RZ, RZ, R2 ;  /* 0x000000ffff0b7224 */ /* 0x000fe200078e0002 */
[----:B------:R-:W4:Y:S04]  /*7bf10*/  LDL.LU R0, [R1+0x9668] ;  /* 0x0096680001007983 */ /* 0x000f280000300800 */
[----:B------:R-:W4:Y:S04]  /*7bf20*/  LDL.LU R2, [R1+0x9664] ;  /* 0x0096640001027983 */ /* 0x000f280000300800 */
[----:B------:R0:W-:Y:S02]  /*7bf30*/  STL.64 [R1+0x9600], R10 ;  /* 0x0096000a01007387 */ /* 0x0001e40000100a00 */
[----:B0-----:R-:W-:-:S02]  /*7bf40*/  IMAD.MOV.U32 R10, RZ, RZ, R15 ;  /* 0x000000ffff0a7224 */ /* 0x001fc400078e000f */
[----:B------:R-:W-:Y:S01]  /*7bf50*/  IMAD.MOV.U32 R11, RZ, RZ, R29 ;  /* 0x000000ffff0b7224 */ /* 0x000fe200078e001d */
[----:B------:R-:W4:Y:S04]  /*7bf60*/  LDL.LU R15, [R1+0x9660] ;  /* 0x00966000010f7983 */ /* 0x000f280000300800 */
[----:B------:R-:W-:Y:S04]  /*7bf70*/  STL.64 [R1+0x9618], R10 ;  /* 0x0096180a01007387 */ /* 0x000fe80000100a00 */
[----:B---3--:R-:W-:Y:S04]  /*7bf80*/  STL.64 [R1+0x95e0], R18 ;  /* 0x0095e01201007387 */ /* 0x008fe80000100a00 */
[----:B--2---:R0:W-:Y:S04]  /*7bf90*/  STL.64 [R1+0x95d8], R16 ;  /* 0x0095d81001007387 */ /* 0x0041e80000100a00 */
[----:B0-----:R-:W2:Y:S04]  /*7bfa0*/  LDL.LU R16, [R1+0x11b0] ;  /* 0x0011b00001107983 */ /* 0x001ea80000300800 */
[----:B------:R-:W2:Y:S04]  /*7bfb0*/  LDL.LU R17, [R1+0x11b4] ;  /* 0x0011b40001117983 */ /* 0x000ea80000300800 */
[----:B------:R-:W3:Y:S04]  /*7bfc0*/  LDL.LU R18, [R1+0x11b8] ;  /* 0x0011b80001127983 */ /* 0x000ee80000300800 */
[----:B------:R-:W3:Y:S01]  /*7bfd0*/  LDL.LU R19, [R1+0x11bc] ;  /* 0x0011bc0001137983 */ /* 0x000ee20000300800 */
[----:B------:R-:W-:-:S02]  /*7bfe0*/  IMAD.MOV.U32 R10, RZ, RZ, R28 ;  /* 0x000000ffff0a7224 */ /* 0x000fc400078e001c */
[----:B------:R-:W-:-:S05]  /*7bff0*/  IMAD.MOV.U32 R11, RZ, RZ, R21 ;  /* 0x000000ffff0b7224 */ /* 0x000fca00078e0015 */
        /* <DEDUP_REMOVED lines=38> */
[----:B------:R-:W2:Y:S01]  /*7c260*/  LDL.64 R22, [R1+0x798] ;  /* 0x0007980001167983 */ /* 0x000ea20000100a00 */
[----:B----4-:R-:W-:-:S02]  /*7c270*/  IMAD.MOV.U32 R10, RZ, RZ, R2 ;  /* 0x000000ffff0a7224 */ /* 0x010fc400078e0002 */
[----:B------:R-:W-:Y:S01]  /*7c280*/  IMAD.MOV.U32 R11, RZ, RZ, R0 ;  /* 0x000000ffff0b7224 */ /* 0x000fe200078e0000 */
[----:B--2---:R0:W-:Y:S04]  /*7c290*/  STL.64 [R1+0x9580], R22 ;  /* 0x0095801601007387 */ /* 0x0041e80000100a00 */
[----:B------:R-:W2:Y:S04]  /*7c2a0*/  LDL.LU R20, [R1+0x1480] ;  /* 0x0014800001147983 */ /* 0x000ea80000300800 */
[----:B------:R-:W2:Y:S04]  /*7c2b0*/  LDL.LU R21, [R1+0x1484] ;  /* 0x0014840001157983 */ /* 0x000ea80000300800 */
[----:B0-----:R-:W4:Y:S04]  /*7c2c0*/  LDL.LU R22, [R1+0x1488] ;  /* 0x0014880001167983 */ /* 0x001f280000300800 */
        /* <DEDUP_REMOVED lines=8> */
[----:B------:R-:W-:Y:S04]  /*7c350*/  STL [R1+0x8490], R14 ;  /* 0x0084900e01007387 */ /* 0x000fe80000100800 */
[----:B------:R0:W-:Y:S04]  /*7c360*/  STL [R1+0x8820], R15 ;  /* 0x0088200f01007387 */ /* 0x0001e80000100800 */
[----:B------:R-:W-:Y:S04]  /*7c370*/  STL.64 [R1+0x8818], R12 ;  /* 0x0088180c01007387 */ /* 0x000fe80000100a00 */
[----:B0-----:R-:W3:Y:S04]  /*7c380*/  LDL.LU.64 R14, [R1+0x7e8] ;  /* 0x0007e800010e7983 */ /* 0x001ee80000300a00 */
[----:B------:R-:W4:Y:S04]  /*7c390*/  LDL.LU.64 R18, [R1+0x9658] ;  /* 0x0096580001127983 */ /* 0x000f280000300a00 */
[----:B------:R-:W4:Y:S04]  /*7c3a0*/  LDL.LU.64 R16, [R1+0x9650] ;  /* 0x0096500001107983 */ /* 0x000f280000300a00 */
[----:B------:R-:W-:Y:S04]  /*7c3b0*/  STL.64 [R1+0x1120], R8 ;  /* 0x0011200801007387 */ /* 0x000fe80000100a00 */
        /* <DEDUP_REMOVED lines=30> */
[----:B----4-:R-:W-:Y:S02]  /*7c5a0*/  HMMA.16816.F32 R4, R4, R10, R16 ;  /* 0x0000000a0404723c */ /* 0x010fe40000001810 */
[----:B------:R-:W4:Y:S04]  /*7c5b0*/  LDL.LU.64 R18, [R1+0x95e0] ;  /* 0x0095e00001127983 */ /* 0x000f280000300a00 */
[----:B------:R-:W4:Y:S04]  /*7c5c0*/  LDL.LU.64 R16, [R1+0x95d8] ;  /* 0x0095d80001107983 */ /* 0x000f280000300a00 */
[----:B------:R-:W3:Y:S04]  /*7c5d0*/  LDL.LU.64 R10, [R1+0x95d0] ;  /* 0x0095d000010a7983 */ /* 0x000ee80000300a00 */
[----:B------:R-:W3:Y:S09]  /*7c5e0*/  LDL.LU.64 R8, [R1+0x95c8] ;  /* 0x0095c80001087983 */ /* 0x000ef20000300a00 */
[----:B------:R-:W-:Y:S04]  /*7c5f0*/  STL.64 [R1+0x440], R4 ;  /* 0x0004400401007387 */ /* 0x000fe80000100a00 */
[----:B------:R0:W-:Y:S04]  /*7c600*/  STL.64 [R1+0x448], R6 ;  /* 0x0004480601007387 */ /* 0x0001e80000100a00 */
[----:B0-----:R-:W2:Y:S04]  /*7c610*/  LDL.LU.64 R6, [R1+0x95c0] ;  /* 0x0095c00001067983 */ /* 0x001ea80000300a00 */
[----:B------:R-:W2:Y:S01]  /*7c620*/  LDL.LU.64 R4, [R1+0x95b8] ;  /* 0x0095b80001047983 */ /* 0x000ea20000300a00 */
[C---:B---3--:R-:W-:Y:S11]  /*7c630*/  HMMA.16816.F32 R8, R24.reuse, R14, R8 ;  /* 0x0000000e1808723c */ /* 0x048ff60000001808 */
[----:B------:R-:W-:Y:S11]  /*7c640*/  @!UPT UIADD3 URZ, URZ, URZ, URZ ;  /* 0x0000003f3f3ff290 */ /* 0x000ff6000fffe03f */
[----:B------:R-:W-:Y:S01]  /*7c650*/  @!UPT UIADD3 URZ, URZ, URZ, URZ ;  /* 0x0000003f3f3ff290 */ /* 0x000fe2000fffe03f */
[----:B------:R-:W-:Y:S04]  /*7c660*/  STL.64 [R1+0x11b0], R8 ;  /* 0x0011b00801007387 */ /* 0x000fe80000100a00 */
[----:B------:R0:W-:Y:S04]  /*7c670*/  STL.64 [R1+0x11b8], R10 ;  /* 0x0011b80a01007387 */ /* 0x0001e80000100a00 */
[----:B0-----:R-:W4:Y:S04]  /*7c680*/  LDL.LU.64 R10, [R1+0x95b0] ;  /* 0x0095b000010a7983 */ /* 0x001f280000300a00 */
[----:B------:R0:W-:Y:S04]  /*7c690*/  STL.64 [R1+0x94c0], R14 ;  /* 0x0094c00e01007387 */ /* 0x0001e80000100a00 */
[----:B------:R-:W3:Y:S04]  /*7c6a0*/  LDL.LU R12, [R1+0x1460] ;  /* 0x00146000010c7983 */ /* 0x000ee80000300800 */
[----:B------:R-:W3:Y:S04]  /*7c6b0*/  LDL.LU R13, [R1+0x1464] ;  /* 0x00146400010d7983 */ /* 0x000ee80000300800 */
[----:B0-----:R-:W3:Y:S04]  /*7c6c0*/  LDL.LU R14, [R1+0x1468] ;  /* 0x00146800010e7983 */ /* 0x001ee80000300800 */
[----:B------:R-:W3:Y:S01]  /*7c6d0*/  LDL.LU R15, [R1+0x146c] ;  /* 0x00146c00010f7983 */ /* 0x000ee20000300800 */
[C---:B----4-:R-:W-:Y:S11]  /*7c6e0*/  HMMA.16816.F32 R16, R24.reuse, R10, R16 ;  /* 0x0000000a1810723c */ /* 0x050ff60000001810 */
[----:B------:R-:W-:Y:S11]  /*7c6f0*/  @!UPT UIADD3 URZ, URZ, URZ, URZ ;  /* 0x0000003f3f3ff290 */ /* 0x000ff6000fffe03f */
[----:B------:R-:W-:Y:S01]  /*7c700*/  @!UPT UIADD3 URZ, URZ, URZ, URZ ;  /* 0x0000003f3f3ff290 */ /* 0x000fe2000fffe03f */
[----:B------:R-:W-:Y:S04]  /*7c710*/  STL.64 [R1+0x11d0], R16 ;  /* 0x0011d01001007387 */ /* 0x000fe80000100a00 */
[----:B------:R0:W-:Y:S04]  /*7c720*/  STL.64 [R1+0x11d8], R18 ;  /* 0x0011d81201007387 */ /* 0x0001e80000100a00 */
[----:B0-----:R-:W2:Y:S04]  /*7c730*/  LDL.LU.64 R18, [R1+0x95a8] ;  /* 0x0095a80001127983 */ /* 0x001ea80000300a00 */
[----:B------:R0:W-:Y:S04]  /*7c740*/  STL.64 [R1+0x9518], R10 ;  /* 0x0095180a01007387 */ /* 0x0001e80000100a00 */
[----:B0-----:R-:W4:Y:S01]  /*7c750*/  LDL.64 R10, [R1+0x778] ;  /* 0x00077800010a7983 */ /* 0x001f220000100a00 */
[C---:B--2---:R-:W-:Y:S11]  /*7c760*/  HMMA.16816.F32 R4, R24.reuse, R18, R4 ;  /* 0x000000121804723c */ /* 0x044ff60000001804 */
[----:B------:R-:W-:Y:S11]  /*7c770*/  @!UPT UIADD3 URZ, URZ, URZ, URZ ;  /* 0x0000003f3f3ff290 */ /* 0x000ff6000fffe03f */
[----:B------:R-:W-:Y:S01]  /*7c780*/  @!UPT UIADD3 URZ, URZ, URZ, URZ ;  /* 0x0000003f3f3ff290 */ /* 0x000fe2000fffe03f */
[----:B------:R-:W-:Y:S04]  /*7c790*/  STL.64 [R1+0x11e0], R4 ;  /* 0x0011e00401007387 */ /* 0x000fe80000100a00 */
[----:B------:R0:W-:Y:S04]  /*7c7a0*/  STL.64 [R1+0x11e8], R6 ;  /* 0x0011e80601007387 */ /* 0x0001e80000100a00 */
[----:B0-----:R-:W2:Y:S04]  /*7c7b0*/  LDL.LU.64 R6, [R1+0x95a0] ;  /* 0x0095a00001067983 */ /* 0x001ea80000300a00 */
[----:B------:R0:W-:Y:S04]  /*7c7c0*/  STL [R1+0x94ac], R18 ;  /* 0x0094ac1201007387 */ /* 0x0001e80000100800 */
[----:B------:R1:W-:Y:S04]  /*7c7d0*/  STL [R1+0x94a8], R19 ;  /* 0x0094a81301007387 */ /* 0x0003e80000100800 */
[----:B------:R-:W4:Y:S04]  /*7c7e0*/  LDL.LU R16, [R1+0x1450] ;  /* 0x0014500001107983 */ /* 0x000f280000300800 */
[----:B------:R-:W4:Y:S04]  /*7c7f0*/  LDL.LU R17, [R1+0x1454] ;  /* 0x0014540001117983 */ /* 0x000f280000300800 */
[----:B0-----:R-:W4:Y:S04]  /*7c800*/  LDL.LU R18, [R1+0x1458] ;  /* 0x0014580001127983 */ /* 0x001f280000300800 */
[----:B-1----:R-:W4:Y:S01]  /*7c810*/  LDL.LU R19, [R1+0x145c] ;  /* 0x00145c0001137983 */ /* 0x002f220000300800 */
[----:B--2---:R-:W-:Y:S01]  /*7c820*/  HMMA.16816.F32 R20, R24, R6, R20 ;  /* 0x000000061814723c */ /* 0x004fe20000001814 */
[----:B------:R-:W-:Y:S11]  /*7c830*/  IMAD.MOV.U32 R29, RZ, RZ, R7 ;  /* 0x000000ffff1d7224 */ /* 0x000ff600078e0007 */
[----:B------:R-:W-:Y:S11]  /*7c840*/  @!UPT UIADD3 URZ, URZ, URZ, URZ ;  /* 0x0000003f3f3ff290 */ /* 0x000ff6000fffe03f */
[----:B------:R-:W-:Y:S04]  /*7c850*/  STL.64 [R1+0x11f0], R20 ;  /* 0x0011f01401007387 */ /* 0x000fe80000100a00 */
[----:B------:R0:W-:Y:S04]  /*7c860*/  STL.64 [R1+0x11f8], R22 ;  /* 0x0011f81601007387 */ /* 0x0001e80000100a00 */
[----:B0-----:R-:W2:Y:S04]  /*7c870*/  LDL.LU.64 R22, [R1+0x9598] ;  /* 0x0095980001167983 */ /* 0x001ea80000300a00 */
[----:B------:R-:W2:Y:S04]  /*7c880*/  LDL.LU.64 R20, [R1+0x9590] ;  /* 0x0095900001147983 */ /* 0x000ea80000300a00 */
[----:B------:R-:W2:Y:S01]  /*7c890*/  LDL.LU.64 R6, [R1+0x9588] ;  /* 0x0095880001067983 */ /* 0x000ea20000300a00 */
[----:B------:R-:W-:-:S02]  /*7c8a0*/  IMAD.MOV.U32 R2, RZ, RZ, R26 ;  /* 0x000000ffff027224 */ /* 0x000fc400078e001a */
[----:B------:R-:W-:Y:S02]  /*7c8b0*/  IMAD.MOV.U32 R0, RZ, RZ, R27 ;  /* 0x000000ffff007224 */ /* 0x000fe400078e001b */
[----:B------:R-:W-:Y:S02]  /*7c8c0*/  IMAD.MOV.U32 R4, RZ, RZ, R24 ;  /* 0x000000ffff047224 */ /* 0x000fe400078e0018 */
        /* <DEDUP_REMOVED lines=8> */
[----:B------:R-:W2:Y:S01]  /*7c950*/  LDL.LU.64 R24, [R1+0x9570] ;  /* 0x0095700001187983 */ /* 0x000ea20000300a00 */
[----:B------:R-:W-:-:S03]  /*7c960*/  IMAD.MOV.U32 R5, RZ, RZ, R3 ;  /* 0x000000ffff057224 */ /* 0x000fc600078e0003 */
[----:B------:R0:W-:Y:S02]  /*7c970*/  STL.64 [R1+0x94c8], R6 ;  /* 0x0094c80601007387 */ /* 0x0001e40000100a00 */
[----:B0-----:R-:W-:Y:S02]  /*7c980*/  IMAD.MOV.U32 R6, RZ, RZ, R2 ;  /* 0x000000ffff067224 */ /* 0x001fe400078e0002 */
[----:B------:R-:W-:-:S07]  /*7c990*/  IMAD.MOV.U32 R7, RZ, RZ, R0 ;  /* 0x000000ffff077224 */ /* 0x000fce00078e0000 */
[----:B--2---:R-:W-:Y:S11]  /*7c9a0*/  HMMA.16816.F32 R24, R4, R22, R24 ;  /* 0x000000160418723c */ /* 0x004ff60000001818 */
[----:B------:R-:W-:Y:S11]  /*7c9b0*/  @!UPT UIADD3 URZ, URZ, URZ, URZ ;  /* 0x0000003f3f3ff290 */ /* 0x000ff6000fffe03f */
[----:B------:R-:W-:Y:S01]  /*7c9c0*/  @!UPT UIADD3 URZ, URZ, URZ, URZ ;  /* 0x0000003f3f3ff290 */ /* 0x000fe2000fffe03f */
[----:B------:R-:W-:Y:S04]  /*7c9d0*/  STL.64 [R1+0x1210], R24 ;  /* 0x0012101801007387 */ /* 0x000fe80000100a00 */
[----:B------:R0:W-:Y:S04]  /*7c9e0*/  STL.64 [R1+0x1218], R26 ;  /* 0x0012181a01007387 */ /* 0x0001e80000100a00 */
[----:B0-----:R-:W3:Y:S01]  /*7c9f0*/  LDL.LU.64 R26, [R1+0x9568] ;  /* 0x00956800011a7983 */ /* 0x001ee20000300a00 */
[----:B------:R-:W-:Y:S02]  /*7ca00*/  IMAD.MOV.U32 R25, RZ, RZ, R22 ;  /* 0x000000ffff197224 */ /* 0x000fe400078e0016 */
[----:B------:R-:W-:-:S02]  /*7ca10*/  IMAD.MOV.U32 R24, RZ, RZ, R23 ;  /* 0x000000ffff187224 */ /* 0x000fc400078e0017 */
[----:B------:R-:W2:Y:S01]  /*7ca20*/  LDL.LU.64 R22, [R1+0x9560] ;  /* 0x0095600001167983 */ /* 0x000ea20000300a00 */
[C---:B---3--:R-:W-:Y:S11]  /*7ca30*/  HMMA.16816.F32 R12, R4.reuse, R26, R12 ;  /* 0x0000001a040c723c */ /* 0x048ff6000000180c */
[----:B------:R-:W-:Y:S11]  /*7ca40*/  @!UPT UIADD3 URZ, URZ, URZ, URZ ;  /* 0x0000003f3f3ff290 */ /* 0x000ff6000fffe03f */
[----:B------:R-:W-:Y:S01]  /*7ca50*/  @!UPT UIADD3 URZ, URZ, URZ, URZ ;  /* 0x0000003f3f3ff290 */ /* 0x000fe2000fffe03f */
[----:B------:R-:W-:Y:S04]  /*7ca60*/  STL.64 [R1+0x1220], R12 ;  /* 0x0012200c01007387 */ /* 0x000fe80000100a00 */
[----:B------:R0:W-:Y:S04]  /*7ca70*/  STL.64 [R1+0x1228], R14 ;  /* 0x0012280e01007387 */ /* 0x0001e80000100a00 */
[----:B0-----:R-:W3:Y:S04]  /*7ca80*/  LDL.64 R14, [R1+0x6f8] ;  /* 0x0006f800010e7983 */ /* 0x001ee80000100a00 */
[----:B---3--:R4:W-:Y:S02]  /*7ca90*/  STL.64 [R1+0x94e0], R14 ;  /* 0x0094e00e01007387 */ /* 0x0089e40000100a00 */
[----:B----4-:R-:W-:Y:S02]  /*7caa0*/  HMMA.16816.F32 R12, R4, R10, R16 ;  /* 0x0000000a040c723c */ /* 0x010fe40000001810 */
[----:B------:R0:W-:Y:S02]  /*7cab0*/  STL.64 [R1+0x9460], R26 ;  /* 0x0094601a01007387 */ /* 0x0001e40000100a00 */
[----:B0-----:R-:W-:-:S02]  /*7cac0*/  IMAD.MOV.U32 R27, RZ, RZ, R10 ;  /* 0x000000ffff1b7224 */ /* 0x001fc400078e000a */
[----:B------:R-:W-:Y:S11]  /*7cad0*/  IMAD.MOV.U32 R26, RZ, RZ, R11 ;  /* 0x000000ffff1a7224 */ /* 0x000ff600078e000b */
[----:B------:R-:W-:Y:S06]  /*7cae0*/  @!UPT UIADD3 URZ, URZ, URZ, URZ ;  /* 0x0000003f3f3ff290 */ /* 0x000fec000fffe03f */
[----:B------:R-:W-:Y:S04]  /*7caf0*/  STL.64 [R1+0x1230], R12 ;  /* 0x0012300c01007387 */ /* 0x000fe80000100a00 */
[----:B------:R-:W-:Y:S04]  /*7cb00*/  STL.64 [R1+0x1238], R14 ;  /* 0x0012380e01007387 */ /* 0x000fe80000100a00 */
[----:B------:R-:W3:Y:S04]  /*7cb10*/  LDL.LU R8, [R1+0x1400] ;  /* 0x0014000001087983 */ /* 0x000ee80000300800 */
[----:B------:R-:W3:Y:S04]  /*7cb20*/  LDL.LU R9, [R1+0x1404] ;  /* 0x0014040001097983 */ /* 0x000ee80000300800 */
[----:B------:R-:W4:Y:S04]  /*7cb30*/  LDL.LU R10, [R1+0x1408] ;  /* 0x00140800010a7983 */ /* 0x000f280000300800 */
[----:B------:R-:W4:Y:S04]  /*7cb40*/  LDL.LU R11, [R1+0x140c] ;  /* 0x00140c00010b7983 */ /* 0x000f280000300800 */
[----:B------:R-:W2:Y:S04]  /*7cb50*/  LDL.64 R18, [R1+0x758] ;  /* 0x0007580001127983 */ /* 0x000ea80000100a00 */
[----:B--2---:R-:W-:Y:S04]  /*7cb60*/  STL.64 [R1+0x9558], R18 ;  /* 0x0095581201007387 */ /* 0x004fe80000100a00 */
[----:B----4-:R0:W-:Y:S04]  /*7cb70*/  STL.64 [R1+0x9528], R10 ;  /* 0x0095280a01007387 */ /* 0x0101e80000100a00 */
[----:B---3--:R-:W-:Y:S04]  /*7cb80*/  STL.64 [R1+0x9520], R8 ;  /* 0x0095200801007387 */ /* 0x008fe80000100a00 */
[----:B0-----:R-:W2:Y:S04]  /*7cb90*/  LDL.64 R10, [R1+0x738] ;  /* 0x00073800010a7983 */ /* 0x001ea80000100a00 */
[----:B--2---:R0:W-:Y:S04]  /*7cba0*/  STL.64 [R1+0x9538], R10 ;  /* 0x0095380a01007387 */ /* 0x0041e80000100a00 */
[----:B0-----:R-:W2:Y:S04]  /*7cbb0*/  LDL.64 R10, [R1+0x748] ;  /* 0x00074800010a7983 */ /* 0x001ea80000100a00 */
[----:B--2---:R0:W-:Y:S04]  /*7cbc0*/  STL.64 [R1+0x9550], R10 ;  /* 0x0095500a01007387 */ /* 0x0041e80000100a00 */
[----:B------:R-:W2:Y:S04]  /*7cbd0*/  LDL.LU R8, [R1+0x1430] ;  /* 0x0014300001087983 */ /* 0x000ea80000300800 */
[----:B------:R-:W2:Y:S04]  /*7cbe0*/  LDL.LU R9, [R1+0x1434] ;  /* 0x0014340001097983 */ /* 0x000ea80000300800 */
[----:B0-----:R-:W2:Y:S04]  /*7cbf0*/  LDL.LU R10, [R1+0x1438] ;  /* 0x00143800010a7983 */ /* 0x001ea80000300800 */
[----:B------:R-:W2:Y:S04]  /*7cc00*/  LDL.LU R11, [R1+0x143c] ;  /* 0x00143c00010b7983 */ /* 0x000ea80000300800 */
[----:B------:R-:W3:Y:S04]  /*7cc10*/  LDL.LU R16, [R1+0x1440] ;  /* 0x0014400001107983 */ /* 0x000ee80000300800 */
[----:B------:R-:W3:Y:S04]  /*7cc20*/  LDL.LU R17, [R1+0x1444] ;  /* 0x0014440001117983 */ /* 0x000ee80000300800 */
[----:B------:R-:W3:Y:S04]  /*7cc30*/  LDL.LU R18, [R1+0x1448] ;  /* 0x0014480001127983 */ /* 0x000ee80000300800 */
[----:B------:R-:W3:Y:S04]  /*7cc40*/  LDL.LU R19, [R1+0x144c] ;  /* 0x00144c0001137983 */ /* 0x000ee80000300800 */
[----:B------:R-:W4:Y:S04]  /*7cc50*/  LDL.64 R14, [R1+0x708] ;  /* 0x00070800010e7983 */ /* 0x000f280000100a00 */
[----:B----4-:R0:W-:Y:S04]  /*7cc60*/  STL.64 [R1+0x94f8], R14 ;  /* 0x0094f80e01007387 */ /* 0x0101e80000100a00 */
[----:B0-----:R-:W4:Y:S04]  /*7cc70*/  LDL.64 R14, [R1+0x718] ;  /* 0x00071800010e7983 */ /* 0x001f280000100a00 */
[----:B----4-:R0:W-:Y:S04]  /*7cc80*/  STL.64 [R1+0x9510], R14 ;  /* 0x0095100e01007387 */ /* 0x0101e80000100a00 */
[----:B0-----:R-:W4:Y:S04]  /*7cc90*/  LDL.64 R14, [R1+0x728] ;  /* 0x00072800010e7983 */ /* 0x001f280000100a00 */
[----:B----4-:R0:W-:Y:S04]  /*7cca0*/  STL.64 [R1+0x9530], R14 ;  /* 0x0095300e01007387 */ /* 0x0101e80000100a00 */
[----:B------:R-:W4:Y:S04]  /*7ccb0*/  LDL.LU R12, [R1+0x1410] ;  /* 0x00141000010c7983 */ /* 0x000f280000300800 */
[----:B------:R-:W4:Y:S04]  /*7ccc0*/  LDL.LU R13, [R1+0x1414] ;  /* 0x00141400010d7983 */ /* 0x000f280000300800 */
[----:B0-----:R-:W2:Y:S04]  /*7ccd0*/  LDL.LU R14, [R1+0x1418] ;  /* 0x00141800010e7983 */ /* 0x001ea80000300800 */
[----:B------:R-:W2:Y:S04]  /*7cce0*/  LDL.LU R15, [R1+0x141c] ;  /* 0x00141c00010f7983 */ /* 0x000ea80000300800 */
[----:B--2---:R-:W-:Y:S04]  /*7ccf0*/  STL.64 [R1+0x9548], R14 ;  /* 0x0095480e01007387 */ /* 0x004fe80000100a00 */
[----:B----4-:R0:W-:Y:S04]  /*7cd00*/  STL.64 [R1+0x9540], R12 ;  /* 0x0095400c01007387 */ /* 0x0101e80000100a00 */
[----:B0-----:R-:W2:Y:S04]  /*7cd10*/  LDL.LU R12, [R1+0x1420] ;  /* 0x00142000010c7983 */ /* 0x001ea80000300800 */
[----:B------:R-:W2:Y:S04]  /*7cd20*/  LDL.LU R13, [R1+0x1424] ;  /* 0x00142400010d7983 */ /* 0x000ea80000300800 */
[----:B------:R-:W2:Y:S04]  /*7cd30*/  LDL.LU R14, [R1+0x1428] ;  /* 0x00142800010e7983 */ /* 0x000ea80000300800 */
[----:B------:R-:W2:Y:S04]  /*7cd40*/  LDL.LU R15, [R1+0x142c] ;  /* 0x00142c00010f7983 */ /* 0x000ea80000300800 */
[----:B------:R-:W-:Y:S04]  /*7cd50*/  STL.64 [R1+0x94b8], R26 ;  /* 0x0094b81a01007387 */ /* 0x000fe80000100a00 */
[----:B------:R0:W-:Y:S04]  /*7cd60*/  STL.64 [R1+0x94b0], R24 ;  /* 0x0094b01801007387 */ /* 0x0001e80000100a00 */
[----:B0-----:R-:W4:Y:S04]  /*7cd70*/  LDL.LU.64 R24, [R1+0x3f0] ;  /* 0x0003f00001187983 */ /* 0x001f280000300a00 */
[----:B------:R-:W2:Y:S04]  /*7cd80*/  LDL.LU.64 R26, [R1+0x3f8] ;  /* 0x0003f800011a7983 */ /* 0x000ea80000300a00 */
[----:B--2---:R-:W-:Y:S04]  /*7cd90*/  STL.64 [R1+0x94d8], R26 ;  /* 0x0094d81a01007387 */ /* 0x004fe80000100a00 */
[----:B----4-:R0:W-:Y:S04]  /*7cda0*/  STL.64 [R1+0x94d0], R24 ;  /* 0x0094d01801007387 */ /* 0x0101e80000100a00 */
[----:B0-----:R-:W2:Y:S04]  /*7cdb0*/  LDL.LU R24, [R1+0x13d0] ;  /* 0x0013d00001187983 */ /* 0x001ea80000300800 */
[----:B------:R-:W2:Y:S04]  /*7cdc0*/  LDL.LU R25, [R1+0x13d4] ;  /* 0x0013d40001197983 */ /* 0x000ea80000300800 */
[----:B------:R-:W4:Y:S04]  /*7cdd0*/  LDL.LU R26, [R1+0x13d8] ;  /* 0x0013d800011a7983 */ /* 0x000f280000300800 */
[----:B------:R-:W4:Y:S01]  /*7cde0*/  LDL.LU R27, [R1+0x13dc] ;  /* 0x0013dc00011b7983 */ /* 0x000f220000300800 */
[C---:B---3--:R-:W-:Y:S03]  /*7cdf0*/  HMMA.16816.F32 R16, R4.reuse, R22, R16 ;  /* 0x000000160410723c */ /* 0x048fe60000001810 */
[----:B----4-:R-:W-:Y:S04]  /*7ce00*/  STL.64 [R1+0x94f0], R26 ;  /* 0x0094f01a01007387 */ /* 0x010fe80000100a00 */
        /* <DEDUP_REMOVED lines=19> */
[----:B0-----:R-:W3:Y:S01]  /*7cf40*/  LDL.LU.64 R10, [R1+0x9550] ;  /* 0x00955000010a7983 */ /* 0x001ee20000300a00 */
[----:B------:R-:W-:Y:S02]  /*7cf50*/  IMAD.MOV.U32 R28, RZ, RZ, R18 ;  /* 0x000000ffff1c7224 */ /* 0x000fe400078e0012 */
[----:B------:R-:W-:Y:S01]  /*7cf60*/  IMAD.MOV.U32 R17, RZ, RZ, R19 ;  /* 0x000000ffff117224 */ /* 0x000fe200078e0013 */
[----:B---3--:R-:W-:Y:S01]  /*7cf70*/  HMMA.16816.F32 R12, R4, R10, R12 ;  /* 0x0000000a040c723c */ /* 0x008fe2000000180c */
[----:B------:R-:W-:-:S02]  /*7cf80*/  IMAD.MOV.U32 R18, RZ, RZ, R10 ;  /* 0x000000ffff127224 */ /* 0x000fc400078e000a */
[----:B------:R-:W-:Y:S11]  /*7cf90*/  IMAD.MOV.U32 R19, RZ, RZ, R11 ;  /* 0x000000ffff137224 */ /* 0x000ff600078e000b */
[----:B------:R-:W-:Y:S09]  /*7cfa0*/  @!UPT UIADD3 URZ, URZ, URZ, URZ ;  /* 0x0000003f3f3ff290 */ /* 0x000ff2000fffe03f */
[----:B------:R-:W-:Y:S04]  /*7cfb0*/  STL.64 [R1+0x1260], R12 ;  /* 0x0012600c01007387 */ /* 0x000fe80000100a00 */
[----:B------:R0:W-:Y:S04]  /*7cfc0*/  STL.64 [R1+0x1268], R14 ;  /* 0x0012680e01007387 */ /* 0x0001e80000100a00 */
[----:B0-----:R-:W3:Y:S04]  /*7cfd0*/  LDL.LU.64 R14, [R1+0x9548] ;  /* 0x00954800010e7983 */ /* 0x001ee80000300a00 */
[----:B------:R-:W3:Y:S04]  /*7cfe0*/  LDL.LU.64 R12, [R1+0x9540] ;  /* 0x00954000010c7983 */ /* 0x000ee80000300a00 */
[----:B------:R-:W3:Y:S02]  /*7cff0*/  LDL.LU.64 R10, [R1+0x9538] ;  /* 0x00953800010a7983 */ /* 0x000ee40000300a00 */
        /* <DEDUP_REMOVED lines=8> */
[----:B------:R-:W3:Y:S04]  /*7d080*/  LDL.LU.64 R8, [R1+0x9520] ;  /* 0x0095200001087983 */ /* 0x000ee80000300a00 */
[----:B------:R-:W-:Y:S04]  /*7d090*/  STL.64 [R1+0x9440], R22 ;  /* 0x0094401601007387 */ /* 0x000fe80000100a00 */
[----:B------:R0:W-:Y:S04]  /*7d0a0*/  STL.64 [R1+0x9438], R20 ;  /* 0x0094381401007387 */ /* 0x0001e80000100a00 */
[----:B0-----:R-:W4:Y:S04]  /*7d0b0*/  LDL.LU R20, [R1+0x1350] ;  /* 0x0013500001147983 */ /* 0x001f280000300800 */
[----:B------:R-:W4:Y:S04]  /*7d0c0*/  LDL.LU R21, [R1+0x1354] ;  /* 0x0013540001157983 */ /* 0x000f280000300800 */
[----:B------:R-:W4:Y:S04]  /*7d0d0*/  LDL.LU R22, [R1+0x1358] ;  /* 0x0013580001167983 */ /* 0x000f280000300800 */
[----:B------:R-:W4:Y:S01]  /*7d0e0*/  LDL.LU R23, [R1+0x135c] ;  /* 0x00135c0001177983 */ /* 0x000f220000300800 */
[C---:B---3--:R-:W-:Y:S11]  /*7d0f0*/  HMMA.16816.F32 R8, R4.reuse, R14, R8 ;  /* 0x0000000e0408723c */ /* 0x048ff60000001808 */
[----:B------:R-:W-:Y:S11]  /*7d100*/  @!UPT UIADD3 URZ, URZ, URZ, URZ ;  /* 0x0000003f3f3ff290 */ /* 0x000ff6000fffe03f */
[----:B------:R-:W-:Y:S01]  /*7d110*/  @!UPT UIADD3 URZ, URZ, URZ, URZ ;  /* 0x0000003f3f3ff290 */ /* 0x000fe2000fffe03f */
[----:B------:R0:W-:Y:S04]  /*7d120*/  STL.64 [R1+0x1280], R8 ;  /* 0x0012800801007387 */ /* 0x0001e80000100a00 */
[----:B------:R1:W-:Y:S01]  /*7d130*/  STL.64 [R1+0x1288], R10 ;  /* 0x0012880a01007387 */ /* 0x0003e20000100a00 */
[----:B0-----:R-:W-:Y:S02]  /*7d140*/  IMAD.MOV.U32 R9, RZ, RZ, R14 ;  /* 0x000000ffff097224 */ /* 0x001fe400078e000e */
[----:B------:R-:W-:Y:S01]  /*7d150*/  IMAD.MOV.U32 R8, RZ, RZ, R15 ;  /* 0x000000ffff087224 */ /* 0x000fe200078e000f */
[----:B-1----:R-:W4:Y:S04]  /*7d160*/  LDL.LU.64 R10, [R1+0x9518] ;  /* 0x00951800010a7983 */ /* 0x002f280000300a00 */
        /* <DEDUP_REMOVED lines=20> */
[----:B------:R-:W2:Y:S04]  /*7d2b0*/  LDL.LU.64 R26, [R1+0x94d8] ;  /* 0x0094d800011a7983 */ /* 0x000ea80000300a00 */
[----:B------:R-:W2:Y:S11]  /*7d2c0*/  LDL.LU.64 R24, [R1+0x94d0] ;  /* 0x0094d00001187983 */ /* 0x000eb60000300a00 */
[----:B------:R-:W-:Y:S06]  /*7d2d0*/  @!UPT UIADD3 URZ, URZ, URZ, URZ ;  /* 0x0000003f3f3ff290 */ /* 0x000fec000fffe03f */
[----:B------:R-:W-:Y:S04]  /*7d2e0*/  STL.64 [R1+0x1380], R4 ;  /* 0x0013800401007387 */ /* 0x000fe80000100a00 */
[----:B------:R0:W-:Y:S04]  /*7d2f0*/  STL.64 [R1+0x1388], R6 ;  /* 0x0013880601007387 */ /* 0x0001e80000100a00 */
[----:B0-----:R-:W3:Y:S01]  /*7d300*/  LDL.LU.64 R6, [R1+0x94c8] ;  /* 0x0094c80001067983 */ /* 0x001ee20000300a00 */
[----:B------:R-:W-:Y:S02]  /*7d310*/  IMAD.MOV.U32 R5, RZ, RZ, R14 ;  /* 0x000000ffff057224 */ /* 0x000fe400078e000e */
[----:B------:R-:W-:-:S02]  /*7d320*/  IMAD.MOV.U32 R4, RZ, RZ, R15 ;  /* 0x000000ffff047224 */ /* 0x000fc400078e000f */
[----:B------:R-:W2:Y:S04]  /*7d330*/  LDL.LU.64 R14, [R1+0x94c0] ;  /* 0x0094c000010e7983 */ /* 0x000ea80000300a00 */
[----:B---3--:R-:W-:Y:S04]  /*7d340*/  STL.64 [R1+0x9488], R6 ;  /* 0x0094880601007387 */ /* 0x008fe80000100a00 */
[----:B------:R0:W-:Y:S04]  /*7d350*/  STL.64 [R1+0x9480], R4 ;  /* 0x0094800401007387 */ /* 0x0001e80000100a00 */
[----:B0-----:R-:W2:Y:S04]  /*7d360*/  LDL.LU R4, [R1+0x1360] ;  /* 0x0013600001047983 */ /* 0x001ea80000300800 */
[----:B------:R-:W2:Y:S04]  /*7d370*/  LDL.LU R5, [R1+0x1364] ;  /* 0x0013640001057983 */ /* 0x000ea80000300800 */
[----:B------:R-:W2:Y:S04]  /*7d380*/  LDL.LU R6, [R1+0x1368] ;  /* 0x0013680001067983 */ /* 0x000ea80000300800 */
[----:B------:R-:W2:Y:S02]  /*7d390*/  LDL.LU R7, [R1+0x136c] ;  /* 0x00136c0001077983 */ /* 0x000ea40000300800 */
[----:B--2---:R-:W-:Y:S11]  /*7d3a0*/  HMMA.16816.F32 R4, R24, R14, R4 ;  /* 0x0000000e1804723c */ /* 0x004ff60000001804 */
[----:B------:R-:W-:Y:S11]  /*7d3b0*/  @!UPT UIADD3 URZ, URZ, URZ, URZ ;  /* 0x0000003f3f3ff290 */ /* 0x000ff6000fffe03f */
[----:B------:R-:W-:Y:S01]  /*7d3c0*/  @!UPT UIADD3 URZ, URZ, URZ, URZ ;  /* 0x0000003f3f3ff290 */ /* 0x000fe2000fffe03f */
[----:B------:R0:W-:Y:S04]  /*7d3d0*/  STL.64 [R1+0x1370], R4 ;  /* 0x0013700401007387 */ /* 0x0001e80000100a00 */
[----:B------:R1:W-:Y:S01]  /*7d3e0*/  STL.64 [R1+0x1378], R6 ;  /* 0x0013780601007387 */ /* 0x0003e20000100a00 */
[----:B0-----:R-:W-:Y:S02]  /*7d3f0*/  IMAD.MOV.U32 R5, RZ, RZ, R26 ;  /* 0x000000ffff057224 */ /* 0x001fe400078e001a */
[----:B------:R-:W-:Y:S02]  /*7d400*/  IMAD.MOV.U32 R4, RZ, RZ, R27 ;  /* 0x000000ffff047224 */ /* 0x000fe400078e001b */
[----:B-1----:R-:W-:Y:S01]  /*7d410*/  IMAD.MOV.U32 R7, RZ, RZ, R24 ;  /* 0x000000ffff077224 */ /* 0x002fe200078e0018 */
[----:B------:R-:W2:Y:S01]  /*7d420*/  LDL.LU.64 R26, [R1+0x94b8] ;  /* 0x0094b800011a7983 */ /* 0x000ea20000300a00 */
[----:B------:R-:W-:-:S03]  /*7d430*/  IMAD.MOV.U32 R6, RZ, RZ, R25 ;  /* 0x000000ffff067224 */ /* 0x000fc600078e0019 */
[----:B------:R-:W3:Y:S01]  /*7d440*/  LDL.LU.64 R24, [R1+0x94b0] ;  /* 0x0094b00001187983 */ /* 0x000ee20000300a00 */
[----:B------:R-:W-:Y:S02]  /*7d450*/  IMAD.MOV.U32 R12, RZ, RZ, R7 ;  /* 0x000000ffff0c7224 */ /* 0x000fe400078e0007 */
[----:B------:R-:W-:Y:S01]  /*7d460*/  IMAD.MOV.U32 R13, RZ, RZ, R6 ;  /* 0x000000ffff0d7224 */ /* 0x000fe200078e0006 */
[----:B------:R0:W-:Y:S02]  /*7d470*/  STL.64 [R1+0x93a0], R14 ;  /* 0x0093a00e01007387 */ /* 0x0001e40000100a00 */
[----:B0-----:R-:W-:Y:S02]  /*7d480*/  IMAD.MOV.U32 R14, RZ, RZ, R5 ;  /* 0x000000ffff0e7224 */ /* 0x001fe400078e0005 */
[----:B------:R-:W-:-:S07]  /*7d490*/  IMAD.MOV.U32 R15, RZ, RZ, R4 ;  /* 0x000000ffff0f7224 */ /* 0x000fce00078e0004 */
[----:B----4-:R-:W-:Y:S01]  /*7d4a0*/  HMMA.16816.F32 R4, R12, R10, R20 ;  /* 0x0000000a0c04723c */ /* 0x010fe20000001814 */
[----:B------:R0:W-:Y:S06]  /*7d4b0*/  STL.64 [R1+0x9398], R10 ;  /* 0x0093980a01007387 */ /* 0x0001ec0000100a00 */
[----:B0-----:R-:W-:Y:S02]  /*7d4c0*/  IMAD.MOV.U32 R10, RZ, RZ, R9 ;  /* 0x000000ffff0a7224 */ /* 0x001fe400078e0009 */
[----:B------:R-:W-:Y:S11]  /*7d4d0*/  IMAD.MOV.U32 R11, RZ, RZ, R8 ;  /* 0x000000ffff0b7224 */ /* 0x000ff600078e0008 */
[----:B------:R-:W-:Y:S03]  /*7d4e0*/  @!UPT UIADD3 URZ, URZ, URZ, URZ ;  /* 0x0000003f3f3ff290 */ /* 0x000fe6000fffe03f */
[----:B------:R-:W-:Y:S04]  /*7d4f0*/  STL.64 [R1+0x1360], R4 ;  /* 0x0013600401007387 */ /* 0x000fe80000100a00 */
[----:B------:R-:W-:Y:S04]  /*7d500*/  STL.64 [R1+0x1368], R6 ;  /* 0x0013680601007387 */ /* 0x000fe80000100a00 */
[----:B------:R0:W-:Y:S04]  /*7d510*/  STL.64 [R1+0x93f8], R10 ;  /* 0x0093f80a01007387 */ /* 0x0001e80000100a00 */
[----:B------:R-:W4:Y:S04]  /*7d520*/  LDL.LU R8, [R1+0x12b0] ;  /* 0x0012b00001087983 */ /* 0x000f280000300800 */
[----:B------:R-:W4:Y:S04]  /*7d530*/  LDL.LU R9, [R1+0x12b4] ;  /* 0x0012b40001097983 */ /* 0x000f280000300800 */
[----:B0-----:R-:W3:Y:S04]  /*7d540*/  LDL.LU R10, [R1+0x12b8] ;  /* 0x0012b800010a7983 */ /* 0x001ee80000300800 */
[----:B------:R-:W3:Y:S01]  /*7d550*/  LDL.LU R11, [R1+0x12bc] ;  /* 0x0012bc00010b7983 */ /* 0x000ee20000300800 */
[----:B--2---:R-:W-:-:S02]  /*7d560*/  IMAD.MOV.U32 R22, RZ, RZ, R27 ;  /* 0x000000ffff167224 */ /* 0x004fc400078e001b */
[----:B------:R-:W-:Y:S01]  /*7d570*/  IMAD.MOV.U32 R23, RZ, RZ, R26 ;  /* 0x000000ffff177224 */ /* 0x000fe200078e001a */
[----:B---3--:R0:W-:Y:S04]  /*7d580*/  STL.64 [R1+0x9408], R10 ;  /* 0x0094080a01007387 */ /* 0x0081e80000100a00 */
[----:B----4-:R-:W-:Y:S01]  /*7d590*/  STL.64 [R1+0x9400], R8 ;  /* 0x0094000801007387 */ /* 0x010fe20000100a00 */
[----:B0-----:R-:W-:-:S03]  /*7d5a0*/  IMAD.MOV.U32 R10, RZ, RZ, R18 ;  /* 0x000000ffff0a7224 */ /* 0x001fc600078e0012 */
[----:B------:R-:W2:Y:S01]  /*7d5b0*/  LDL.LU R18, [R1+0x94ac] ;  /* 0x0094ac0001127983 */ /* 0x000ea20000300800 */
[----:B------:R-:W-:-:S03]  /*7d5c0*/  IMAD.MOV.U32 R11, RZ, RZ, R19 ;  /* 0x000000ffff0b7224 */ /* 0x000fc600078e0013 */
[----:B------:R-:W2:Y:S04]  /*7d5d0*/  LDL.LU R19, [R1+0x94a8] ;  /* 0x0094a80001137983 */ /* 0x000ea80000300800 */
[----:B------:R0:W-:Y:S04]  /*7d5e0*/  STL.64 [R1+0x9458], R22 ;  /* 0x0094581601007387 */ /* 0x0001e80000100a00 */
[----:B------:R-:W3:Y:S04]  /*7d5f0*/  LDL.LU R20, [R1+0x1300] ;  /* 0x0013000001147983 */ /* 0x000ee80000300800 */
[----:B------:R-:W3:Y:S04]  /*7d600*/  LDL.LU R21, [R1+0x1304] ;  /* 0x0013040001157983 */ /* 0x000ee80000300800 */
[----:B0-----:R-:W4:Y:S04]  /*7d610*/  LDL.LU R22, [R1+0x1308] ;  /* 0x0013080001167983 */ /* 0x001f280000300800 */
[----:B------:R-:W4:Y:S01]  /*7d620*/  LDL.LU R23, [R1+0x130c] ;  /* 0x00130c0001177983 */ /* 0x000f220000300800 */
[----:B------:R-:W-:-:S02]  /*7d630*/  IMAD.MOV.U32 R26, RZ, RZ, R25 ;  /* 0x000000ffff1a7224 */ /* 0x000fc400078e0019 */
[----:B------:R-:W-:Y:S01]  /*7d640*/  IMAD.MOV.U32 R27, RZ, RZ, R24 ;  /* 0x000000ffff1b7224 */ /* 0x000fe200078e0018 */
[----:B----4-:R-:W-:Y:S04]  /*7d650*/  STL.64 [R1+0x9470], R22 ;  /* 0x0094701601007387 */ /* 0x010fe80000100a00 */
[----:B---3--:R-:W-:Y:S04]  /*7d660*/  STL.64 [R1+0x9468], R20 ;  /* 0x0094681401007387 */ /* 0x008fe80000100a00 */
[----:B------:R0:W-:Y:S04]  /*7d670*/  STL.64 [R1+0x9478], R26 ;  /* 0x0094781a01007387 */ /* 0x0001e80000100a00 */
[----:B------:R-:W3:Y:S04]  /*7d680*/  LDL.LU R24, [R1+0x1320] ;  /* 0x0013200001187983 */ /* 0x000ee80000300800 */
[----:B------:R-:W3:Y:S04]  /*7d690*/  LDL.LU R25, [R1+0x1324] ;  /* 0x0013240001197983 */ /* 0x000ee80000300800 */
[----:B0-----:R-:W4:Y:S04]  /*7d6a0*/  LDL.LU R26, [R1+0x1328] ;  /* 0x00132800011a7983 */ /* 0x001f280000300800 */
[----:B------:R-:W4:Y:S01]  /*7d6b0*/  LDL.LU R27, [R1+0x132c] ;  /* 0x00132c00011b7983 */ /* 0x000f220000300800 */
[----:B------:R-:W-:-:S03]  /*7d6c0*/  IMAD.MOV.U32 R7, RZ, RZ, R29 ;  /* 0x000000ffff077224 */ /* 0x000fc600078e001d */
[----:B----4-:R-:W-:Y:S04]  /*7d6d0*/  STL.64 [R1+0x9498], R26 ;  /* 0x0094981a01007387 */ /* 0x010fe80000100a00 */
[----:B---3--:R-:W-:Y:S04]  /*7d6e0*/  STL.64 [R1+0x9490], R24 ;  /* 0x0094901801007387 */ /* 0x008fe80000100a00 */
[----:B------:R-:W3:Y:S04]  /*7d6f0*/  LDL R6, [R1+0x7b8] ;  /* 0x0007b80001067983 */ /* 0x000ee80000100800 */
[----:B---3--:R0:W-:Y:S04]  /*7d700*/  STL.64 [R1+0x94a0], R6 ;  /* 0x0094a00601007387 */ /* 0x0081e80000100a00 */
        /* <DEDUP_REMOVED lines=8> */
[----:B------:R-:W4:Y:S04]  /*7d790*/  LDL.LU R20, [R1+0x1310] ;  /* 0x0013100001147983 */ /* 0x000f280000300800 */
[----:B------:R-:W4:Y:S04]  /*7d7a0*/  LDL.LU R21, [R1+0x1314] ;  /* 0x0013140001157983 */ /* 0x000f280000300800 */
[----:B------:R-:W4:Y:S04]  /*7d7b0*/  LDL.LU R22, [R1+0x1318] ;  /* 0x0013180001167983 */ /* 0x000f280000300800 */
[----:B------:R-:W4:Y:S04]  /*7d7c0*/  LDL.LU R23, [R1+0x131c] ;  /* 0x00131c0001177983 */ /* 0x000f280000300800 */
[----:B------:R0:W-:Y:S02]  /*7d7d0*/  STL.64 [R1+0x9418], R10 ;  /* 0x0094180a01007387 */ /* 0x0001e40000100a00 */
[----:B0-----:R-:W-:-:S02]  /*7d7e0*/  IMAD.MOV.U32 R10, RZ, RZ, R28 ;  /* 0x000000ffff0a7224 */ /* 0x001fc400078e001c */
[----:B------:R-:W-:-:S05]  /*7d7f0*/  IMAD.MOV.U32 R11, RZ, RZ, R17 ;  /* 0x000000ffff0b7224 */ /* 0x000fca00078e0011 */
[----:B------:R0:W-:Y:S04]  /*7d800*/  STL.64 [R1+0x9430], R10 ;  /* 0x0094300a01007387 */ /* 0x0001e80000100a00 */
[----:B------:R-:W3:Y:S04]  /*7d810*/  LDL.LU R8, [R1+0x12e0] ;  /* 0x0012e00001087983 */ /* 0x000ee80000300800 */
[----:B------:R-:W3:Y:S04]  /*7d820*/  LDL.LU R9, [R1+0x12e4] ;  /* 0x0012e40001097983 */ /* 0x000ee80000300800 */
[----:B0-----:R-:W3:Y:S04]  /*7d830*/  LDL.LU R10, [R1+0x12e8] ;  /* 0x0012e800010a7983 */ /* 0x001ee80000300800 */
[----:B------:R-:W3:Y:S01]  /*7d840*/  LDL.LU R11, [R1+0x12ec] ;  /* 0x0012ec00010b7983 */ /* 0x000ee20000300800 */
[C---:B--2---:R-:W-:Y:S03]  /*7d850*/  HMMA.16816.F32 R4, R12.reuse, R18, R4 ;  /* 0x000000120c04723c */ /* 0x044fe60000001804 */
[----:B---3--:R-:W-:Y:S04]  /*7d860*/  STL.64 [R1+0x9450], R10 ;  /* 0x0094500a01007387 */ /* 0x008fe80000100a00 */
[----:B------:R0:W-:Y:S04]  /*7d870*/  STL.64 [R1+0x9448], R8 ;  /* 0x0094480801007387 */ /* 0x0001e80000100a00 */
[----:B0-----:R-:W2:Y:S04]  /*7d880*/  LDL.LU R8, [R1+0x12f0] ;  /* 0x0012f00001087983 */ /* 0x001ea80000300800 */
[----:B------:R-:W2:Y:S04]  /*7d890*/  LDL.LU R9, [R1+0x12f4] ;  /* 0x0012f40001097983 */ /* 0x000ea80000300800 */
[----:B------:R-:W2:Y:S04]  /*7d8a0*/  LDL.LU R10, [R1+0x12f8] ;  /* 0x0012f800010a7983 */ /* 0x000ea80000300800 */
[----:B------:R-:W2:Y:S04]  /*7d8b0*/  LDL.LU R11, [R1+0x12fc] ;  /* 0x0012fc00010b7983 */ /* 0x000ea80000300800 */
[----:B------:R-:W-:Y:S04]  /*7d8c0*/  STL.64 [R1+0x1350], R4 ;  /* 0x0013500401007387 */ /* 0x000fe80000100a00 */
[----:B------:R0:W-:Y:S04]  /*7d8d0*/  STL.64 [R1+0x1358], R6 ;  /* 0x0013580601007387 */ /* 0x0001e80000100a00 */
[----:B0-----:R-:W3:Y:S04]  /*7d8e0*/  LDL.LU.64 R6, [R1+0x94a0] ;  /* 0x0094a00001067983 */ /* 0x001ee80000300a00 */
[----:B------:R-:W-:Y:S04]  /*7d8f0*/  STL.64 [R1+0x9390], R18 ;  /* 0x0093901201007387 */ /* 0x000fe80000100a00 */
[----:B------:R0:W-:Y:S04]  /*7d900*/  STL [R1+0x9410], R16 ;  /* 0x0094101001007387 */ /* 0x0001e80000100800 */
[----:B0-----:R-:W2:Y:S04]  /*7d910*/  LDL.LU R16, [R1+0x12c0] ;  /* 0x0012c00001107983 */ /* 0x001ea80000300800 */
[----:B------:R-:W2:Y:S04]  /*7d920*/  LDL.LU R17, [R1+0x12c4] ;  /* 0x0012c40001117983 */ /* 0x000ea80000300800 */
[----:B------:R-:W2:Y:S04]  /*7d930*/  LDL.LU R18, [R1+0x12c8] ;  /* 0x0012c80001127983 */ /* 0x000ea80000300800 */
[----:B------:R-:W2:Y:S01]  /*7d940*/  LDL.LU R19, [R1+0x12cc] ;  /* 0x0012cc0001137983 */ /* 0x000ea20000300800 */
[C---:B---3--:R-:W-:Y:S03]  /*7d950*/  HMMA.16816.F32 R4, R12.reuse, R6, R24 ;  /* 0x000000060c04723c */ /* 0x048fe60000001818 */
[----:B--2---:R-:W-:Y:S04]  /*7d960*/  STL.64 [R1+0x9428], R18 ;  /* 0x0094281201007387 */ /* 0x004fe80000100a00 */
        /* <DEDUP_REMOVED lines=17> */
[----:B------:R-:W-:Y:S01]  /*7da80*/  STL.64 [R1+0x9360], R6 ;  /* 0x0093600601007387 */ /* 0x000fe20000100a00 */
[C---:B----4-:R-:W-:Y:S03]  /*7da90*/  HMMA.16816.F32 R24, R12.reuse, R26, R20 ;  /* 0x0000001a0c18723c */ /* 0x050fe60000001814 */
        /* <DEDUP_REMOVED lines=30> */
[----:B0-----:R-:W2:Y:S04]  /*7dc80*/  LDL.LU.64 R10, [R1+0x9430] ;  /* 0x00943000010a7983 */ /* 0x001ea80000300a00 */
[----:B------:R-:W-:Y:S01]  /*7dc90*/  STL.64 [R1+0x9320], R22 ;  /* 0x0093201601007387 */ /* 0x000fe20000100a00 */
[C---:B--2---:R-:W-:Y:S03]  /*7dca0*/  HMMA.16816.F32 R8, R12.reuse, R10, R16 ;  /* 0x0000000a0c08723c */ /* 0x044fe60000001810 */
[----:B------:R-:W2:Y:S04]  /*7dcb0*/  LDL.LU.64 R18, [R1+0x9428] ;  /* 0x0094280001127983 */ /* 0x000ea80000300a00 */
[----:B------:R-:W2:Y:S11]  /*7dcc0*/  LDL.LU.64 R16, [R1+0x9420] ;  /* 0x0094200001107983 */ /* 0x000eb60000300a00 */
[----:B------:R-:W-:Y:S05]  /*7dcd0*/  @!UPT UIADD3 URZ, URZ, URZ, URZ ;  /* 0x0000003f3f3ff290 */ /* 0x000fea000fffe03f */
[----:B------:R-:W-:Y:S04]  /*7dce0*/  STL.64 [R1+0x12e0], R8 ;  /* 0x0012e00801007387 */ /* 0x000fe80000100a00 */
[----:B------:R0:W-:Y:S04]  /*7dcf0*/  STL.64 [R1+0x12e8], R10 ;  /* 0x0012e80a01007387 */ /* 0x0001e80000100a00 */
[----:B0-----:R-:W2:Y:S02]  /*7dd00*/  LDL.LU.64 R10, [R1+0x9418] ;  /* 0x00941800010a7983 */ /* 0x001ea40000300a00 */
[----:B--2---:R-:W-:Y:S02]  /*7dd10*/  HMMA.16816.F32 R8, R12, R10, R16 ;  /* 0x0000000a0c08723c */ /* 0x004fe40000001810 */
[----:B------:R-:W2:Y:S11]  /*7dd20*/  LDL.LU R16, [R1+0x9410] ;  /* 0x0094100001107983 */ /* 0x000eb60000300800 */
[----:B------:R-:W-:Y:S10]  /*7dd30*/  @!UPT UIADD3 URZ, URZ, URZ, URZ ;  /* 0x0000003f3f3ff290 */ /* 0x000ff4000fffe03f */
[----:B------:R-:W-:Y:S04]  /*7dd40*/  STL.64 [R1+0x12d0], R8 ;  /* 0x0012d00801007387 */ /* 0x000fe80000100a00 */
[----:B------:R0:W-:Y:S04]  /*7dd50*/  STL.64 [R1+0x12d8], R10 ;  /* 0x0012d80a01007387 */ /* 0x0001e80000100a00 */
[----:B0-----:R-:W3:Y:S04]  /*7dd60*/  LDL.LU.64 R10, [R1+0x9408] ;  /* 0x00940800010a7983 */ /* 0x001ee80000300a00 */
[----:B------:R-:W3:Y:S01]  /*7dd70*/  LDL.LU.64 R8, [R1+0x9400] ;  /* 0x0094000001087983 */ /* 0x000ee20000300a00 */
[----:B------:R-:W-:-:S02]  /*7dd80*/  IMAD.MOV.U32 R22, RZ, RZ, R21 ;  /* 0x000000ffff167224 */ /* 0x000fc400078e0015 */
[----:B------:R-:W-:-:S07]  /*7dd90*/  IMAD.MOV.U32 R23, RZ, RZ, R20 ;  /* 0x000000ffff177224 */ /* 0x000fce00078e0014 */
[C---:B---3--:R-:W-:Y:S01]  /*7dda0*/  HMMA.16816.F32 R20, R12.reuse, R22, R8 ;  /* 0x000000160c14723c */ /* 0x048fe20000001808 */
[----:B------:R-:W4:Y:S07]  /*7ddb0*/  LDL.LU.64 R10, [R1+0x93f8] ;  /* 0x0093f800010a7983 */ /* 0x000f2e0000300a00 */
[----:B----4-:R-:W-:Y:S01]  /*7ddc0*/  HMMA.16816.F32 R8, R12, R10, R24 ;  /* 0x0000000a0c08723c */ /* 0x010fe20000001818 */
[----:B------:R-:W3:Y:S11]  /*7ddd0*/  LDL.64 R26, [R1+0x798] ;  /* 0x00079800011a7983 */ /* 0x000ef60000100a00 */
[----:B------:R-:W-:Y:S03]  /*7dde0*/  @!UPT UIADD3 URZ, URZ, URZ, URZ ;  /* 0x0000003f3f3ff290 */ /* 0x000fe6000fffe03f */
[----:B------:R-:W-:Y:S04]  /*7ddf0*/  STL.64 [R1+0x12c0], R20 ;  /* 0x0012c01401007387 */ /* 0x000fe80000100a00 */
[----:B------:R0:W-:Y:S04]  /*7de00*/  STL.64 [R1+0x12c8], R22 ;  /* 0x0012c81601007387 */ /* 0x0001e80000100a00 */
[----:B---3--:R-:W-:Y:S04]  /*7de10*/  STL.64 [R1+0x9358], R26 ;  /* 0x0093581a01007387 */ /* 0x008fe80000100a00 */
[----:B------:R-:W-:Y:S04]  /*7de20*/  STL.64 [R1+0x12b0], R8 ;  /* 0x0012b00801007387 */ /* 0x000fe80000100a00 */
[----:B------:R-:W-:Y:S04]  /*7de30*/  STL.64 [R1+0x12b8], R10 ;  /* 0x0012b80a01007387 */ /* 0x000fe80000100a00 */
[----:B0-----:R-:W3:Y:S04]  /*7de40*/  LDL.64 R22, [R1+0x778] ;  /* 0x0007780001167983 */ /* 0x001ee80000100a00 */
[----:B---3--:R0:W-:Y:S04]  /*7de50*/  STL.64 [R1+0x9338], R22 ;  /* 0x0093381601007387 */ /* 0x0081e80000100a00 */
[----:B------:R-:W3:Y:S04]  /*7de60*/  LDL.LU R20, [R1+0x1550] ;  /* 0x0015500001147983 */ /* 0x000ee80000300800 */
[----:B------:R-:W3:Y:S04]  /*7de70*/  LDL.LU R21, [R1+0x1554] ;  /* 0x0015540001157983 */ /* 0x000ee80000300800 */
[----:B0-----:R-:W4:Y:S04]  /*7de80*/  LDL.LU R22, [R1+0x1558] ;  /* 0x0015580001167983 */ /* 0x001f280000300800 */
[----:B------:R-:W4:Y:S04]  /*7de90*/  LDL.LU R23, [R1+0x155c] ;  /* 0x00155c0001177983 */ /* 0x000f280000300800 */
[----:B------:R-:W2:Y:S04]  /*7dea0*/  LDL.LU R8, [R1+0x1600] ;  /* 0x0016000001087983 */ /* 0x000ea80000300800 */
[----:B------:R-:W2:Y:S04]  /*7deb0*/  LDL.LU R9, [R1+0x1604] ;  /* 0x0016040001097983 */ /* 0x000ea80000300800 */
[----:B------:R-:W2:Y:S04]  /*7dec0*/  LDL.LU R10, [R1+0x1608] ;  /* 0x00160800010a7983 */ /* 0x000ea80000300800 */
[----:B------:R-:W2:Y:S04]  /*7ded0*/  LDL.LU R11, [R1+0x160c] ;  /* 0x00160c00010b7983 */ /* 0x000ea80000300800 */
[----:B--2---:R0:W-:Y:S04]  /*7dee0*/  STL.64 [R1+0x93b0], R10 ;  /* 0x0093b00a01007387 */ /* 0x0041e80000100a00 */
[----:B------:R-:W-:Y:S01]  /*7def0*/  STL.64 [R1+0x93a8], R8 ;  /* 0x0093a80801007387 */ /* 0x000fe20000100a00 */
[----:B0-----:R-:W-:-:S02]  /*7df00*/  IMAD.MOV.U32 R10, RZ, RZ, R5 ;  /* 0x000000ffff0a7224 */ /* 0x001fc400078e0005 */
[----:B------:R-:W-:-:S05]  /*7df10*/  IMAD.MOV.U32 R11, RZ, RZ, R4 ;  /* 0x000000ffff0b7224 */ /* 0x000fca00078e0004 */
[----:B------:R-:W-:Y:S04]  /*7df20*/  STL.64 [R1+0x93c8], R10 ;  /* 0x0093c80a01007387 */ /* 0x000fe80000100a00 */
[----:B------:R-:W2:Y:S04]  /*7df30*/  LDL.64 R6, [R1+0x7b8] ;  /* 0x0007b80001067983 */ /* 0x000ea80000100a00 */
[----:B--2---:R0:W-:Y:S04]  /*7df40*/  STL.64 [R1+0x9378], R6 ;  /* 0x0093780601007387 */ /* 0x0041e80000100a00 */
[----:B------:R-:W2:Y:S04]  /*7df50*/  LDL R4, [R1+0x640] ;  /* 0x0006400001047983 */ /* 0x000ea80000100800 */
[----:B------:R-:W2:Y:S04]  /*7df60*/  LDL R5, [R1+0x644] ;  /* 0x0006440001057983 */ /* 0x000ea80000100800 */
[----:B0-----:R-:W2:Y:S04]  /*7df70*/  LDL R6, [R1+0x648] ;  /* 0x0006480001067983 */ /* 0x001ea80000100800 */
[----:B------:R-:W2:Y:S01]  /*7df80*/  LDL R7, [R1+0x64c] ;  /* 0x00064c0001077983 */ /* 0x000ea20000100800 */
        /* <DEDUP_REMOVED lines=21> */
[----:B------:R-:W2:Y:S04]  /*7e0e0*/  LDL.LU R24, [R1+0x15c0] ;  /* 0x0015c00001187983 */ /* 0x000ea80000300800 */
[----:B------:R-:W2:Y:S04]  /*7e0f0*/  LDL.LU R25, [R1+0x15c4] ;  /* 0x0015c40001197983 */ /* 0x000ea80000300800 */
[----:B------:R-:W2:Y:S04]  /*7e100*/  LDL.LU R26, [R1+0x15c8] ;  /* 0x0015c800011a7983 */ /* 0x000ea80000300800 */
[----:B------:R-:W2:Y:S04]  /*7e110*/  LDL.LU R27, [R1+0x15cc] ;  /* 0x0015cc00011b7983 */ /* 0x000ea80000300800 */
[----:B------:R-:W3:Y:S04]  /*7e120*/  LDL.LU R16, [R1+0x15f0] ;  /* 0x0015f00001107983 */ /* 0x000ee80000300800 */
[----:B------:R-:W3:Y:S04]  /*7e130*/  LDL.LU R17, [R1+0x15f4] ;  /* 0x0015f40001117983 */ /* 0x000ee80000300800 */
[----:B------:R-:W3:Y:S04]  /*7e140*/  LDL.LU R18, [R1+0x15f8] ;  /* 0x0015f80001127983 */ /* 0x000ee80000300800 */
[----:B------:R-:W3:Y:S04]  /*7e150*/  LDL.LU R19, [R1+0x15fc] ;  /* 0x0015fc0001137983 */ /* 0x000ee80000300800 */
        /* <DEDUP_REMOVED lines=15> */
[----:B----4-:R-:W-:Y:S04]  /*7e250*/  STL.64 [R1+0x9350], R22 ;  /* 0x0093501601007387 */ /* 0x010fe80000100a00 */
[----:B---3--:R0:W-:Y:S04]  /*7e260*/  STL.64 [R1+0x9348], R20 ;  /* 0x0093481401007387 */ /* 0x0081e80000100a00 */
[----:B0-----:R-:W3:Y:S04]  /*7e270*/  LDL.LU R20, [R1+0x15b0] ;  /* 0x0015b00001147983 */ /* 0x001ee80000300800 */
[----:B------:R-:W3:Y:S04]  /*7e280*/  LDL.LU R21, [R1+0x15b4] ;  /* 0x0015b40001157983 */ /* 0x000ee80000300800 */
[----:B------:R-:W3:Y:S04]  /*7e290*/  LDL.LU R22, [R1+0x15b8] ;  /* 0x0015b80001167983 */ /* 0x000ee80000300800 */
[----:B------:R-:W3:Y:S04]  /*7e2a0*/  LDL.LU R23, [R1+0x15bc] ;  /* 0x0015bc0001177983 */ /* 0x000ee80000300800 */
        /* <DEDUP_REMOVED lines=15> */
[----:B------:R-:W4:Y:S04]  /*7e3a0*/  LDL.LU.64 R10, [R1+0x93b0] ;  /* 0x0093b000010a7983 */ /* 0x000f280000300a00 */
[----:B------:R-:W4:Y:S09]  /*7e3b0*/  LDL.LU.64 R8, [R1+0x93a8] ;  /* 0x0093a80001087983 */ /* 0x000f320000300a00 */
[----:B------:R-:W-:Y:S04]  /*7e3c0*/  STL.64 [R1+0x1170], R12 ;  /* 0x0011700c01007387 */ /* 0x000fe80000100a00 */
[----:B------:R0:W-:Y:S04]  /*7e3d0*/  STL.64 [R1+0x1178], R14 ;  /* 0x0011780e01007387 */ /* 0x0001e80000100a00 */
[----:B0-----:R-:W4:Y:S02]  /*7e3e0*/  LDL.LU.64 R14, [R1+0x93a0] ;  /* 0x0093a000010e7983 */ /* 0x001f240000300a00 */
[C---:B----4-:R-:W-:Y:S11]  /*7e3f0*/  HMMA.16816.F32 R8, R4.reuse, R14, R8 ;  /* 0x0000000e0408723c */ /* 0x050ff60000001808 */
[----:B------:R-:W-:Y:S11]  /*7e400*/  @!UPT UIADD3 URZ, URZ, URZ, URZ ;  /* 0x0000003f3f3ff290 */ /* 0x000ff6000fffe03f */
[----:B------:R-:W-:Y:S01]  /*7e410*/  @!UPT UIADD3 URZ, URZ, URZ, URZ ;  /* 0x0000003f3f3ff290 */ /* 0x000fe2000fffe03f */
[----:B------:R-:W-:Y:S04]  /*7e420*/  STL.64 [R1+0x11a0], R8 ;  /* 0x0011a00801007387 */ /* 0x000fe80000100a00 */
[----:B------:R0:W-:Y:S04]  /*7e430*/  STL.64 [R1+0x11a8], R10 ;  /* 0x0011a80a01007387 */ /* 0x0001e80000100a00 */
[----:B0-----:R-:W4:Y:S04]  /*7e440*/  LDL.LU.64 R10, [R1+0x9398] ;  /* 0x00939800010a7983 */ /* 0x001f280000300a00 */
[----:B------:R0:W-:Y:S04]  /*7e450*/  STL.64 [R1+0x92a0], R14 ;  /* 0x0092a00e01007387 */ /* 0x0001e80000100a00 */
[----:B------:R-:W2:Y:S04]  /*7e460*/  LDL.LU R12, [R1+0x1520] ;  /* 0x00152000010c7983 */ /* 0x000ea80000300800 */
[----:B------:R-:W2:Y:S04]  /*7e470*/  LDL.LU R13, [R1+0x1524] ;  /* 0x00152400010d7983 */ /* 0x000ea80000300800 */
[----:B0-----:R-:W2:Y:S04]  /*7e480*/  LDL.LU R14, [R1+0x1528] ;  /* 0x00152800010e7983 */ /* 0x001ea80000300800 */
[----:B------:R-:W2:Y:S01]  /*7e490*/  LDL.LU R15, [R1+0x152c] ;  /* 0x00152c00010f7983 */ /* 0x000ea20000300800 */
[C---:B----4-:R-:W-:Y:S03]  /*7e4a0*/  HMMA.16816.F32 R16, R4.reuse, R10, R16 ;  /* 0x0000000a0410723c */ /* 0x050fe60000001810 */
[----:B--2---:R-:W-:Y:S04]  /*7e4b0*/  STL.64 [R1+0x9330], R14 ;  /* 0x0093300e01007387 */ /* 0x004fe80000100a00 */
[----:B------:R0:W-:Y:S04]  /*7e4c0*/  STL.64 [R1+0x9328], R12 ;  /* 0x0093280c01007387 */ /* 0x0001e80000100a00 */
[----:B0-----:R-:W2:Y:S04]  /*7e4d0*/  LDL.LU R12, [R1+0x1540] ;  /* 0x00154000010c7983 */ /* 0x001ea80000300800 */
[----:B------:R-:W2:Y:S04]  /*7e4e0*/  LDL.LU R13, [R1+0x1544] ;  /* 0x00154400010d7983 */ /* 0x000ea80000300800 */
[----:B------:R-:W2:Y:S04]  /*7e4f0*/  LDL.LU R14, [R1+0x1548] ;  /* 0x00154800010e7983 */ /* 0x000ea80000300800 */
[----:B------:R-:W2:Y:S04]  /*7e500*/  LDL.LU R15, [R1+0x154c] ;  /* 0x00154c00010f7983 */ /* 0x000ea80000300800 */
[----:B------:R-:W-:Y:S04]  /*7e510*/  STL.64 [R1+0x13a0], R16 ;  /* 0x0013a01001007387 */ /* 0x000fe80000100a00 */
[----:B------:R0:W-:Y:S04]  /*7e520*/  STL.64 [R1+0x13a8], R18 ;  /* 0x0013a81201007387 */ /* 0x0001e80000100a00 */
[----:B0-----:R-:W4:Y:S04]  /*7e530*/  LDL.LU.64 R18, [R1+0x9390] ;  /* 0x0093900001127983 */ /* 0x001f280000300a00 */
[----:B------:R0:W-:Y:S04]  /*7e540*/  STL.64 [R1+0x9298], R10 ;  /* 0x0092980a01007387 */ /* 0x0001e80000100a00 */
[----:B0-----:R-:W2:Y:S01]  /*7e550*/  LDL.64 R10, [R1+0x758] ;  /* 0x00075800010a7983 */ /* 0x001ea20000100a00 */
[----:B----4-:R-:W-:Y:S03]  /*7e560*/  HMMA.16816.F32 R4, R4, R18, R24 ;  /* 0x000000120404723c */ /* 0x010fe60000001818 */
[----:B------:R-:W4:Y:S04]  /*7e570*/  LDL.LU.64 R26, [R1+0x9388] ;  /* 0x00938800011a7983 */ /* 0x000f280000300a00 */
[----:B------:R-:W4:Y:S11]  /*7e580*/  LDL.LU.64 R24, [R1+0x9380] ;  /* 0x0093800001187983 */ /* 0x000f360000300a00 */
[----:B------:R-:W-:Y:S05]  /*7e590*/  @!UPT UIADD3 URZ, URZ, URZ, URZ ;  /* 0x0000003f3f3ff290 */ /* 0x000fea000fffe03f */
[----:B------:R-:W-:Y:S04]  /*7e5a0*/  STL.64 [R1+0x13b0], R4 ;  /* 0x0013b00401007387 */ /* 0x000fe80000100a00 */
[----:B------:R0:W-:Y:S04]  /*7e5b0*/  STL.64 [R1+0x13b8], R6 ;  /* 0x0013b80601007387 */ /* 0x0001e80000100a00 */
[----:B0-----:R-:W4:Y:S04]  /*7e5c0*/  LDL.LU.64 R6, [R1+0x9378] ;  /* 0x0093780001067983 */ /* 0x001f280000300a00 */
[----:B------:R0:W-:Y:S04]  /*7e5d0*/  STL.64 [R1+0x92d0], R18 ;  /* 0x0092d01201007387 */ /* 0x0001e80000100a00 */
[----:B------:R-:W4:Y:S04]  /*7e5e0*/  LDL.LU.64 R16, [R1+0x640] ;  /* 0x0006400001107983 */ /* 0x000f280000300a00 */
[----:B0-----:R-:W4:Y:S02]  /*7e5f0*/  LDL.LU.64 R18, [R1+0x648] ;  /* 0x0006480001127983 */ /* 0x001f240000300a00 */
[C---:B----4-:R-:W-:Y:S01]  /*7e600*/  HMMA.16816.F32 R24, R16.reuse, R6, R24 ;  /* 0x000000061018723c */ /* 0x050fe20000001818 */
[----:B------:R-:W-:Y:S11]  /*7e610*/  IMAD.MOV.U32 R29, RZ, RZ, R7 ;  /* 0x000000ffff1d7224 */ /* 0x000ff600078e0007 */
[----:B------:R-:W-:Y:S11]  /*7e620*/  @!UPT UIADD3 URZ, URZ, URZ, URZ ;  /* 0x0000003f3f3ff290 */ /* 0x000ff6000fffe03f */
[----:B------:R-:W-:Y:S04]  /*7e630*/  STL.64 [R1+0x13c0], R24 ;  /* 0x0013c01801007387 */ /* 0x000fe80000100a00 */
[----:B------:R0:W-:Y:S04]  /*7e640*/  STL.64 [R1+0x13c8], R26 ;  /* 0x0013c81a01007387 */ /* 0x0001e80000100a00 */
[----:B0-----:R-:W4:Y:S04]  /*7e650*/  LDL.LU.64 R26, [R1+0x9370] ;  /* 0x00937000011a7983 */ /* 0x001f280000300a00 */
[----:B------:R-:W4:Y:S04]  /*7e660*/  LDL.LU.64 R24, [R1+0x9368] ;  /* 0x0093680001187983 */ /* 0x000f280000300a00 */
[----:B------:R-:W4:Y:S02]  /*7e670*/  LDL.LU.64 R6, [R1+0x9360] ;  /* 0x0093600001067983 */ /* 0x000f240000300a00 */
[C---:B----4-:R-:W-:Y:S11]  /*7e680*/  HMMA.16816.F32 R24, R16.reuse, R6, R24 ;  /* 0x000000061018723c */ /* 0x050ff60000001818 */
[----:B------:R-:W-:Y:S11]  /*7e690*/  @!UPT UIADD3 URZ, URZ, URZ, URZ ;  /* 0x0000003f3f3ff290 */ /* 0x000ff6000fffe03f */
[----:B------:R-:W-:Y:S01]  /*7e6a0*/  @!UPT UIADD3 URZ, URZ, URZ, URZ ;  /* 0x0000003f3f3ff290 */ /* 0x000fe2000fffe03f */
[----:B------:R-:W-:Y:S04]  /*7e6b0*/  STL.64 [R1+0x13d0], R24 ;  /* 0x0013d01801007387 */ /* 0x000fe80000100a00 */
[----:B------:R0:W-:Y:S04]  /*7e6c0*/  STL.64 [R1+0x13d8], R26 ;  /* 0x0013d81a01007387 */ /* 0x0001e80000100a00 */
[----:B0-----:R-:W3:Y:S02]  /*7e6d0*/  LDL.LU.64 R26, [R1+0x9358] ;  /* 0x00935800011a7983 */ /* 0x001ee40000300a00 */
        /* <DEDUP_REMOVED lines=9> */
[----:B------:R-:W-:Y:S04]  /*7e770*/  STL [R1+0x9274], R0 ;  /* 0x0092740001007387 */ /* 0x000fe80000100800 */
[----:B------:R-:W-:Y:S01]  /*7e780*/  STL [R1+0x9270], R2 ;  /* 0x0092700201007387 */ /* 0x000fe20000100800 */
        /* <DEDUP_REMOVED lines=19> */
[----:B------:R-:W3:Y:S01]  /*7e8c0*/  LDL.LU.64 R22, [R1+0x9320] ;  /* 0x0093200001167983 */ /* 0x000ee20000300a00 */
[----:B------:R-:W-:Y:S01]  /*7e8d0*/  IMAD.MOV.U32 R5, RZ, RZ, R11 ;  /* 0x000000ffff057224 */ /* 0x000fe200078e000b */
[C---:B---3--:R-:W-:Y:S02]  /*7e8e0*/  HMMA.16816.F32 R24, R16.reuse, R22, R24 ;  /* 0x000000161018723c */ /* 0x048fe40000001818 */
[----:B------:R2:W-:Y:S06]  /*7e8f0*/  STL.64 [R1+0x9220], R22 ;  /* 0x0092201601007387 */ /* 0x0005ec0000100a00 */
[----:B--2---:R-:W-:Y:S11]  /*7e900*/  HMMA.16816.F32 R20, R16, R10, R12 ;  /* 0x0000000a1014723c */ /* 0x004ff6000000180c */
[----:B------:R-:W-:Y:S04]  /*7e910*/  @!UPT UIADD3 URZ, URZ, URZ, URZ ;  /* 0x0000003f3f3ff290 */ /* 0x000fe8000fffe03f */
[----:B------:R-:W-:Y:S04]  /*7e920*/  STL.64 [R1+0x1410], R24 ;  /* 0x0014101801007387 */ /* 0x000fe80000100a00 */
[----:B------:R-:W-:Y:S04]  /*7e930*/  STL.64 [R1+0x1418], R26 ;  /* 0x0014181a01007387 */ /* 0x000fe80000100a00 */
[----:B------:R0:W-:Y:S04]  /*7e940*/  STL.64 [R1+0x1420], R20 ;  /* 0x0014201401007387 */ /* 0x0001e80000100a00 */
[----:B------:R-:W-:Y:S01]  /*7e950*/  STL.64 [R1+0x1428], R22 ;  /* 0x0014281601007387 */ /* 0x000fe20000100a00 */
[----:B0-----:R-:W-:-:S05]  /*7e960*/  IMAD.MOV.U32 R20, RZ, RZ, R10 ;  /* 0x000000ffff147224 */ /* 0x001fca00078e000a */
[----:B------:R0:W-:Y:S04]  /*7e970*/  STL [R1+0x9318], R20 ;  /* 0x0093181401007387 */ /* 0x0001e80000100800 */
[----:B------:R-:W2:Y:S04]  /*7e980*/  LDL.LU R8, [R1+0x1150] ;  /* 0x0011500001087983 */ /* 0x000ea80000300800 */
[----:B------:R-:W2:Y:S04]  /*7e990*/  LDL.LU R9, [R1+0x1154] ;  /* 0x0011540001097983 */ /* 0x000ea80000300800 */
[----:B------:R-:W3:Y:S04]  /*7e9a0*/  LDL.LU R10, [R1+0x1158] ;  /* 0x00115800010a7983 */ /* 0x000ee80000300800 */
[----:B------:R-:W3:Y:S04]  /*7e9b0*/  LDL.LU R11, [R1+0x115c] ;  /* 0x00115c00010b7983 */ /* 0x000ee80000300800 */
[----:B------:R-:W4:Y:S04]  /*7e9c0*/  LDL.LU R24, [R1+0x1500] ;  /* 0x0015000001187983 */ /* 0x000f280000300800 */
[----:B------:R-:W4:Y:S04]  /*7e9d0*/  LDL.LU R25, [R1+0x1504] ;  /* 0x0015040001197983 */ /* 0x000f280000300800 */
[----:B------:R-:W2:Y:S04]  /*7e9e0*/  LDL.LU R26, [R1+0x1508] ;  /* 0x00150800011a7983 */ /* 0x000ea80000300800 */
[----:B------:R-:W2:Y:S04]  /*7e9f0*/  LDL.LU R27, [R1+0x150c] ;  /* 0x00150c00011b7983 */ /* 0x000ea80000300800 */
[----:B0-----:R-:W3:Y:S04]  /*7ea00*/  LDL.LU R20, [R1+0x1510] ;  /* 0x0015100001147983 */ /* 0x001ee80000300800 */
[----:B------:R-:W3:Y:S04]  /*7ea10*/  LDL.LU R21, [R1+0x1514] ;  /* 0x0015140001157983 */ /* 0x000ee80000300800 */
[----:B------:R-:W3:Y:S04]  /*7ea20*/  LDL.LU R22, [R1+0x1518] ;  /* 0x0015180001167983 */ /* 0x000ee80000300800 */
[----:B------:R-:W3:Y:S01]  /*7ea30*/  LDL.LU R23, [R1+0x151c] ;  /* 0x00151c0001177983 */ /* 0x000ee20000300800 */
[----:B------:R-:W-:-:S02]  /*7ea40*/  IMAD.MOV.U32 R13, RZ, RZ, R16 ;  /* 0x000000ffff0d7224 */ /* 0x000fc400078e0010 */
[----:B------:R-:W-:Y:S02]  /*7ea50*/  IMAD.MOV.U32 R12, RZ, RZ, R17 ;  /* 0x000000ffff0c7224 */ /* 0x000fe400078e0011 */
[----:B------:R-:W-:Y:S02]  /*7ea60*/  IMAD.MOV.U32 R2, RZ, RZ, R18 ;  /* 0x000000ffff027224 */ /* 0x000fe400078e0012 */
[----:B------:R-:W-:Y:S01]  /*7ea70*/  IMAD.MOV.U32 R0, RZ, RZ, R19 ;  /* 0x000000ffff007224 */ /* 0x000fe200078e0013 */
[----:B--2---:R0:W-:Y:S04]  /*7ea80*/  STL.64 [R1+0x9310], R26 ;  /* 0x0093101a01007387 */ /* 0x0041e80000100a00 */
[----:B----4-:R-:W-:Y:S04]  /*7ea90*/  STL.64 [R1+0x9308], R24 ;  /* 0x0093081801007387 */ /* 0x010fe80000100a00 */
[----:B0-----:R-:W2:Y:S04]  /*7eaa0*/  LDL.64 R26, [R1+0x748] ;  /* 0x00074800011a7983 */ /* 0x001ea80000100a00 */
[----:B---3--:R-:W-:Y:S04]  /*7eab0*/  STL.64 [R1+0x92b0], R10 ;  /* 0x0092b00a01007387 */ /* 0x008fe80000100a00 */
[----:B------:R-:W-:Y:S04]  /*7eac0*/  STL.64 [R1+0x92a8], R8 ;  /* 0x0092a80801007387 */ /* 0x000fe80000100a00 */
[----:B------:R-:W3:Y:S04]  /*7ead0*/  LDL.LU R16, [R1+0x14d0] ;  /* 0x0014d00001107983 */ /* 0x000ee80000300800 */
[----:B------:R-:W3:Y:S04]  /*7eae0*/  LDL.LU R17, [R1+0x14d4] ;  /* 0x0014d40001117983 */ /* 0x000ee80000300800 */
[----:B------:R-:W4:Y:S04]  /*7eaf0*/  LDL.LU R18, [R1+0x14d8] ;  /* 0x0014d80001127983 */ /* 0x000f280000300800 */
[----:B------:R-:W4:Y:S04]  /*7eb00*/  LDL.LU R19, [R1+0x14dc] ;  /* 0x0014dc0001137983 */ /* 0x000f280000300800 */
[----:B----4-:R0:W-:Y:S04]  /*7eb10*/  STL.64 [R1+0x92e0], R18 ;  /* 0x0092e01201007387 */ /* 0x0101e80000100a00 */
[----:B---3--:R-:W-:Y:S04]  /*7eb20*/  STL.64 [R1+0x92d8], R16 ;  /* 0x0092d81001007387 */ /* 0x008fe80000100a00 */
[----:B0-----:R-:W3:Y:S04]  /*7eb30*/  LDL.64 R18, [R1+0x718] ;  /* 0x0007180001127983 */ /* 0x001ee80000100a00 */
[----:B---3--:R0:W-:Y:S04]  /*7eb40*/  STL.64 [R1+0x92f0], R18 ;  /* 0x0092f01201007387 */ /* 0x0081e80000100a00 */
[----:B------:R-:W3:Y:S04]  /*7eb50*/  LDL.64 R14, [R1+0x6f8] ;  /* 0x0006f800010e7983 */ /* 0x000ee80000100a00 */
[----:B0-----:R-:W4:Y:S04]  /*7eb60*/  LDL.64 R18, [R1+0x728] ;  /* 0x0007280001127983 */ /* 0x001f280000100a00 */
[----:B---3--:R0:W-:Y:S04]  /*7eb70*/  STL.64 [R1+0x92c8], R14 ;  /* 0x0092c80e01007387 */ /* 0x0081e80000100a00 */
[----:B0-----:R-:W3:Y:S01]  /*7eb80*/  LDL.64 R14, [R1+0x708] ;  /* 0x00070800010e7983 */ /* 0x001ee20000100a00 */
[----:B------:R-:W-:-:S02]  /*7eb90*/  IMAD.MOV.U32 R9, RZ, RZ, R12 ;  /* 0x000000ffff097224 */ /* 0x000fc400078e000c */
[----:B------:R-:W-:Y:S02]  /*7eba0*/  IMAD.MOV.U32 R8, RZ, RZ, R13 ;  /* 0x000000ffff087224 */ /* 0x000fe400078e000d */
[----:B------:R-:W-:Y:S02]  /*7ebb0*/  IMAD.MOV.U32 R10, RZ, RZ, R2 ;  /* 0x000000ffff0a7224 */ /* 0x000fe400078e0002 */
[----:B------:R-:W-:Y:S01]  /*7ebc0*/  IMAD.MOV.U32 R11, RZ, RZ, R0 ;  /* 0x000000ffff0b7224 */ /* 0x000fe200078e0000 */
[----:B---3--:R0:W-:Y:S04]  /*7ebd0*/  STL.64 [R1+0x92e8], R14 ;  /* 0x0092e80e01007387 */ /* 0x0081e80000100a00 */
[----:B------:R-:W3:Y:S04]  /*7ebe0*/  LDL.LU R12, [R1+0x14e0] ;  /* 0x0014e000010c7983 */ /* 0x000ee80000300800 */
[----:B------:R-:W3:Y:S04]  /*7ebf0*/  LDL.LU R13, [R1+0x14e4] ;  /* 0x0014e400010d7983 */ /* 0x000ee80000300800 */
[----:B0-----:R-:W3:Y:S04]  /*7ec00*/  LDL.LU R14, [R1+0x14e8] ;  /* 0x0014e800010e7983 */ /* 0x001ee80000300800 */
[----:B------:R-:W3:Y:S01]  /*7ec10*/  LDL.LU R15, [R1+0x14ec] ;  /* 0x0014ec00010f7983 */ /* 0x000ee20000300800 */
[----:B--2---:R-:W-:Y:S03]  /*7ec20*/  HMMA.16816.F32 R20, R8, R26, R20 ;  /* 0x0000001a0814723c */ /* 0x004fe60000001814 */
[----:B---3--:R-:W-:Y:S04]  /*7ec30*/  STL.64 [R1+0x9300], R14 ;  /* 0x0093000e01007387 */ /* 0x008fe80000100a00 */
[----:B------:R0:W-:Y:S04]  /*7ec40*/  STL.64 [R1+0x92f8], R12 ;  /* 0x0092f80c01007387 */ /* 0x0001e80000100a00 */
[----:B0-----:R-:W4:Y:S04]  /*7ec50*/  LDL.LU R12, [R1+0x14f0] ;  /* 0x0014f000010c7983 */ /* 0x001f280000300800 */
[----:B------:R-:W4:Y:S04]  /*7ec60*/  LDL.LU R13, [R1+0x14f4] ;  /* 0x0014f400010d7983 */ /* 0x000f280000300800 */
[----:B------:R-:W4:Y:S04]  /*7ec70*/  LDL.LU R14, [R1+0x14f8] ;  /* 0x0014f800010e7983 */ /* 0x000f280000300800 */
[----:B------:R-:W4:Y:S04]  /*7ec80*/  LDL.LU R15, [R1+0x14fc] ;  /* 0x0014fc00010f7983 */ /* 0x000f280000300800 */
[----:B------:R0:W-:Y:S04]  /*7ec90*/  STL.64 [R1+0x9268], R6 ;  /* 0x0092680601007387 */ /* 0x0001e80000100a00 */
[----:B------:R-:W-:Y:S04]  /*7eca0*/  STL.64 [R1+0x9260], R4 ;  /* 0x0092600401007387 */ /* 0x000fe80000100a00 */
[----:B0-----:R-:W2:Y:S04]  /*7ecb0*/  LDL.64 R6, [R1+0x738] ;  /* 0x0007380001067983 */ /* 0x001ea80000100a00 */
[----:B------:R0:W-:Y:S04]  /*7ecc0*/  STL.64 [R1+0x1430], R20 ;  /* 0x0014301401007387 */ /* 0x0001e80000100a00 */
[----:B------:R1:W-:Y:S04]  /*7ecd0*/  STL.64 [R1+0x1438], R22 ;  /* 0x0014381601007387 */ /* 0x0003e80000100a00 */
[----:B0-----:R-:W3:Y:S01]  /*7ece0*/  LDL.LU R20, [R1+0x9318] ;  /* 0x0093180001147983 */ /* 0x001ee20000300800 */
[----:B------:R-:W-:-:S02]  /*7ecf0*/  IMAD.MOV.U32 R21, RZ, RZ, R27 ;  /* 0x000000ffff157224 */ /* 0x000fc400078e001b */
[----:B-1----:R-:W-:Y:S02]  /*7ed00*/  IMAD.MOV.U32 R22, RZ, RZ, R26 ;  /* 0x000000ffff167224 */ /* 0x002fe400078e001a */
[----:B------:R-:W3:Y:S04]  /*7ed10*/  LDL.LU.64 R26, [R1+0x9310] ;  /* 0x00931000011a7983 */ /* 0x000ee80000300a00 */
[----:B------:R-:W3:Y:S01]  /*7ed20*/  LDL.LU.64 R24, [R1+0x9308] ;  /* 0x0093080001187983 */ /* 0x000ee20000300a00 */
[----:B--2---:R-:W-:Y:S01]  /*7ed30*/  IMAD.MOV.U32 R23, RZ, RZ, R7 ;  /* 0x000000ffff177224 */ /* 0x004fe200078e0007 */
[C---:B---3--:R-:W-:Y:S11]  /*7ed40*/  HMMA.16816.F32 R24, R8.reuse, R6, R24 ;  /* 0x000000060818723c */ /* 0x048ff60000001818 */
[----:B------:R-:W-:Y:S11]  /*7ed50*/  @!UPT UIADD3 URZ, URZ, URZ, URZ ;  /* 0x0000003f3f3ff290 */ /* 0x000ff6000fffe03f */
[----:B------:R-:W-:Y:S01]  /*7ed60*/  @!UPT UIADD3 URZ, URZ, URZ, URZ ;  /* 0x0000003f3f3ff290 */ /* 0x000fe2000fffe03f */
[----:B------:R-:W-:Y:S04]  /*7ed70*/  STL.64 [R1+0x1440], R24 ;  /* 0x0014401801007387 */ /* 0x000fe80000100a00 */
[----:B------:R-:W-:Y:S04]  /*7ed80*/  STL.64 [R1+0x1448], R26 ;  /* 0x0014481a01007387 */ /* 0x000fe80000100a00 */
[----:B------:R-:W-:Y:S04]  /*7ed90*/  STL.64 [R1+0x9280], R22 ;  /* 0x0092801601007387 */ /* 0x000fe80000100a00 */
[----:B------:R0:W-:Y:S04]  /*7eda0*/  STL.64 [R1+0x9278], R20 ;  /* 0x0092781401007387 */ /* 0x0001e80000100a00 */
[----:B0-----:R-:W2:Y:S04]  /*7edb0*/  LDL.LU R20, [R1+0x1130] ;  /* 0x0011300001147983 */ /* 0x001ea80000300800 */
[----:B------:R-:W2:Y:S04]  /*7edc0*/  LDL.LU R21, [R1+0x1134] ;  /* 0x0011340001157983 */ /* 0x000ea80000300800 */
[----:B------:R-:W3:Y:S04]  /*7edd0*/  LDL.LU R22, [R1+0x1138] ;  /* 0x0011380001167983 */ /* 0x000ee80000300800 */
[----:B------:R-:W3:Y:S01]  /*7ede0*/  LDL.LU R23, [R1+0x113c] ;  /* 0x00113c0001177983 */ /* 0x000ee20000300800 */
[----:B----4-:R-:W-:Y:S03]  /*7edf0*/  HMMA.16816.F32 R12, R8, R18, R12 ;  /* 0x00000012080c723c */ /* 0x010fe6000000180c */
[----:B---3--:R-:W-:Y:S04]  /*7ee00*/  STL.64 [R1+0x9290], R22 ;  /* 0x0092901601007387 */ /* 0x008fe80000100a00 */
[----:B--2---:R0:W-:Y:S04]  /*7ee10*/  STL.64 [R1+0x9288], R20 ;  /* 0x0092881401007387 */ /* 0x0041e80000100a00 */
[----:B0-----:R-:W2:Y:S04]  /*7ee20*/  LDL.LU.64 R20, [R1+0x3a0] ;  /* 0x0003a00001147983 */ /* 0x001ea80000300a00 */
[----:B------:R-:W3:Y:S01]  /*7ee30*/  LDL.LU.64 R22, [R1+0x3a8] ;  /* 0x0003a80001167983 */ /* 0x000ee20000300a00 */
[----:B------:R-:W-:-:S02]  /*7ee40*/  IMAD.MOV.U32 R24, RZ, RZ, R6 ;  /* 0x000000ffff187224 */ /* 0x000fc400078e0006 */
        /* <DEDUP_REMOVED lines=8> */
[----:B------:R-:W3:Y:S04]  /*7eed0*/  LDL.LU R4, [R1+0x10f0] ;  /* 0x0010f00001047983 */ /* 0x000ee80000300800 */
[----:B------:R-:W3:Y:S04]  /*7eee0*/  LDL.LU R5, [R1+0x10f4] ;  /* 0x0010f40001057983 */ /* 0x000ee80000300800 */
[----:B------:R-:W3:Y:S04]  /*7eef0*/  LDL.LU R6, [R1+0x10f8] ;  /* 0x0010f80001067983 */ /* 0x000ee80000300800 */
[----:B------:R-:W3:Y:S04]  /*7ef00*/  LDL.LU R7, [R1+0x10fc] ;  /* 0x0010fc0001077983 */ /* 0x000ee80000300800 */
[----:B------:R-:W-:Y:S04]  /*7ef10*/  STL.64 [R1+0x1450], R12 ;  /* 0x0014500c01007387 */ /* 0x000fe80000100a00 */
[----:B------:R0:W-:Y:S04]  /*7ef20*/  STL.64 [R1+0x1458], R14 ;  /* 0x0014580e01007387 */ /* 0x0001e80000100a00 */
[----:B0-----:R-:W4:Y:S04]  /*7ef30*/  LDL.LU.64 R14, [R1+0x9300] ;  /* 0x00930000010e7983 */ /* 0x001f280000300a00 */
[----:B------:R-:W4:Y:S04]  /*7ef40*/  LDL.LU.64 R12, [R1+0x92f8] ;  /* 0x0092f800010c7983 */ /* 0x000f280000300a00 */
[----:B------:R-:W4:Y:S02]  /*7ef50*/  LDL.LU.64 R18, [R1+0x92f0] ;  /* 0x0092f00001127983 */ /* 0x000f240000300a00 */
[----:B----4-:R-:W-:Y:S01]  /*7ef60*/  HMMA.16816.F32 R12, R8, R18, R12 ;  /* 0x00000012080c723c */ /* 0x010fe2000000180c */
[----:B------:R-:W-:-:S02]  /*7ef70*/  IMAD.MOV.U32 R28, RZ, RZ, R18 ;  /* 0x000000ffff1c7224 */ /* 0x000fc400078e0012 */
[----:B------:R-:W-:Y:S11]  /*7ef80*/  IMAD.MOV.U32 R27, RZ, RZ, R19 ;  /* 0x000000ffff1b7224 */ /* 0x000ff600078e0013 */
[----:B------:R-:W-:Y:S09]  /*7ef90*/  @!UPT UIADD3 URZ, URZ, URZ, URZ ;  /* 0x0000003f3f3ff290 */ /* 0x000ff2000fffe03f */
        /* <DEDUP_REMOVED lines=14> */
[----:B--2---:R-:W-:Y:S02]  /*7f080*/  HMMA.16816.F32 R8, R8, R14, R20 ;  /* 0x0000000e0808723c */ /* 0x004fe40000001814 */
[----:B------:R-:W2:Y:S04]  /*7f090*/  LDL.LU.64 R22, [R1+0x92c0] ;  /* 0x0092c00001167983 */ /* 0x000ea80000300a00 */
[----:B------:R-:W2:Y:S01]  /*7f0a0*/  LDL.LU.64 R20, [R1+0x92b8] ;  /* 0x0092b80001147983 */ /* 0x000ea20000300a00 */
[----:B------:R-:W-:-:S02]  /*7f0b0*/  IMAD.MOV.U32 R0, RZ, RZ, R14 ;  /* 0x000000ffff007224 */ /* 0x000fc400078e000e */
[----:B------:R-:W-:Y:S11]  /*7f0c0*/  IMAD.MOV.U32 R2, RZ, RZ, R15 ;  /* 0x000000ffff027224 */ /* 0x000ff600078e000f */
[----:B------:R-:W-:Y:S03]  /*7f0d0*/  @!UPT UIADD3 URZ, URZ, URZ, URZ ;  /* 0x0000003f3f3ff290 */ /* 0x000fe6000fffe03f */
[----:B------:R-:W-:Y:S04]  /*7f0e0*/  STL.64 [R1+0x1480], R8 ;  /* 0x0014800801007387 */ /* 0x000fe80000100a00 */
[----:B------:R0:W-:Y:S04]  /*7f0f0*/  STL.64 [R1+0x1488], R10 ;  /* 0x0014880a01007387 */ /* 0x0001e80000100a00 */
[----:B0-----:R-:W3:Y:S04]  /*7f100*/  LDL.LU.64 R10, [R1+0x92b0] ;  /* 0x0092b000010a7983 */ /* 0x001ee80000300a00 */
[----:B------:R-:W3:Y:S04]  /*7f110*/  LDL.LU.64 R8, [R1+0x92a8] ;  /* 0x0092a80001087983 */ /* 0x000ee80000300a00 */
[----:B------:R-:W3:Y:S01]  /*7f120*/  LDL.LU.64 R14, [R1+0x92a0] ;  /* 0x0092a000010e7983 */ /* 0x000ee20000300a00 */
[----:B--2---:R-:W-:-:S02]  /*7f130*/  IMAD.MOV.U32 R12, RZ, RZ, R20 ;  /* 0x000000ffff0c7224 */ /* 0x004fc400078e0014 */
[----:B------:R-:W-:Y:S01]  /*7f140*/  IMAD.MOV.U32 R13, RZ, RZ, R21 ;  /* 0x000000ffff0d7224 */ /* 0x000fe200078e0015 */
[----:B---3--:R-:W-:Y:S11]  /*7f150*/  HMMA.16816.F32 R8, R20, R14, R8 ;  /* 0x0000000e1408723c */ /* 0x008ff60000001808 */
[----:B------:R-:W-:Y:S11]  /*7f160*/  @!UPT UIADD3 URZ, URZ, URZ, URZ ;  /* 0x0000003f3f3ff290 */ /* 0x000ff6000fffe03f */
[----:B------:R-:W-:Y:S01]  /*7f170*/  @!UPT UIADD3 URZ, URZ, URZ, URZ ;  /* 0x0000003f3f3ff290 */ /* 0x000fe2000fffe03f */
[----:B------:R0:W-:Y:S04]  /*7f180*/  STL.64 [R1+0x1470], R8 ;  /* 0x0014700801007387 */ /* 0x0001e80000100a00 */
[----:B------:R1:W-:Y:S01]  /*7f190*/  STL.64 [R1+0x1478], R10 ;  /* 0x0014780a01007387 */ /* 0x0003e20000100a00 */
[----:B0-----:R-:W-:Y:S02]  /*7f1a0*/  IMAD.MOV.U32 R9, RZ, RZ, R22 ;  /* 0x000000ffff097224 */ /* 0x001fe400078e0016 */
[----:B------:R-:W-:Y:S01]  /*7f1b0*/  IMAD.MOV.U32 R8, RZ, RZ, R23 ;  /* 0x000000ffff087224 */ /* 0x000fe200078e0017 */
[----:B-1----:R-:W2:Y:S04]  /*7f1c0*/  LDL.LU.64 R10, [R1+0x9298] ;  /* 0x00929800010a7983 */ /* 0x002ea80000300a00 */
[----:B------:R-:W2:Y:S04]  /*7f1d0*/  LDL.LU.64 R22, [R1+0x9290] ;  /* 0x0092900001167983 */ /* 0x000ea80000300a00 */
[----:B------:R-:W2:Y:S04]  /*7f1e0*/  LDL.LU.64 R20, [R1+0x9288] ;  /* 0x0092880001147983 */ /* 0x000ea80000300a00 */
[----:B------:R0:W-:Y:S02]  /*7f1f0*/  STL.64 [R1+0x9160], R14 ;  /* 0x0091600e01007387 */ /* 0x0001e40000100a00 */
[----:B0-----:R-:W-:-:S02]  /*7f200*/  IMAD.MOV.U32 R14, RZ, RZ, R9 ;  /* 0x000000ffff0e7224 */ /* 0x001fc400078e0009 */
[----:B------:R-:W-:-:S07]  /*7f210*/  IMAD.MOV.U32 R15, RZ, RZ, R8 ;  /* 0x000000ffff0f7224 */ /* 0x000fce00078e0008 */
[C---:B--2---:R-:W-:Y:S11]  /*7f220*/  HMMA.16816.F32 R20, R12.reuse, R10, R20 ;  /* 0x0000000a0c14723c */ /* 0x044ff60000001814 */
[----:B------:R-:W-:Y:S11]  /*7f230*/  @!UPT UIADD3 URZ, URZ, URZ, URZ ;  /* 0x0000003f3f3ff290 */ /* 0x000ff6000fffe03f */
[----:B------:R-:W-:Y:S01]  /*7f240*/  @!UPT UIADD3 URZ, URZ, URZ, URZ ;  /* 0x0000003f3f3ff290 */ /* 0x000fe2000fffe03f */
[----:B------:R-:W-:Y:S04]  /*7f250*/  STL.64 [R1+0x1150], R20 ;  /* 0x0011501401007387 */ /* 0x000fe80000100a00 */
[----:B------:R0:W-:Y:S04]  /*7f260*/  STL.64 [R1+0x1158], R22 ;  /* 0x0011581601007387 */ /* 0x0001e80000100a00 */
[----:B0-----:R-:W2:Y:S04]  /*7f270*/  LDL.LU.64 R22, [R1+0x9280] ;  /* 0x0092800001167983 */ /* 0x001ea80000300a00 */
[----:B------:R-:W3:Y:S04]  /*7f280*/  LDL.LU.64 R20, [R1+0x9278] ;  /* 0x0092780001147983 */ /* 0x000ee80000300a00 */
[----:B------:R0:W-:Y:S04]  /*7f290*/  STL.64 [R1+0x9158], R10 ;  /* 0x0091580a01007387 */ /* 0x0001e80000100a00 */
[----:B------:R-:W4:Y:S04]  /*7f2a0*/  LDL.LU R8, [R1+0x1110] ;  /* 0x0011100001087983 */ /* 0x000f280000300800 */
[----:B------:R-:W4:Y:S04]  /*7f2b0*/  LDL.LU R9, [R1+0x1114] ;  /* 0x0011140001097983 */ /* 0x000f280000300800 */
[----:B0-----:R-:W4:Y:S04]  /*7f2c0*/  LDL.LU R10, [R1+0x1118] ;  /* 0x00111800010a7983 */ /* 0x001f280000300800 */
[----:B------:R-:W4:Y:S02]  /*7f2d0*/  LDL.LU R11, [R1+0x111c] ;  /* 0x00111c00010b7983 */ /* 0x000f240000300800 */
[----:B----4-:R-:W-:Y:S11]  /*7f2e0*/  HMMA.16816.F32 R8, R12, R18, R8 ;  /* 0x000000120c08723c */ /* 0x010ff60000001808 */
[----:B------:R-:W-:Y:S11]  /*7f2f0*/  @!UPT UIADD3 URZ, URZ, URZ, URZ ;  /* 0x0000003f3f3ff290 */ /* 0x000ff6000fffe03f */
[----:B------:R-:W-:Y:S01]  /*7f300*/  @!UPT UIADD3 URZ, URZ, URZ, URZ ;  /* 0x0000003f3f3ff290 */ /* 0x000fe2000fffe03f */
[----:B------:R0:W-:Y:S04]  /*7f310*/  STL.64 [R1+0x1130], R8 ;  /* 0x0011300801007387 */ /* 0x0001e80000100a00 */
[----:B------:R1:W-:Y:S04]  /*7f320*/  STL.64 [R1+0x1138], R10 ;  /* 0x0011380a01007387 */ /* 0x0003e80000100a00 */
[----:B0-----:R-:W4:Y:S04]  /*7f330*/  LDL.LU R8, [R1+0x1700] ;  /* 0x0017000001087983 */ /* 0x001f280000300800 */
[----:B------:R-:W4:Y:S04]  /*7f340*/  LDL.LU R9, [R1+0x1704] ;  /* 0x0017040001097983 */ /* 0x000f280000300800 */
[----:B-1----:R-:W2:Y:S04]  /*7f350*/  LDL.LU R10, [R1+0x1708] ;  /* 0x00170800010a7983 */ /* 0x002ea80000300800 */
[----:B------:R-:W2:Y:S04]  /*7f360*/  LDL.LU R11, [R1+0x170c] ;  /* 0x00170c00010b7983 */ /* 0x000ea80000300800 */
[----:B--2---:R0:W-:Y:S04]  /*7f370*/  STL.64 [R1+0x9170], R10 ;  /* 0x0091700a01007387 */ /* 0x0041e80000100a00 */
[----:B----4-:R-:W-:Y:S01]  /*7f380*/  STL.64 [R1+0x9168], R8 ;  /* 0x0091680801007387 */ /* 0x010fe20000100a00 */
[----:B0-----:R-:W-:-:S02]  /*7f390*/  IMAD.MOV.U32 R10, RZ, RZ, R0 ;  /* 0x000000ffff0a7224 */ /* 0x001fc400078e0000 */
[----:B------:R-:W-:Y:S01]  /*7f3a0*/  IMAD.MOV.U32 R11, RZ, RZ, R2 ;  /* 0x000000ffff0b7224 */ /* 0x000fe200078e0002 */
[----:B------:R-:W2:Y:S04]  /*7f3b0*/  LDL.LU R0, [R1+0x9274] ;  /* 0x0092740001007983 */ /* 0x000ea80000300800 */
[----:B------:R-:W4:Y:S04]  /*7f3c0*/  LDL.LU R2, [R1+0x9270] ;  /* 0x0092700001027983 */ /* 0x000f280000300800 */
[----:B------:R0:W-:Y:S04]  /*7f3d0*/  STL.64 [R1+0x9188], R10 ;  /* 0x0091880a01007387 */ /* 0x0001e80000100a00 */
[----:B0-----:R-:W2:Y:S01]  /*7f3e0*/  LDL R10, [R1+0x7b8] ;  /* 0x0007b800010a7983 */ /* 0x001ea20000100800 */
[----:B------:R-:W-:-:S03]  /*7f3f0*/  IMAD.MOV.U32 R11, RZ, RZ, R29 ;  /* 0x000000ffff0b7224 */ /* 0x000fc600078e001d */
[----:B------:R-:W-:Y:S04]  /*7f400*/  STL.64 [R1+0x9150], R18 ;  /* 0x0091501201007387 */ /* 0x000fe80000100a00 */
[----:B--2---:R-:W-:Y:S01]  /*7f410*/  HMMA.16816.F32 R8, R12, R10, R4 ;  /* 0x0000000a0c08723c */ /* 0x004fe20000001804 */
[----:B------:R-:W2:Y:S04]  /*7f420*/  LDL.LU.64 R6, [R1+0x9268] ;  /* 0x0092680001067983 */ /* 0x000ea80000300a00 */
[----:B------:R-:W2:Y:S11]  /*7f430*/  LDL.LU.64 R4, [R1+0x9260] ;  /* 0x0092600001047983 */ /* 0x000eb60000300a00 */
[----:B------:R-:W-:Y:S07]  /*7f440*/  @!UPT UIADD3 URZ, URZ, URZ, URZ ;  /* 0x0000003f3f3ff290 */ /* 0x000fee000fffe03f */
[----:B------:R-:W-:Y:S04]  /*7f450*/  STL.64 [R1+0x1110], R8 ;  /* 0x0011100801007387 */ /* 0x000fe80000100a00 */
[----:B------:R0:W-:Y:S02]  /*7f460*/  STL.64 [R1+0x1118], R10 ;  /* 0x0011180a01007387 */ /* 0x0001e40000100a00 */
[----:B0-----:R-:W-:Y:S02]  /*7f470*/  IMAD.MOV.U32 R10, RZ, RZ, R17 ;  /* 0x000000ffff0a7224 */ /* 0x001fe400078e0011 */
[----:B------:R-:W-:-:S05]  /*7f480*/  IMAD.MOV.U32 R11, RZ, RZ, R16 ;  /* 0x000000ffff0b7224 */ /* 0x000fca00078e0010 */
[----:B------:R0:W-:Y:S04]  /*7f490*/  STL.64 [R1+0x91a0], R10 ;  /* 0x0091a00a01007387 */ /* 0x0001e80000100a00 */
[----:B------:R-:W2:Y:S04]  /*7f4a0*/  LDL.LU R16, [R1+0x16f0] ;  /* 0x0016f00001107983 */ /* 0x000ea80000300800 */
[----:B------:R-:W2:Y:S04]  /*7f4b0*/  LDL.LU R17, [R1+0x16f4] ;  /* 0x0016f40001117983 */ /* 0x000ea80000300800 */
[----:B------:R-:W2:Y:S04]  /*7f4c0*/  LDL.LU R18, [R1+0x16f8] ;  /* 0x0016f80001127983 */ /* 0x000ea80000300800 */
[----:B------:R-:W2:Y:S01]  /*7f4d0*/  LDL.LU R19, [R1+0x16fc] ;  /* 0x0016fc0001137983 */ /* 0x000ea20000300800 */
[----:B0-----:R-:W-:-:S02]  /*7f4e0*/  IMAD.MOV.U32 R10, RZ, RZ, R28 ;  /* 0x000000ffff0a7224 */ /* 0x001fc400078e001c */
        /* <DEDUP_REMOVED lines=27> */
[----:B---3--:R-:W-:-:S05]  /*7f6a0*/  IMAD.MOV.U32 R11, RZ, RZ, R21 ;  /* 0x000000ffff0b7224 */ /* 0x008fca00078e0015 */
[----:B------:R0:W-:Y:S02]  /*7f6b0*/  STL.64 [R1+0x9200], R10 ;  /* 0x0092000a01007387 */ /* 0x0001e40000100a00 */
[----:B0-----:R-:W-:Y:S02]  /*7f6c0*/  IMAD.MOV.U32 R10, RZ, RZ, R20 ;  /* 0x000000ffff0a7224 */ /* 0x001fe400078e0014 */
[----:B------:R-:W-:-:S05]  /*7f6d0*/  IMAD.MOV.U32 R11, RZ, RZ, R5 ;  /* 0x000000ffff0b7224 */ /* 0x000fca00078e0005 */
[----:B------:R-:W-:Y:S04]  /*7f6e0*/  STL.64 [R1+0x9218], R10 ;  /* 0x0092180a01007387 */ /* 0x000fe80000100a00 */
[----:B--2---:R-:W-:Y:S04]  /*7f6f0*/  STL.64 [R1+0x91c8], R18 ;  /* 0x0091c81201007387 */ /* 0x004fe80000100a00 */
[----:B------:R0:W-:Y:S04]  /*7f700*/  STL.64 [R1+0x91c0], R16 ;  /* 0x0091c01001007387 */ /* 0x0001e80000100a00 */
[----:B0-----:R-:W2:Y:S04]  /*7f710*/  LDL.LU R16, [R1+0xfd0] ;  /* 0x000fd00001107983 */ /* 0x001ea80000300800 */
[----:B------:R-:W2:Y:S04]  /*7f720*/  LDL.LU R17, [R1+0xfd4] ;  /* 0x000fd40001117983 */ /* 0x000ea80000300800 */
[----:B------:R-:W3:Y:S04]  /*7f730*/  LDL.LU R18, [R1+0xfd8] ;  /* 0x000fd80001127983 */ /* 0x000ee80000300800 */
[----:B------:R-:W3:Y:S04]  /*7f740*/  LDL.LU R19, [R1+0xfdc] ;  /* 0x000fdc0001137983 */ /* 0x000ee80000300800 */
[----:B------:R-:W2:Y:S04]  /*7f750*/  LDL.LU R8, [R1+0x1050] ;  /* 0x0010500001087983 */ /* 0x000ea80000300800 */
[----:B------:R-:W2:Y:S04]  /*7f760*/  LDL.LU R9, [R1+0x1054] ;  /* 0x0010540001097983 */ /* 0x000ea80000300800 */
[----:B------:R-:W2:Y:S04]  /*7f770*/  LDL.LU R10, [R1+0x1058] ;  /* 0x00105800010a7983 */ /* 0x000ea80000300800 */
[----:B------:R-:W2:Y:S01]  /*7f780*/  LDL.LU R11, [R1+0x105c] ;  /* 0x00105c00010b7983 */ /* 0x000ea20000300800 */
[----:B------:R-:W-:-:S02]  /*7f790*/  IMAD.MOV.U32 R22, RZ, RZ, R4 ;  /* 0x000000ffff167224 */ /* 0x000fc400078e0004 */
[----:B------:R-:W-:Y:S01]  /*7f7a0*/  IMAD.MOV.U32 R23, RZ, RZ, R3 ;  /* 0x000000ffff177224 */ /* 0x000fe200078e0003 */
[----:B--2---:R-:W-:Y:S04]  /*7f7b0*/  STL.64 [R1+0x9230], R10 ;  /* 0x0092300a01007387 */ /* 0x004fe80000100a00 */
[----:B------:R-:W-:Y:S04]  /*7f7c0*/  STL.64 [R1+0x9228], R8 ;  /* 0x0092280801007387 */ /* 0x000fe80000100a00 */
[----:B------:R0:W-:Y:S04]  /*7f7d0*/  STL.64 [R1+0x9238], R22 ;  /* 0x0092381601007387 */ /* 0x0001e80000100a00 */
[----:B------:R-:W2:Y:S04]  /*7f7e0*/  LDL.LU R20, [R1+0x1090] ;  /* 0x0010900001147983 */ /* 0x000ea80000300800 */
[----:B------:R-:W2:Y:S04]  /*7f7f0*/  LDL.LU R21, [R1+0x1094] ;  /* 0x0010940001157983 */ /* 0x000ea80000300800 */
[----:B0-----:R-:W2:Y:S04]  /*7f800*/  LDL.LU R22, [R1+0x1098] ;  /* 0x0010980001167983 */ /* 0x001ea80000300800 */
[----:B------:R-:W2:Y:S01]  /*7f810*/  LDL.LU R23, [R1+0x109c] ;  /* 0x00109c0001177983 */ /* 0x000ea20000300800 */
[----:B----4-:R-:W-:-:S02]  /*7f820*/  IMAD.MOV.U32 R26, RZ, RZ, R2 ;  /* 0x000000ffff1a7224 */ /* 0x010fc400078e0002 */
[----:B------:R-:W-:Y:S01]  /*7f830*/  IMAD.MOV.U32 R27, RZ, RZ, R0 ;  /* 0x000000ffff1b7224 */ /* 0x000fe200078e0000 */
[----:B--2---:R-:W-:Y:S04]  /*7f840*/  STL.64 [R1+0x9250], R22 ;  /* 0x0092501601007387 */ /* 0x004fe80000100a00 */
[----:B------:R-:W-:Y:S04]  /*7f850*/  STL.64 [R1+0x9248], R20 ;  /* 0x0092481401007387 */ /* 0x000fe80000100a00 */
[----:B------:R0:W-:Y:S04]  /*7f860*/  STL.64 [R1+0x9258], R26 ;  /* 0x0092581a01007387 */ /* 0x0001e80000100a00 */
[----:B------:R-:W2:Y:S04]  /*7f870*/  LDL.LU R24, [R1+0x10d0] ;  /* 0x0010d00001187983 */ /* 0x000ea80000300800 */
[----:B------:R-:W2:Y:S04]  /*7f880*/  LDL.LU R25, [R1+0x10d4] ;  /* 0x0010d40001197983 */ /* 0x000ea80000300800 */
[----:B0-----:R-:W2:Y:S04]  /*7f890*/  LDL.LU R26, [R1+0x10d8] ;  /* 0x0010d800011a7983 */ /* 0x001ea80000300800 */
        /* <DEDUP_REMOVED lines=20> */
[----:B------:R-:W3:Y:S01]  /*7f9e0*/  LDL.LU R19, [R1+0x101c] ;  /* 0x00101c0001137983 */ /* 0x000ee20000300800 */
[C---:B------:R-:W-:Y:S03]  /*7f9f0*/  HMMA.16816.F32 R24, R12.reuse, R6, R24 ;  /* 0x000000060c18723c */ /* 0x040fe60000001818 */
        /* <DEDUP_REMOVED lines=10> */
[----:B0-----:R-:W3:Y:S01]  /*7faa0*/  LDL.64 R6, [R1+0x7b8] ;  /* 0x0007b80001067983 */ /* 0x001ee20000100a00 */
[C---:B----4-:R-:W-:Y:S03]  /*7fab0*/  HMMA.16816.F32 R24, R12.reuse, R26, R20 ;  /* 0x0000001a0c18723c */ /* 0x050fe60000001814 */
[----:B---3--:R0:W-:Y:S04]  /*7fac0*/  STL.64 [R1+0x9148], R6 ;  /* 0x0091480601007387 */ /* 0x0081e80000100a00 */
[----:B------:R-:W3:Y:S04]  /*7fad0*/  LDL.LU R4, [R1+0x16e0] ;  /* 0x0016e00001047983 */ /* 0x000ee80000300800 */
[----:B------:R-:W3:Y:S04]  /*7fae0*/  LDL.LU R5, [R1+0x16e4] ;  /* 0x0016e40001057983 */ /* 0x000ee80000300800 */
[----:B0-----:R-:W3:Y:S04]  /*7faf0*/  LDL.LU R6, [R1+0x16e8] ;  /* 0x0016e80001067983 */ /* 0x001ee80000300800 */
[----:B------:R-:W3:Y:S04]  /*7fb00*/  LDL.LU R7, [R1+0x16ec] ;  /* 0x0016ec0001077983 */ /* 0x000ee80000300800 */
[----:B------:R-:W4:Y:S04]  /*7fb10*/  LDL.LU.64 R22, [R1+0x9250] ;  /* 0x0092500001167983 */ /* 0x000f280000300a00 */
[----:B------:R-:W4:Y:S04]  /*7fb20*/  LDL.LU.64 R20, [R1+0x9248] ;  /* 0x0092480001147983 */ /* 0x000f280000300a00 */
        /* <DEDUP_REMOVED lines=10> */
[----:B------:R-:W2:Y:S04]  /*7fbd0*/  LDL.64 R24, [R1+0x5f0] ;  /* 0x0005f00001187983 */ /* 0x000ea80000100a00 */
[----:B0-----:R-:W2:Y:S01]  /*7fbe0*/  LDL.64 R26, [R1+0x5f8] ;  /* 0x0005f800011a7983 */ /* 0x001ea20000100a00 */
[C---:B----4-:R-:W-:Y:S03]  /*7fbf0*/  HMMA.16816.F32 R20, R12.reuse, R22, R8 ;  /* 0x000000160c14723c */ /* 0x050fe60000001808 */
[----:B------:R-:W4:Y:S04]  /*7fc00*/  LDL.LU.64 R10, [R1+0x9230] ;  /* 0x00923000010a7983 */ /* 0x000f280000300a00 */
[----:B------:R-:W4:Y:S11]  /*7fc10*/  LDL.LU.64 R8, [R1+0x9228] ;  /* 0x0092280001087983 */ /* 0x000f360000300a00 */
[----:B------:R-:W-:Y:S05]  /*7fc20*/  @!UPT UIADD3 URZ, URZ, URZ, URZ ;  /* 0x0000003f3f3ff290 */ /* 0x000fea000fffe03f */
        /* <DEDUP_REMOVED lines=11> */
[C---:B--2---:R-:W-:Y:S03]  /*7fce0*/  HMMA.16816.F32 R8, R12.reuse, R10, R16 ;  /* 0x0000000a0c08723c */ /* 0x044fe60000001810 */
[----:B------:R-:W2:Y:S04]  /*7fcf0*/  LDL.LU.64 R18, [R1+0x9210] ;  /* 0x0092100001127983 */ /* 0x000ea80000300a00 */
[----:B------:R-:W2:Y:S11]  /*7fd00*/  LDL.LU.64 R16, [R1+0x9208] ;  /* 0x0092080001107983 */ /* 0x000eb60000300a00 */
[----:B------:R-:W-:Y:S05]  /*7fd10*/  @!UPT UIADD3 URZ, URZ, URZ, URZ ;  /* 0x0000003f3f3ff290 */ /* 0x000fea000fffe03f */
[----:B------:R-:W-:Y:S04]  /*7fd20*/  STL.64 [R1+0x1050], R8 ;  /* 0x0010500801007387 */ /* 0x000fe80000100a00 */
[----:B------:R0:W-:Y:S04]  /*7fd30*/  STL.64 [R1+0x1058], R10 ;  /* 0x0010580a01007387 */ /* 0x0001e80000100a00 */
[----:B0-----:R-:W2:Y:S02]  /*7fd40*/  LDL.LU.64 R10, [R1+0x9200] ;  /* 0x00920000010a7983 */ /* 0x001ea40000300a00 */
[C---:B--2---:R-:W-:Y:S02]  /*7fd50*/  HMMA.16816.F32 R8, R12.reuse, R10, R16 ;  /* 0x0000000a0c08723c */ /* 0x044fe40000001810 */
[----:B------:R-:W2:Y:S04]  /*7fd60*/  LDL.LU.64 R18, [R1+0x91f8] ;  /* 0x0091f80001127983 */ /* 0x000ea80000300a00 */
[----:B------:R-:W2:Y:S11]  /*7fd70*/  LDL.LU.64 R16, [R1+0x91f0] ;  /* 0x0091f00001107983 */ /* 0x000eb60000300a00 */
[----:B------:R-:W-:Y:S06]  /*7fd80*/  @!UPT UIADD3 URZ, URZ, URZ, URZ ;  /* 0x0000003f3f3ff290 */ /* 0x000fec000fffe03f */
        /* <DEDUP_REMOVED lines=31> */
[----:B--2---:R-:W-:Y:S02]  /*7ff80*/  HMMA.16816.F32 R12, R12, R10, R16 ;  /* 0x0000000a0c0c723c */ /* 0x004fe40000001810 */
[----:B------:R-:W2:Y:S04]  /*7ff90*/  LDL.LU.64 R18, [R1+0x9180] ;  /* 0x0091800001127983 */ /* 0x000ea80000300a00 */
[----:B------:R-:W2:Y:S04]  /*7ffa0*/  LDL.LU.64 R16, [R1+0x9178] ;  /* 0x0091780001107983 */ /* 0x000ea80000300a00 */
[----:B------:R-:W2:Y:S04]  /*7ffb0*/  LDL.LU.64 R10, [R1+0x9170] ;  /* 0x00917000010a7983 */ /* 0x000ea80000300a00 */
[----:B------:R-:W2:Y:S09]  /*7ffc0*/  LDL.LU.64 R8, [R1+0x9168] ;  /* 0x0091680001087983 */ /* 0x000eb20000300a00 */
[----:B------:R-:W-:Y:S04]  /*7ffd0*/  STL.64 [R1+0xf60], R12 ;  /* 0x000f600c01007387 */ /* 0x000fe80000100a00 */
[----:B------:R0:W-:Y:S04]  /*7ffe0*/  STL.64 [R1+0xf68], R14 ;  /* 0x000f680e01007387 */ /* 0x0001e80000100a00 */
[----:B0-----:R-:W2:Y:S02]  /*7fff0*/  LDL.LU.64 R14, [R1+0x9160] ;  /* 0x00916000010e7983 */ /* 0x001ea40000300a00 */
[C---:B--2---:R-:W-:Y:S11]  /*80000*/  HMMA.16816.F32 R8, R24.reuse, R14, R8 ;  /* 0x0000000e1808723c */ /* 0x044ff60000001808 */
        /* <DEDUP_REMOVED lines=10> */
[C---:B--2---:R-:W-:Y:S11]  /*800b0*/  HMMA.16816.F32 R16, R24.reuse, R10, R16 ;  /* 0x0000000a1810723c */ /* 0x044ff60000001810 */
        /* <DEDUP_REMOVED lines=24> */
[----:B------:R0:W-:Y:S04]  /*80240*/  STL.64 [R1+0x14c0], R12 ;  /* 0x0014c00c01007387 */ /* 0x0001e80000100a00 */
[----:B------:R1:W-:Y:S01]  /*80250*/  STL.64 [R1+0x14c8], R14 ;  /* 0x0014c80e01007387 */ /* 0x0003e20000100a00 */
[----:B0-----:R-:W-:Y:S02]  /*80260*/  IMAD.MOV.U32 R13, RZ, RZ, R6 ;  /* 0x000000ffff0d7224 */ /* 0x001fe400078e0006 */
[----:B------:R-:W-:Y:S02]  /*80270*/  IMAD.MOV.U32 R12, RZ, RZ, R7 ;  /* 0x000000ffff0c7224 */ /* 0x000fe400078e0007 */
[----:B------:R-:W2:Y:S04]  /*80280*/  LDL.LU.64 R6, [R1+0x9140] ;  /* 0x0091400001067983 */ /* 0x000ea80000300a00 */
[----:B------:R-:W-:Y:S04]  /*80290*/  STL.64 [R1+0x9098], R12 ;  /* 0x0090980c01007387 */ /* 0x000fe80000100a00 */
[----:B--2---:R4:W-:Y:S04]  /*802a0*/  STL.64 [R1+0x9118], R6 ;  /* 0x0091180601007387 */ /* 0x0049e80000100a00 */
[----:B-1----:R-:W2:Y:S01]  /*802b0*/  LDL.64 R14, [R1+0x718] ;  /* 0x00071800010e7983 */ /* 0x002ea20000100a00 */
[C---:B---3--:R-:W-:Y:S08]  /*802c0*/  HMMA.16816.F32 R16, R24.reuse, R6, R16 ;  /* 0x000000061810723c */ /* 0x048ff00000001810 */
[----:B----4-:R-:W-:Y:S01]  /*802d0*/  HMMA.16816.F32 R4, R24, R22, R8 ;  /* 0x000000161804723c */ /* 0x010fe20000001808 */
[----:B------:R-:W-:-:S02]  /*802e0*/  IMAD.MOV.U32 R2, RZ, RZ, R26 ;  /* 0x000000ffff027224 */ /* 0x000fc400078e001a */
[----:B------:R-:W-:Y:S11]  /*802f0*/  IMAD.MOV.U32 R0, RZ, RZ, R27 ;  /* 0x000000ffff007224 */ /* 0x000ff600078e001b */
[----:B------:R-:W-:Y:S01]  /*80300*/  @!UPT UIADD3 URZ, URZ, URZ, URZ ;  /* 0x0000003f3f3ff290 */ /* 0x000fe2000fffe03f */
[----:B------:R-:W-:Y:S04]  /*80310*/  STL.64 [R1+0x14d0], R16 ;  /* 0x0014d01001007387 */ /* 0x000fe80000100a00 */
[----:B------:R-:W-:Y:S04]  /*80320*/  STL.64 [R1+0x14d8], R18 ;  /* 0x0014d81201007387 */ /* 0x000fe80000100a00 */
[----:B--2---:R0:W-:Y:S04]  /*80330*/  STL.64 [R1+0x90c0], R14 ;  /* 0x0090c00e01007387 */ /* 0x0041e80000100a00 */
[----:B------:R1:W-:Y:S04]  /*80340*/  STL.64 [R1+0x14e0], R4 ;  /* 0x0014e00401007387 */ /* 0x0003e80000100a00 */
[----:B------:R2:W-:Y:S04]  /*80350*/  STL.64 [R1+0x14e8], R6 ;  /* 0x0014e80601007387 */ /* 0x0005e80000100a00 */
[----:B------:R-:W3:Y:S04]  /*80360*/  LDL.LU.64 R26, [R1+0x9138] ;  /* 0x00913800011a7983 */ /* 0x000ee80000300a00 */
[----:B------:R-:W4:Y:S04]  /*80370*/  LDL.LU R12, [R1+0x1640] ;  /* 0x00164000010c7983 */ /* 0x000f280000300800 */
[----:B------:R-:W4:Y:S04]  /*80380*/  LDL.LU R13, [R1+0x1644] ;  /* 0x00164400010d7983 */ /* 0x000f280000300800 */
[----:B0-----:R-:W3:Y:S04]  /*80390*/  LDL.LU R14, [R1+0x1648] ;  /* 0x00164800010e7983 */ /* 0x001ee80000300800 */
[----:B------:R-:W3:Y:S04]  /*803a0*/  LDL.LU R15, [R1+0x164c] ;  /* 0x00164c00010f7983 */ /* 0x000ee80000300800 */
[----:B------:R-:W3:Y:S04]  /*803b0*/  LDL.LU R16, [R1+0x1660] ;  /* 0x0016600001107983 */ /* 0x000ee80000300800 */
[----:B------:R-:W3:Y:S04]  /*803c0*/  LDL.LU R17, [R1+0x1664] ;  /* 0x0016640001117983 */ /* 0x000ee80000300800 */
[----:B------:R-:W3:Y:S04]  /*803d0*/  LDL.LU R18, [R1+0x1668] ;  /* 0x0016680001127983 */ /* 0x000ee80000300800 */
[----:B------:R-:W3:Y:S04]  /*803e0*/  LDL.LU R19, [R1+0x166c] ;  /* 0x00166c0001137983 */ /* 0x000ee80000300800 */
[----:B-1----:R-:W3:Y:S04]  /*803f0*/  LDL.LU R4, [R1+0x1690] ;  /* 0x0016900001047983 */ /* 0x002ee80000300800 */
[----:B------:R-:W3:Y:S04]  /*80400*/  LDL.LU R5, [R1+0x1694] ;  /* 0x0016940001057983 */ /* 0x000ee80000300800 */
[----:B--2---:R-:W2:Y:S04]  /*80410*/  LDL.LU R6, [R1+0x1698] ;  /* 0x0016980001067983 */ /* 0x004ea80000300800 */
[----:B------:R-:W2:Y:S01]  /*80420*/  LDL.LU R7, [R1+0x169c] ;  /* 0x00169c0001077983 */ /* 0x000ea20000300800 */
[----:B------:R-:W-:-:S02]  /*80430*/  IMAD.MOV.U32 R9, RZ, RZ, R22 ;  /* 0x000000ffff097224 */ /* 0x000fc400078e0016 */
[----:B------:R-:W-:Y:S01]  /*80440*/  IMAD.MOV.U32 R8, RZ, RZ, R23 ;  /* 0x000000ffff087224 */ /* 0x000fe200078e0017 */
[----:B--2---:R-:W-:Y:S04]  /*80450*/  STL.64 [R1+0x9128], R6 ;  /* 0x0091280601007387 */ /* 0x004fe80000100a00 */
[----:B---3--:R-:W-:Y:S04]  /*80460*/  STL.64 [R1+0x9120], R4 ;  /* 0x0091200401007387 */ /* 0x008fe80000100a00 */
[----:B------:R-:W2:Y:S04]  /*80470*/  LDL.64 R22, [R1+0x778] ;  /* 0x0007780001167983 */ /* 0x000ea80000100a00 */
[----:B--2---:R0:W-:Y:S04]  /*80480*/  STL.64 [R1+0x9130], R22 ;  /* 0x0091301601007387 */ /* 0x0041e80000100a00 */
[----:B------:R-:W2:Y:S04]  /*80490*/  LDL.LU R20, [R1+0x16a0] ;  /* 0x0016a00001147983 */ /* 0x000ea80000300800 */
[----:B------:R-:W2:Y:S04]  /*804a0*/  LDL.LU R21, [R1+0x16a4] ;  /* 0x0016a40001157983 */ /* 0x000ea80000300800 */
[----:B0-----:R-:W2:Y:S04]  /*804b0*/  LDL.LU R22, [R1+0x16a8] ;  /* 0x0016a80001167983 */ /* 0x001ea80000300800 */
[----:B------:R-:W2:Y:S04]  /*804c0*/  LDL.LU R23, [R1+0x16ac] ;  /* 0x0016ac0001177983 */ /* 0x000ea80000300800 */
[----:B------:R0:W-:Y:S04]  /*804d0*/  STL.64 [R1+0x90f8], R18 ;  /* 0x0090f81201007387 */ /* 0x0001e80000100a00 */
[----:B------:R1:W-:Y:S04]  /*804e0*/  STL.64 [R1+0x90f0], R16 ;  /* 0x0090f01001007387 */ /* 0x0003e80000100a00 */
[----:B0-----:R-:W3:Y:S04]  /*804f0*/  LDL.64 R18, [R1+0x758] ;  /* 0x0007580001127983 */ /* 0x001ee80000100a00 */
[----:B---3--:R0:W-:Y:S04]  /*80500*/  STL.64 [R1+0x9108], R18 ;  /* 0x0091081201007387 */ /* 0x0081e80000100a00 */
[----:B-1----:R-:W3:Y:S04]  /*80510*/  LDL.LU R16, [R1+0x1680] ;  /* 0x0016800001107983 */ /* 0x002ee80000300800 */
[----:B------:R-:W3:Y:S04]  /*80520*/  LDL.LU R17, [R1+0x1684] ;  /* 0x0016840001117983 */ /* 0x000ee80000300800 */
[----:B0-----:R-:W3:Y:S04]  /*80530*/  LDL.LU R18, [R1+0x1688] ;  /* 0x0016880001127983 */ /* 0x001ee80000300800 */
[----:B------:R-:W3:Y:S04]  /*80540*/  LDL.LU R19, [R1+0x168c] ;  /* 0x00168c0001137983 */ /* 0x000ee80000300800 */
[----:B------:R0:W-:Y:S04]  /*80550*/  STL.64 [R1+0x90d0], R14 ;  /* 0x0090d00e01007387 */ /* 0x0001e80000100a00 */
[----:B----4-:R-:W-:Y:S04]  /*80560*/  STL.64 [R1+0x90c8], R12 ;  /* 0x0090c80c01007387 */ /* 0x010fe80000100a00 */
[----:B0-----:R-:W4:Y:S04]  /*80570*/  LDL.64 R14, [R1+0x738] ;  /* 0x00073800010e7983 */ /* 0x001f280000100a00 */
[----:B----4-:R0:W-:Y:S04]  /*80580*/  STL.64 [R1+0x90e0], R14 ;  /* 0x0090e00e01007387 */ /* 0x0101e80000100a00 */
[----:B0-----:R-:W4:Y:S01]  /*80590*/  LDL.64 R14, [R1+0x748] ;  /* 0x00074800010e7983 */ /* 0x001f220000100a00 */
[----:B------:R-:W-:-:S04]  /*805a0*/  IMAD.MOV.U32 R10, RZ, RZ, R24 ;  /* 0x000000ffff0a7224 */ /* 0x000fc800078e0018 */
[----:B------:R-:W-:Y:S01]  /*805b0*/  IMAD.MOV.U32 R4, RZ, RZ, R10 ;  /* 0x000000ffff047224 */ /* 0x000fe200078e000a */
[----:B----4-:R0:W-:Y:S04]  /*805c0*/  STL.64 [R1+0x9100], R14 ;  /* 0x0091000e01007387 */ /* 0x0101e80000100a00 */
[----:B------:R-:W4:Y:S04]  /*805d0*/  LDL.LU R12, [R1+0x1670] ;  /* 0x00167000010c7983 */ /* 0x000f280000300800 */
[----:B------:R-:W4:Y:S04]  /*805e0*/  LDL.LU R13, [R1+0x1674] ;  /* 0x00167400010d7983 */ /* 0x000f280000300800 */
[----:B0-----:R-:W4:Y:S04]  /*805f0*/  LDL.LU R14, [R1+0x1678] ;  /* 0x00167800010e7983 */ /* 0x001f280000300800 */
[----:B------:R-:W4:Y:S04]  /*80600*/  LDL.LU R15, [R1+0x167c] ;  /* 0x00167c00010f7983 */ /* 0x000f280000300800 */
[----:B------:R0:W-:Y:S04]  /*80610*/  STL.64 [R1+0x90a0], R8 ;  /* 0x0090a00801007387 */ /* 0x0001e80000100a00 */
[----:B0-----:R-:W3:Y:S04]  /*80620*/  LDL.LU R8, [R1+0x1630] ;  /* 0x0016300001087983 */ /* 0x001ee80000300800 */
[----:B------:R-:W3:Y:S04]  /*80630*/  LDL.LU R9, [R1+0x1634] ;  /* 0x0016340001097983 */ /* 0x000ee80000300800 */
[----:B------:R-:W3:Y:S04]  /*80640*/  LDL.LU R10, [R1+0x1638] ;  /* 0x00163800010a7983 */ /* 0x000ee80000300800 */
[----:B------:R-:W3:Y:S01]  /*80650*/  LDL.LU R11, [R1+0x163c] ;  /* 0x00163c00010b7983 */ /* 0x000ee20000300800 */
[----:B------:R-:W-:-:S02]  /*80660*/  IMAD.MOV.U32 R3, RZ, RZ, R25 ;  /* 0x000000ffff037224 */ /* 0x000fc400078e0019 */
[----:B------:R-:W-:Y:S02]  /*80670*/  IMAD.MOV.U32 R6, RZ, RZ, R2 ;  /* 0x000000ffff067224 */ /* 0x000fe400078e0002 */
[----:B------:R-:W-:Y:S02]  /*80680*/  IMAD.MOV.U32 R5, RZ, RZ, R3 ;  /* 0x000000ffff057224 */ /* 0x000fe400078e0003 */
[----:B------:R-:W-:-:S07]  /*80690*/  IMAD.MOV.U32 R7, RZ, RZ, R0 ;  /* 0x000000ffff077224 */ /* 0x000fce00078e0000 */
[----:B--2---:R-:W-:Y:S01]  /*806a0*/  HMMA.16816.F32 R4, R4, R26, R20 ;  /* 0x0000001a0404723c */ /* 0x004fe20000001814 */
[----:B---3--:R0:W-:Y:S04]  /*806b0*/  STL.64 [R1+0x90b0], R10 ;  /* 0x0090b00a01007387 */ /* 0x0081e80000100a00 */
[----:B------:R1:W-:Y:S04]  /*806c0*/  STL.64 [R1+0x90a8], R8 ;  /* 0x0090a80801007387 */ /* 0x0003e80000100a00 */
[----:B0-----:R-:W2:Y:S04]  /*806d0*/  LDL.64 R10, [R1+0x728] ;  /* 0x00072800010a7983 */ /* 0x001ea80000100a00 */
[----:B--2---:R0:W-:Y:S04]  /*806e0*/  STL.64 [R1+0x90d8], R10 ;  /* 0x0090d80a01007387 */ /* 0x0041e80000100a00 */
[----:B-1----:R-:W2:Y:S04]  /*806f0*/  LDL.LU R8, [R1+0x1650] ;  /* 0x0016500001087983 */ /* 0x002ea80000300800 */
[----:B------:R-:W2:Y:S04]  /*80700*/  LDL.LU R9, [R1+0x1654] ;  /* 0x0016540001097983 */ /* 0x000ea80000300800 */
[----:B0-----:R-:W2:Y:S04]  /*80710*/  LDL.LU R10, [R1+0x1658] ;  /* 0x00165800010a7983 */ /* 0x001ea80000300800 */
[----:B------:R-:W2:Y:S04]  /*80720*/  LDL.LU R11, [R1+0x165c] ;  /* 0x00165c00010b7983 */ /* 0x000ea80000300800 */
[----:B------:R-:W3:Y:S04]  /*80730*/  LDL.LU.64 R22, [R1+0x9130] ;  /* 0x0091300001167983 */ /* 0x000ee80000300a00 */
[----:B------:R-:W-:Y:S04]  /*80740*/  STL.64 [R1+0x14f0], R4 ;  /* 0x0014f00401007387 */ /* 0x000fe80000100a00 */
[----:B------:R0:W-:Y:S04]  /*80750*/  STL.64 [R1+0x14f8], R6 ;  /* 0x0014f80601007387 */ /* 0x0001e80000100a00 */
[----:B0-----:R-:W3:Y:S04]  /*80760*/  LDL.LU.64 R6, [R1+0x9128] ;  /* 0x0091280001067983 */ /* 0x001ee80000300a00 */
[----:B------:R-:W3:Y:S04]  /*80770*/  LDL.LU.64 R4, [R1+0x9120] ;  /* 0x0091200001047983 */ /* 0x000ee80000300a00 */
[----:B------:R0:W-:Y:S04]  /*80780*/  STL.64 [R1+0x90b8], R26 ;  /* 0x0090b81a01007387 */ /* 0x0001e80000100a00 */
[----:B------:R-:W3:Y:S04]  /*80790*/  LDL.LU.64 R24, [R1+0x5f0] ;  /* 0x0005f00001187983 */ /* 0x000ee80000300a00 */
[----:B0-----:R-:W3:Y:S02]  /*807a0*/  LDL.LU.64 R26, [R1+0x5f8] ;  /* 0x0005f800011a7983 */ /* 0x001ee40000300a00 */
        /* <DEDUP_REMOVED lines=8> */
[----:B------:R-:W2:Y:S04]  /*80830*/  LDL.LU.64 R22, [R1+0x9110] ;  /* 0x0091100001167983 */ /* 0x000ea80000300a00 */
[----:B------:R-:W-:Y:S04]  /*80840*/  STL [R1+0x8ff4], R4 ;  /* 0x008ff40401007387 */ /* 0x000fe80000100800 */
[----:B------:R-:W-:Y:S01]  /*80850*/  STL [R1+0x8ff0], R5 ;  /* 0x008ff00501007387 */ /* 0x000fe20000100800 */
[C---:B--2---:R-:W-:Y:S11]  /*80860*/  HMMA.16816.F32 R16, R24.reuse, R22, R16 ;  /* 0x000000161810723c */ /* 0x044ff60000001810 */
[----:B------:R-:W-:Y:S11]  /*80870*/  @!UPT UIADD3 URZ, URZ, URZ, URZ ;  /* 0x0000003f3f3ff290 */ /* 0x000ff6000fffe03f */
[----:B------:R-:W-:Y:S01]  /*80880*/  @!UPT UIADD3 URZ, URZ, URZ, URZ ;  /* 0x0000003f3f3ff290 */ /* 0x000fe2000fffe03f */
[----:B------:R-:W-:Y:S04]  /*80890*/  STL.64 [R1+0x1510], R16 ;  /* 0x0015101001007387 */ /* 0x000fe80000100a00 */
[----:B------:R0:W-:Y:S04]  /*808a0*/  STL.64 [R1+0x1518], R18 ;  /* 0x0015181201007387 */ /* 0x0001e80000100a00 */
[----:B0-----:R-:W4:Y:S04]  /*808b0*/  LDL.LU.64 R18, [R1+0x9108] ;  /* 0x0091080001127983 */ /* 0x001f280000300a00 */
[----:B------:R-:W-:Y:S01]  /*808c0*/  STL [R1+0x8ff8], R23 ;  /* 0x008ff81701007387 */ /* 0x000fe20000100800 */
[----:B----4-:R-:W-:Y:S01]  /*808d0*/  HMMA.16816.F32 R12, R24, R18, R12 ;  /* 0x00000012180c723c */ /* 0x010fe2000000180c */
        /* <DEDUP_REMOVED lines=9> */
[----:B------:R-:W-:Y:S11]  /*80970*/  IMAD.MOV.U32 R3, RZ, RZ, R15 ;  /* 0x000000ffff037224 */ /* 0x000ff600078e000f */
[----:B------:R-:W-:Y:S11]  /*80980*/  @!UPT UIADD3 URZ, URZ, URZ, URZ ;  /* 0x0000003f3f3ff290 */ /* 0x000ff6000fffe03f */
[----:B------:R0:W-:Y:S04]  /*80990*/  STL.64 [R1+0x1530], R16 ;  /* 0x0015301001007387 */ /* 0x0001e80000100a00 */
[----:B------:R1:W-:Y:S01]  /*809a0*/  STL.64 [R1+0x1538], R18 ;  /* 0x0015381201007387 */ /* 0x0003e20000100a00 */
[----:B0-----:R-:W-:-:S03]  /*809b0*/  IMAD.MOV.U32 R16, RZ, RZ, R14 ;  /* 0x000000ffff107224 */ /* 0x001fc600078e000e */
[----:B-1----:R-:W2:Y:S04]  /*809c0*/  LDL.LU.64 R18, [R1+0x90e8] ;  /* 0x0090e80001127983 */ /* 0x002ea80000300a00 */
[----:B------:R-:W4:Y:S02]  /*809d0*/  LDL.LU.64 R14, [R1+0x90e0] ;  /* 0x0090e000010e7983 */ /* 0x000f240000300a00 */
[----:B----4-:R-:W-:Y:S01]  /*809e0*/  HMMA.16816.F32 R8, R24, R14, R8 ;  /* 0x0000000e1808723c */ /* 0x010fe20000001808 */
[----:B------:R-:W-:Y:S02]  /*809f0*/  IMAD.MOV.U32 R20, RZ, RZ, R14 ;  /* 0x000000ffff147224 */ /* 0x000fe400078e000e */
[----:B------:R-:W-:Y:S11]  /*80a00*/  IMAD.MOV.U32 R17, RZ, RZ, R15 ;  /* 0x000000ffff117224 */ /* 0x000ff600078e000f */
[----:B------:R-:W-:Y:S09]  /*80a10*/  @!UPT UIADD3 URZ, URZ, URZ, URZ ;  /* 0x0000003f3f3ff290 */ /* 0x000ff2000fffe03f */
[----:B------:R-:W-:Y:S04]  /*80a20*/  STL.64 [R1+0x1540], R8 ;  /* 0x0015400801007387 */ /* 0x000fe80000100a00 */
[----:B------:R0:W-:Y:S04]  /*80a30*/  STL.64 [R1+0x1548], R10 ;  /* 0x0015480a01007387 */ /* 0x0001e80000100a00 */
[----:B0-----:R-:W4:Y:S04]  /*80a40*/  LDL.LU.64 R10, [R1+0x90d8] ;  /* 0x0090d800010a7983 */ /* 0x001f280000300a00 */
[----:B------:R-:W4:Y:S04]  /*80a50*/  LDL.LU.64 R14, [R1+0x90d0] ;  /* 0x0090d000010e7983 */ /* 0x000f280000300a00 */
[----:B------:R-:W4:Y:S04]  /*80a60*/  LDL.LU.64 R12, [R1+0x90c8] ;  /* 0x0090c800010c7983 */ /* 0x000f280000300a00 */
[----:B--2---:R0:W-:Y:S04]  /*80a70*/  STL.64 [R1+0x9058], R18 ;  /* 0x0090581201007387 */ /* 0x0041e80000100a00 */
[----:B------:R-:W-:Y:S01]  /*80a80*/  STL.64 [R1+0x9050], R16 ;  /* 0x0090501001007387 */ /* 0x000fe20000100a00 */
[----:B------:R-:W-:-:S02]  /*80a90*/  IMAD.MOV.U32 R5, RZ, RZ, R26 ;  /* 0x000000ffff057224 */ /* 0x000fc400078e001a */
[----:B------:R-:W-:Y:S01]  /*80aa0*/  IMAD.MOV.U32 R4, RZ, RZ, R27 ;  /* 0x000000ffff047224 */ /* 0x000fe200078e001b */
[----:B0-----:R-:W2:Y:S01]  /*80ab0*/  LDL.64 R18, [R1+0x708] ;  /* 0x0007080001127983 */ /* 0x001ea20000100a00 */
[----:B----4-:R-:W-:Y:S01]  /*80ac0*/  HMMA.16816.F32 R12, R24, R10, R12 ;  /* 0x0000000a180c723c */ /* 0x010fe2000000180c */
[----:B------:R-:W-:Y:S02]  /*80ad0*/  IMAD.MOV.U32 R28, RZ, RZ, R10 ;  /* 0x000000ffff1c7224 */ /* 0x000fe400078e000a */
[----:B------:R-:W-:Y:S11]  /*80ae0*/  IMAD.MOV.U32 R21, RZ, RZ, R11 ;  /* 0x000000ffff157224 */ /* 0x000ff600078e000b */
[----:B------:R-:W-:Y:S09]  /*80af0*/  @!UPT UIADD3 URZ, URZ, URZ, URZ ;  /* 0x0000003f3f3ff290 */ /* 0x000ff2000fffe03f */
[----:B------:R-:W-:Y:S04]  /*80b00*/  STL.64 [R1+0x1550], R12 ;  /* 0x0015500c01007387 */ /* 0x000fe80000100a00 */
[----:B------:R0:W-:Y:S04]  /*80b10*/  STL.64 [R1+0x1558], R14 ;  /* 0x0015580e01007387 */ /* 0x0001e80000100a00 */
[----:B0-----:R-:W4:Y:S04]  /*80b20*/  LDL.LU.64 R14, [R1+0x90c0] ;  /* 0x0090c000010e7983 */ /* 0x001f280000300a00 */
[----:B------:R-:W2:Y:S04]  /*80b30*/  LDL.LU.64 R26, [R1+0x90b8] ;  /* 0x0090b800011a7983 */ /* 0x000ea80000300a00 */
[----:B------:R-:W4:Y:S04]  /*80b40*/  LDL.LU.64 R10, [R1+0x90b0] ;  /* 0x0090b000010a7983 */ /* 0x000f280000300a00 */
[----:B------:R-:W4:Y:S01]  /*80b50*/  LDL.LU.64 R8, [R1+0x90a8] ;  /* 0x0090a80001087983 */ /* 0x000f220000300a00 */
[----:B------:R-:W-:-:S02]  /*80b60*/  IMAD.MOV.U32 R13, RZ, RZ, R24 ;  /* 0x000000ffff0d7224 */ /* 0x000fc400078e0018 */
[----:B------:R-:W-:Y:S01]  /*80b70*/  IMAD.MOV.U32 R12, RZ, RZ, R25 ;  /* 0x000000ffff0c7224 */ /* 0x000fe200078e0019 */
[----:B------:R0:W-:Y:S01]  /*80b80*/  STL [R1+0x9088], R22 ;  /* 0x0090881601007387 */ /* 0x0001e20000100800 */
[----:B------:R-:W-:-:S03]  /*80b90*/  IMAD.MOV.U32 R23, RZ, RZ, R4 ;  /* 0x000000ffff177224 */ /* 0x000fc600078e0004 */
[----:B------:R1:W-:Y:S01]  /*80ba0*/  STL.64 [R1+0x9080], R20 ;  /* 0x0090801401007387 */ /* 0x0003e20000100a00 */
[----:B0-----:R-:W-:Y:S02]  /*80bb0*/  IMAD.MOV.U32 R22, RZ, RZ, R5 ;  /* 0x000000ffff167224 */ /* 0x001fe400078e0005 */
[----:B-1----:R-:W-:Y:S02]  /*80bc0*/  IMAD.MOV.U32 R20, RZ, RZ, R13 ;  /* 0x000000ffff147224 */ /* 0x002fe400078e000d */
[----:B------:R-:W-:-:S07]  /*80bd0*/  IMAD.MOV.U32 R21, RZ, RZ, R12 ;  /* 0x000000ffff157224 */ /* 0x000fce00078e000c */
[----:B----4-:R-:W-:Y:S01]  /*80be0*/  HMMA.16816.F32 R8, R20, R14, R8 ;  /* 0x0000000e1408723c */ /* 0x010fe20000001808 */
[----:B------:R-:W-:Y:S11]  /*80bf0*/  IMAD.MOV.U32 R5, RZ, RZ, R14 ;  /* 0x000000ffff057224 */ /* 0x000ff600078e000e */
[----:B------:R-:W-:Y:S11]  /*80c00*/  @!UPT UIADD3 URZ, URZ, URZ, URZ ;  /* 0x0000003f3f3ff290 */ /* 0x000ff6000fffe03f */
[----:B------:R0:W-:Y:S04]  /*80c10*/  STL.64 [R1+0x1560], R8 ;  /* 0x0015600801007387 */ /* 0x0001e80000100a00 */
[----:B------:R-:W-:Y:S04]  /*80c20*/  STL.64 [R1+0x1568], R10 ;  /* 0x0015680a01007387 */ /* 0x000fe80000100a00 */
[----:B0-----:R-:W4:Y:S04]  /*80c30*/  LDL.LU.64 R8, [R1+0x90a0] ;  /* 0x0090a00001087983 */ /* 0x001f280000300a00 */
[----:B------:R-:W4:Y:S04]  /*80c40*/  LDL.LU.64 R12, [R1+0x9098] ;  /* 0x00909800010c7983 */ /* 0x000f280000300a00 */
[----:B---3--:R-:W-:Y:S04]  /*80c50*/  STL.64 [R1+0x9090], R6 ;  /* 0x0090900601007387 */ /* 0x008fe80000100a00 */
[----:B------:R0:W-:Y:S04]  /*80c60*/  STL [R1+0x908c], R5 ;  /* 0x00908c0501007387 */ /* 0x0001e80000100800 */
[----:B------:R-:W3:Y:S04]  /*80c70*/  LDL.LU R4, [R1+0x1620] ;  /* 0x0016200001047983 */ /* 0x000ee80000300800 */
[----:B0-----:R-:W3:Y:S04]  /*80c80*/  LDL.LU R5, [R1+0x1624] ;  /* 0x0016240001057983 */ /* 0x001ee80000300800 */
[----:B------:R-:W3:Y:S04]  /*80c90*/  LDL.LU R6, [R1+0x1628] ;  /* 0x0016280001067983 */ /* 0x000ee80000300800 */
[----:B------:R-:W3:Y:S01]  /*80ca0*/  LDL.LU R7, [R1+0x162c] ;  /* 0x00162c0001077983 */ /* 0x000ee20000300800 */
[----:B------:R-:W-:-:S02]  /*80cb0*/  IMAD.MOV.U32 R29, RZ, RZ, R15 ;  /* 0x000000ffff1d7224 */ /* 0x000fc400078e000f */
[----:B--2---:R-:W-:Y:S02]  /*80cc0*/  IMAD.MOV.U32 R25, RZ, RZ, R18 ;  /* 0x000000ffff197224 */ /* 0x004fe400078e0012 */
[----:B------:R-:W-:Y:S01]  /*80cd0*/  IMAD.MOV.U32 R24, RZ, RZ, R19 ;  /* 0x000000ffff187224 */ /* 0x000fe200078e0013 */
[----:B---3--:R-:W-:Y:S11]  /*80ce0*/  HMMA.16816.F32 R4, R20, R18, R4 ;  /* 0x000000121404723c */ /* 0x008ff60000001804 */
        /* <DEDUP_REMOVED lines=8> */
[----:B------:R-:W2:Y:S04]  /*80d70*/  LDL.64 R14, [R1+0x6f8] ;  /* 0x0006f800010e7983 */ /* 0x000ea80000100a00 */
[----:B------:R4:W-:Y:S04]  /*80d80*/  STL.64 [R1+0x9008], R26 ;  /* 0x0090081a01007387 */ /* 0x0009e80000100a00 */
[----:B------:R0:W-:Y:S01]  /*80d90*/  STL.64 [R1+0x9000], R24 ;  /* 0x0090001801007387 */ /* 0x0001e20000100a00 */
[----:B----4-:R-:W-:-:S02]  /*80da0*/  IMAD.MOV.U32 R26, RZ, RZ, R9 ;  /* 0x000000ffff1a7224 */ /* 0x010fc400078e0009 */
[----:B------:R-:W-:-:S05]  /*80db0*/  IMAD.MOV.U32 R27, RZ, RZ, R8 ;  /* 0x000000ffff1b7224 */ /* 0x000fca00078e0008 */
[----:B------:R1:W-:Y:S04]  /*80dc0*/  STL.64 [R1+0x9020], R26 ;  /* 0x0090201a01007387 */ /* 0x0003e80000100a00 */
[----:B0-----:R-:W3:Y:S04]  /*80dd0*/  LDL.LU R24, [R1+0xee0] ;  /* 0x000ee00001187983 */ /* 0x001ee80000300800 */
[----:B------:R-:W3:Y:S04]  /*80de0*/  LDL.LU R25, [R1+0xee4] ;  /* 0x000ee40001197983 */ /* 0x000ee80000300800 */
[----:B-1----:R-:W4:Y:S04]  /*80df0*/  LDL.LU R26, [R1+0xee8] ;  /* 0x000ee800011a7983 */ /* 0x002f280000300800 */
[----:B------:R-:W4:Y:S04]  /*80e00*/  LDL.LU R27, [R1+0xeec] ;  /* 0x000eec00011b7983 */ /* 0x000f280000300800 */
        /* <DEDUP_REMOVED lines=8> */
[----:B--2---:R-:W-:Y:S07]  /*80e90*/  HMMA.16816.F32 R20, R20, R14, R4 ;  /* 0x0000000e1414723c */ /* 0x004fee0000001804 */
[----:B------:R-:W-:Y:S01]  /*80ea0*/  IMAD.MOV.U32 R4, RZ, RZ, R15 ;  /* 0x000000ffff047224 */ /* 0x000fe200078e000f */
[----:B---3--:R-:W-:Y:S04]  /*80eb0*/  STL.64 [R1+0x9068], R18 ;  /* 0x0090681201007387 */ /* 0x008fe80000100a00 */
[----:B------:R0:W-:Y:S04]  /*80ec0*/  STL.64 [R1+0x9060], R16 ;  /* 0x0090601001007387 */ /* 0x0001e80000100a00 */
[----:B0-----:R-:W2:Y:S04]  /*80ed0*/  LDL.LU.64 R16, [R1+0x350] ;  /* 0x0003500001107983 */ /* 0x001ea80000300a00 */
[----:B------:R-:W3:Y:S04]  /*80ee0*/  LDL.LU.64 R18, [R1+0x358] ;  /* 0x0003580001127983 */ /* 0x000ee80000300a00 */
[----:B----4-:R0:W-:Y:S04]  /*80ef0*/  STL.64 [R1+0x9030], R26 ;  /* 0x0090301a01007387 */ /* 0x0101e80000100a00 */
[----:B------:R1:W-:Y:S01]  /*80f00*/  STL.64 [R1+0x9028], R24 ;  /* 0x0090281801007387 */ /* 0x0003e20000100a00 */
[----:B0-----:R-:W-:-:S02]  /*80f10*/  IMAD.MOV.U32 R26, RZ, RZ, R13 ;  /* 0x000000ffff1a7224 */ /* 0x001fc400078e000d */
[----:B------:R-:W-:-:S05]  /*80f20*/  IMAD.MOV.U32 R27, RZ, RZ, R12 ;  /* 0x000000ffff1b7224 */ /* 0x000fca00078e000c */
[----:B------:R0:W-:Y:S04]  /*80f30*/  STL.64 [R1+0x9048], R26 ;  /* 0x0090481a01007387 */ /* 0x0001e80000100a00 */
[----:B-1----:R-:W4:Y:S04]  /*80f40*/  LDL.LU R24, [R1+0xf00] ;  /* 0x000f000001187983 */ /* 0x002f280000300800 */
[----:B------:R-:W4:Y:S04]  /*80f50*/  LDL.LU R25, [R1+0xf04] ;  /* 0x000f040001197983 */ /* 0x000f280000300800 */
[----:B0-----:R-:W4:Y:S04]  /*80f60*/  LDL.LU R26, [R1+0xf08] ;  /* 0x000f0800011a7983 */ /* 0x001f280000300800 */
[----:B------:R-:W4:Y:S04]  /*80f70*/  LDL.LU R27, [R1+0xf0c] ;  /* 0x000f0c00011b7983 */ /* 0x000f280000300800 */
[----:B------:R-:W3:Y:S04]  /*80f80*/  LDL.LU.64 R6, [R1+0x9090] ;  /* 0x0090900001067983 */ /* 0x000ee80000300a00 */
[----:B------:R-:W4:Y:S04]  /*80f90*/  LDL.LU R5, [R1+0x908c] ;  /* 0x00908c0001057983 */ /* 0x000f280000300800 */
[----:B------:R-:W-:Y:S04]  /*80fa0*/  STL.64 [R1+0x1640], R20 ;  /* 0x0016401401007387 */ /* 0x000fe80000100a00 */
[----:B------:R0:W-:Y:S04]  /*80fb0*/  STL.64 [R1+0x1648], R22 ;  /* 0x0016481601007387 */ /* 0x0001e80000100a00 */
[----:B0-----:R-:W4:Y:S01]  /*80fc0*/  LDL.LU R22, [R1+0x9088] ;  /* 0x0090880001167983 */ /* 0x001f220000300800 */
[----:B------:R-:W-:-:S03]  /*80fd0*/  IMAD.MOV.U32 R23, RZ, RZ, R14 ;  /* 0x000000ffff177224 */ /* 0x000fc600078e000e */
[----:B------:R-:W4:Y:S04]  /*80fe0*/  LDL.LU.64 R20, [R1+0x9080] ;  /* 0x0090800001147983 */ /* 0x000f280000300a00 */
[----:B------:R-:W4:Y:S01]  /*80ff0*/  LDL.LU.64 R14, [R1+0x9078] ;  /* 0x00907800010e7983 */ /* 0x000f220000300a00 */
[----:B--2---:R-:W-:Y:S02]  /*81000*/  IMAD.MOV.U32 R12, RZ, RZ, R16 ;  /* 0x000000ffff0c7224 */ /* 0x004fe400078e0010 */
[----:B------:R-:W-:Y:S01]  /*81010*/  IMAD.MOV.U32 R13, RZ, RZ, R17 ;  /* 0x000000ffff0d7224 */ /* 0x000fe200078e0011 */
[----:B---3--:R-:W-:Y:S04]  /*81020*/  STL.64 [R1+0x9040], R6 ;  /* 0x0090400601007387 */ /* 0x008fe80000100a00 */
[----:B----4-:R0:W-:Y:S04]  /*81030*/  STL.64 [R1+0x9038], R4 ;  /* 0x0090380401007387 */ /* 0x0101e80000100a00 */
[----:B0-----:R-:W2:Y:S04]  /*81040*/  LDL.LU R4, [R1+0xef0] ;  /* 0x000ef00001047983 */ /* 0x001ea80000300800 */
[----:B------:R-:W2:Y:S04]  /*81050*/  LDL.LU R5, [R1+0xef4] ;  /* 0x000ef40001057983 */ /* 0x000ea80000300800 */
[----:B------:R-:W2:Y:S04]  /*81060*/  LDL.LU R6, [R1+0xef8] ;  /* 0x000ef80001067983 */ /* 0x000ea80000300800 */
[----:B------:R-:W2:Y:S01]  /*81070*/  LDL.LU R7, [R1+0xefc] ;  /* 0x000efc0001077983 */ /* 0x000ea20000300800 */
[----:B------:R-:W-:Y:S03]  /*81080*/  HMMA.16816.F32 R8, R16, R14, R8 ;  /* 0x0000000e1008723c */ /* 0x000fe60000001808 */
[----:B------:R-:W-:Y:S04]  /*81090*/  STL.64 [R1+0x9018], R22 ;  /* 0x0090181601007387 */ /* 0x000fe80000100a00 */
[----:B------:R0:W-:Y:S04]  /*810a0*/  STL.64 [R1+0x9010], R20 ;  /* 0x0090101401007387 */ /* 0x0001e80000100a00 */
[----:B0-----:R-:W3:Y:S04]  /*810b0*/  LDL.LU R20, [R1+0xed0] ;  /* 0x000ed00001147983 */ /* 0x001ee80000300800 */
[----:B------:R-:W3:Y:S04]  /*810c0*/  LDL.LU R21, [R1+0xed4] ;  /* 0x000ed40001157983 */ /* 0x000ee80000300800 */
[----:B------:R-:W3:Y:S04]  /*810d0*/  LDL.LU R22, [R1+0xed8] ;  /* 0x000ed80001167983 */ /* 0x000ee80000300800 */
[----:B------:R-:W3:Y:S04]  /*810e0*/  LDL.LU R23, [R1+0xedc] ;  /* 0x000edc0001177983 */ /* 0x000ee80000300800 */
[----:B------:R0:W-:Y:S04]  /*810f0*/  STL.64 [R1+0x1630], R8 ;  /* 0x0016300801007387 */ /* 0x0001e80000100a00 */
[----:B------:R1:W-:Y:S01]  /*81100*/  STL.64 [R1+0x1638], R10 ;  /* 0x0016380a01007387 */ /* 0x0003e20000100a00 */
[----:B0-----:R-:W-:-:S02]  /*81110*/  IMAD.MOV.U32 R9, RZ, RZ, R18 ;  /* 0x000000ffff097224 */ /* 0x001fc400078e0012 */
[----:B------:R-:W-:Y:S01]  /*81120*/  IMAD.MOV.U32 R8, RZ, RZ, R19 ;  /* 0x000000ffff087224 */ /* 0x000fe200078e0013 */
[----:B-1----:R-:W4:Y:S04]  /*81130*/  LDL.LU.64 R10, [R1+0x9070] ;  /* 0x00907000010a7983 */ /* 0x002f280000300a00 */
[----:B------:R-:W4:Y:S04]  /*81140*/  LDL.LU.64 R18, [R1+0x9068] ;  /* 0x0090680001127983 */ /* 0x000f280000300a00 */
[----:B------:R-:W4:Y:S04]  /*81150*/  LDL.LU.64 R16, [R1+0x9060] ;  /* 0x0090600001107983 */ /* 0x000f280000300a00 */
[----:B------:R0:W-:Y:S02]  /*81160*/  STL.64 [R1+0x8f30], R14 ;  /* 0x008f300e01007387 */ /* 0x0001e40000100a00 */
[----:B0-----:R-:W-:-:S02]  /*81170*/  IMAD.MOV.U32 R14, RZ, RZ, R9 ;  /* 0x000000ffff0e7224 */ /* 0x001fc400078e0009 */
[----:B------:R-:W-:-:S07]  /*81180*/  IMAD.MOV.U32 R15, RZ, RZ, R8 ;  /* 0x000000ffff0f7224 */ /* 0x000fce00078e0008 */
[C---:B----4-:R-:W-:Y:S11]  /*81190*/  HMMA.16816.F32 R16, R12.reuse, R10, R16 ;  /* 0x0000000a0c10723c */ /* 0x050ff60000001810 */
[----:B------:R-:W-:Y:S11]  /*811a0*/  @!UPT UIADD3 URZ, URZ, URZ, URZ ;  /* 0x0000003f3f3ff290 */ /* 0x000ff6000fffe03f */
[----:B------:R-:W-:Y:S01]  /*811b0*/  @!UPT UIADD3 URZ, URZ, URZ, URZ ;  /* 0x0000003f3f3ff290 */ /* 0x000fe2000fffe03f */
[----:B------:R-:W-:Y:S04]  /*811c0*/  STL.64 [R1+0x1620], R16 ;  /* 0x0016201001007387 */ /* 0x000fe80000100a00 */
[----:B------:R0:W-:Y:S04]  /*811d0*/  STL.64 [R1+0x1628], R18 ;  /* 0x0016281201007387 */ /* 0x0001e80000100a00 */
[----:B0-----:R-:W4:Y:S04]  /*811e0*/  LDL.LU.64 R18, [R1+0x9058] ;  /* 0x0090580001127983 */ /* 0x001f280000300a00 */
[----:B------:R-:W2:Y:S04]  /*811f0*/  LDL.LU.64 R16, [R1+0x9050] ;  /* 0x0090500001107983 */ /* 0x000ea80000300a00 */
[----:B------:R0:W-:Y:S04]  /*81200*/  STL.64 [R1+0x8f28], R10 ;  /* 0x008f280a01007387 */ /* 0x0001e80000100a00 */
[----:B------:R-:W2:Y:S04]  /*81210*/  LDL.LU R8, [R1+0xec0] ;  /* 0x000ec00001087983 */ /* 0x000ea80000300800 */
[----:B------:R-:W2:Y:S04]  /*81220*/  LDL.LU R9, [R1+0xec4] ;  /* 0x000ec40001097983 */ /* 0x000ea80000300800 */
[----:B0-----:R-:W2:Y:S04]  /*81230*/  LDL.LU R10, [R1+0xec8] ;  /* 0x000ec800010a7983 */ /* 0x001ea80000300800 */
[----:B------:R-:W2:Y:S01]  /*81240*/  LDL.LU R11, [R1+0xecc] ;  /* 0x000ecc00010b7983 */ /* 0x000ea20000300800 */
[C---:B----4-:R-:W-:Y:S11]  /*81250*/  HMMA.16816.F32 R24, R12.reuse, R18, R24 ;  /* 0x000000120c18723c */ /* 0x050ff60000001818 */
        /* <DEDUP_REMOVED lines=8> */
[----:B------:R-:W4:Y:S11]  /*812e0*/  LDL.LU.64 R4, [R1+0x9038] ;  /* 0x0090380001047983 */ /* 0x000f360000300a00 */
[----:B------:R-:W-:Y:S05]  /*812f0*/  @!UPT UIADD3 URZ, URZ, URZ, URZ ;  /* 0x0000003f3f3ff290 */ /* 0x000fea000fffe03f */
[----:B------:R-:W-:Y:S04]  /*81300*/  STL.64 [R1+0x1600], R24 ;  /* 0x0016001801007387 */ /* 0x000fe80000100a00 */
[----:B------:R0:W-:Y:S04]  /*81310*/  STL.64 [R1+0x1608], R26 ;  /* 0x0016081a01007387 */ /* 0x0001e80000100a00 */
[----:B0-----:R-:W2:Y:S04]  /*81320*/  LDL.LU.64 R26, [R1+0x9030] ;  /* 0x00903000011a7983 */ /* 0x001ea80000300a00 */
[----:B------:R-:W2:Y:S02]  /*81330*/  LDL.LU.64 R24, [R1+0x9028] ;  /* 0x0090280001187983 */ /* 0x000ea40000300a00 */
[C---:B--2---:R-:W-:Y:S11]  /*81340*/  HMMA.16816.F32 R24, R12.reuse, R6, R24 ;  /* 0x000000060c18723c */ /* 0x044ff60000001818 */
[----:B------:R-:W-:Y:S11]  /*81350*/  @!UPT UIADD3 URZ, URZ, URZ, URZ ;  /* 0x0000003f3f3ff290 */ /* 0x000ff6000fffe03f */
[----:B------:R-:W-:Y:S01]  /*81360*/  @!UPT UIADD3 URZ, URZ, URZ, URZ ;  /* 0x0000003f3f3ff290 */ /* 0x000fe2000fffe03f */
[----:B------:R-:W-:Y:S04]  /*81370*/  STL.64 [R1+0x15f0], R24 ;  /* 0x0015f01801007387 */ /* 0x000fe80000100a00 */
[----:B------:R0:W-:Y:S04]  /*81380*/  STL.64 [R1+0x15f8], R26 ;  /* 0x0015f81a01007387 */ /* 0x0001e80000100a00 */
[----:B0-----:R-:W3:Y:S04]  /*81390*/  LDL.LU.64 R26, [R1+0x9020] ;  /* 0x00902000011a7983 */ /* 0x001ee80000300a00 */
[----:B------:R-:W-:Y:S01]  /*813a0*/  STL.64 [R1+0x8f10], R6 ;  /* 0x008f100601007387 */ /* 0x000fe20000100a00 */
[C---:B---3--:R-:W-:Y:S03]  /*813b0*/  HMMA.16816.F32 R24, R12.reuse, R26, R20 ;  /* 0x0000001a0c18723c */ /* 0x048fe60000001814 */
[----:B------:R-:W2:Y:S01]  /*813c0*/  LDL.LU.64 R22, [R1+0x9018] ;  /* 0x0090180001167983 */ /* 0x000ea20000300a00 */
[----:B------:R-:W3:Y:S11]  /*813d0*/  LDL.LU.64 R20, [R1+0x9010] ;  /* 0x0090100001147983 */ /* 0x000ef60000300a00 */
[----:B------:R-:W-:Y:S08]  /*813e0*/  @!UPT UIADD3 URZ, URZ, URZ, URZ ;  /* 0x0000003f3f3ff290 */ /* 0x000ff0000fffe03f */
[----:B------:R-:W-:Y:S01]  /*813f0*/  STL.64 [R1+0x15e0], R24 ;  /* 0x0015e01801007387 */ /* 0x000fe20000100a00 */
[----:B------:R0:W-:Y:S03]  /*81400*/  STL.64 [R1+0x15e8], R26 ;  /* 0x0015e81a01007387 */ /* 0x0001e60000100a00 */
[----:B0-----:R-:W2:Y:S01]  /*81410*/  LDL.LU.64 R26, [R1+0x9008] ;  /* 0x00900800011a7983 */ /* 0x001ea20000300a00 */
[----:B------:R-:W3:Y:S01]  /*81420*/  LDL.LU.64 R24, [R1+0x9000] ;  /* 0x0090000001187983 */ /* 0x000ee20000300a00 */
[----:B--2---:R-:W-:Y:S11]  /*81430*/  HMMA.16816.F32 R8, R12, R26, R8 ;  /* 0x0000001a0c08723c */ /* 0x004ff60000001808 */
[----:B------:R-:W-:Y:S11]  /*81440*/  @!UPT UIADD3 URZ, URZ, URZ, URZ ;  /* 0x0000003f3f3ff290 */ /* 0x000ff6000fffe03f */
[----:B------:R-:W-:Y:S01]  /*81450*/  @!UPT UIADD3 URZ, URZ, URZ, URZ ;  /* 0x0000003f3f3ff290 */ /* 0x000fe2000fffe03f */
[----:B------:R0:W-:Y:S01]  /*81460*/  STL.64 [R1+0x15d0], R8 ;  /* 0x0015d00801007387 */ /* 0x0001e20000100a00 */
[----:B------:R1:W-:Y:S03]  /*81470*/  STL.64 [R1+0x15d8], R10 ;  /* 0x0015d80a01007387 */ /* 0x0003e60000100a00 */
[----:B0-----:R-:W2:Y:S01]  /*81480*/  LDL.LU R8, [R1+0x1800] ;  /* 0x0018000001087983 */ /* 0x001ea20000300800 */
[----:B------:R-:W2:Y:S02]  /*81490*/  LDL.LU R9, [R1+0x1804] ;  /* 0x0018040001097983 */ /* 0x000ea40000300800 */
[----:B-1----:R-:W2:Y:S02]  /*814a0*/  LDL.LU R10, [R1+0x1808] ;  /* 0x00180800010a7983 */ /* 0x002ea40000300800 */
[----:B------:R-:W2:Y:S02]  /*814b0*/  LDL.LU R11, [R1+0x180c] ;  /* 0x00180c00010b7983 */ /* 0x000ea40000300800 */
[----:B--2---:R0:W-:Y:S01]  /*814c0*/  STL.64 [R1+0x8f40], R10 ;  /* 0x008f400a01007387 */ /* 0x0041e20000100a00 */
[----:B------:R-:W-:Y:S02]  /*814d0*/  STL.64 [R1+0x8f38], R8 ;  /* 0x008f380801007387 */ /* 0x000fe40000100a00 */
[----:B0-----:R-:W-:-:S02]  /*814e0*/  IMAD.MOV.U32 R10, RZ, RZ, R23 ;  /* 0x000000ffff0a7224 */ /* 0x001fc400078e0017 */
[----:B----4-:R-:W-:Y:S01]  /*814f0*/  IMAD.MOV.U32 R11, RZ, RZ, R4 ;  /* 0x000000ffff0b7224 */ /* 0x010fe200078e0004 */
[----:B------:R-:W2:Y:S01]  /*81500*/  LDL.LU R23, [R1+0x8ff8] ;  /* 0x008ff80001177983 */ /* 0x000ea20000300800 */
[----:B------:R-:W4:Y:S03]  /*81510*/  LDL.LU R4, [R1+0x8ff4] ;  /* 0x008ff40001047983 */ /* 0x000f260000300800 */
[----:B------:R3:W-:Y:S02]  /*81520*/  STL.64 [R1+0x8f58], R10 ;  /* 0x008f580a01007387 */ /* 0x0007e40000100a00 */
[----:B---3--:R-:W-:Y:S02]  /*81530*/  IMAD.MOV.U32 R10, RZ, RZ, R25 ;  /* 0x000000ffff0a7224 */ /* 0x008fe400078e0019 */
[----:B------:R-:W-:-:S05]  /*81540*/  IMAD.MOV.U32 R11, RZ, RZ, R24 ;  /* 0x000000ffff0b7224 */ /* 0x000fca00078e0018 */
[----:B------:R-:W-:Y:S01]  /*81550*/  STL.64 [R1+0x8f70], R10 ;  /* 0x008f700a01007387 */ /* 0x000fe20000100a00 */
[----:B------:R0:W-:Y:S02]  /*81560*/  STL.64 [R1+0x8ef8], R26 ;  /* 0x008ef81a01007387 */ /* 0x0001e40000100a00 */
[----:B------:R-:W3:Y:S01]  /*81570*/  LDL.64 R24, [R1+0x5a0] ;  /* 0x0005a00001187983 */ /* 0x000ee20000100a00 */
[----:B0-----:R-:W2:Y:S01]  /*81580*/  LDL.64 R26, [R1+0x5a8] ;  /* 0x0005a800011a7983 */ /* 0x001ea20000100a00 */
[----:B------:R-:W-:-:S03]  /*81590*/  IMAD.MOV.U32 R10, RZ, RZ, R5 ;  /* 0x000000ffff0a7224 */ /* 0x000fc600078e0005 */
[----:B--2---:R-:W-:Y:S01]  /*815a0*/  STL.64 [R1+0x8f50], R26 ;  /* 0x008f501a01007387 */ /* 0x004fe20000100a00 */
[----:B---3--:R0:W-:Y:S03]  /*815b0*/  STL.64 [R1+0x8f48], R24 ;  /* 0x008f481801007387 */ /* 0x0081e60000100a00 */
[----:B0-----:R-:W2:Y:S01]  /*815c0*/  LDL.LU R24, [R1+0xe00] ;  /* 0x000e000001187983 */ /* 0x001ea20000300800 */
[----:B------:R-:W2:Y:S02]  /*815d0*/  LDL.LU R25, [R1+0xe04] ;  /* 0x000e040001197983 */ /* 0x000ea40000300800 */
[----:B------:R-:W3:Y:S02]  /*815e0*/  LDL.LU R26, [R1+0xe08] ;  /* 0x000e0800011a7983 */ /* 0x000ee40000300800 */
[----:B------:R-:W3:Y:S02]  /*815f0*/  LDL.LU R27, [R1+0xe0c] ;  /* 0x000e0c00011b7983 */ /* 0x000ee40000300800 */
[----:B------:R-:W-:Y:S01]  /*81600*/  IMAD.MOV.U32 R11, RZ, RZ, R29 ;  /* 0x000000ffff0b7224 */ /* 0x000fe200078e001d */
[----:B------:R-:W4:Y:S04]  /*81610*/  LDL.LU R5, [R1+0x8ff0] ;  /* 0x008ff00001057983 */ /* 0x000f280000300800 */
[----:B------:R-:W-:Y:S04]  /*81620*/  STL.64 [R1+0x8f88], R10 ;  /* 0x008f880a01007387 */ /* 0x000fe80000100a00 */
[----:B---3--:R-:W-:Y:S01]  /*81630*/  STL.64 [R1+0x8f68], R26 ;  /* 0x008f681a01007387 */ /* 0x008fe20000100a00 */
[----:B--2---:R0:W-:Y:S03]  /*81640*/  STL.64 [R1+0x8f60], R24 ;  /* 0x008f601801007387 */ /* 0x0041e60000100a00 */
[----:B0-----:R-:W2:Y:S01]  /*81650*/  LDL.LU R24, [R1+0xe20] ;  /* 0x000e200001187983 */ /* 0x001ea20000300800 */
[----:B------:R-:W2:Y:S02]  /*81660*/  LDL.LU R25, [R1+0xe24] ;  /* 0x000e240001197983 */ /* 0x000ea40000300800 */
[----:B------:R-:W3:Y:S02]  /*81670*/  LDL.LU R26, [R1+0xe28] ;  /* 0x000e2800011a7983 */ /* 0x000ee40000300800 */
[----:B------:R-:W3:Y:S02]  /*81680*/  LDL.LU R27, [R1+0xe2c] ;  /* 0x000e2c00011b7983 */ /* 0x000ee40000300800 */
[----:B------:R-:W-:-:S02]  /*81690*/  IMAD.MOV.U32 R10, RZ, RZ, R28 ;  /* 0x000000ffff0a7224 */ /* 0x000fc400078e001c */
[----:B------:R-:W-:-:S05]  /*816a0*/  IMAD.MOV.U32 R11, RZ, RZ, R21 ;  /* 0x000000ffff0b7224 */ /* 0x000fca00078e0015 */
        /* <DEDUP_REMOVED lines=8> */
[----:B------:R-:W-:Y:S02]  /*81730*/  IMAD.MOV.U32 R11, RZ, RZ, R17 ;  /* 0x000000ffff0b7224 */ /* 0x000fe400078e0011 */
[----:B----4-:R-:W-:Y:S02]  /*81740*/  IMAD.MOV.U32 R19, RZ, RZ, R4 ;  /* 0x000000ffff137224 */ /* 0x010fe400078e0004 */
        /* <DEDUP_REMOVED lines=21> */
[----:B------:R-:W4:Y:S03]  /*818a0*/  LDL.LU R11, [R1+0xeac] ;  /* 0x000eac00010b7983 */ /* 0x000f260000300800 */
        /* <DEDUP_REMOVED lines=19> */
[----:B------:R-:W2:Y:S01]  /*819e0*/  LDL.LU R27, [R1+0xe8c] ;  /* 0x000e8c00011b7983 */ /* 0x000ea20000300800 */
[----:B------:R-:W3:Y:S01]  /*819f0*/  LDL.LU R16, [R1+0x17f0] ;  /* 0x0017f00001107983 */ /* 0x000ee20000300800 */
[----:B------:R-:W-:Y:S02]  /*81a00*/  STL.64 [R1+0x15c0], R4 ;  /* 0x0015c00401007387 */ /* 0x000fe40000100a00 */
[----:B------:R0:W-:Y:S02]  /*81a10*/  STL.64 [R1+0x15c8], R6 ;  /* 0x0015c80601007387 */ /* 0x0001e40000100a00 */
[----:B------:R-:W3:Y:S01]  /*81a20*/  LDL.LU R17, [R1+0x17f4] ;  /* 0x0017f40001117983 */ /* 0x000ee20000300800 */
[----:B------:R-:W3:Y:S01]  /*81a30*/  LDL.LU R18, [R1+0x17f8] ;  /* 0x0017f80001127983 */ /* 0x000ee20000300800 */
[----:B------:R-:W3:Y:S03]  /*81a40*/  LDL.LU R19, [R1+0x17fc] ;  /* 0x0017fc0001137983 */ /* 0x000ee60000300800 */
[----:B0-----:R-:W4:Y:S04]  /*81a50*/  LDL.64 R6, [R1+0x7b8] ;  /* 0x0007b80001067983 */ /* 0x001f280000100a00 */
[----:B----4-:R0:W-:Y:S01]  /*81a60*/  STL.64 [R1+0x8f18], R6 ;  /* 0x008f180601007387 */ /* 0x0101e20000100a00 */
[----:B------:R-:W4:Y:S02]  /*81a70*/  LDL.LU R4, [R1+0x17e0] ;  /* 0x0017e00001047983 */ /* 0x000f240000300800 */
[----:B------:R-:W4:Y:S01]  /*81a80*/  LDL.LU R5, [R1+0x17e4] ;  /* 0x0017e40001057983 */ /* 0x000f220000300800 */
[----:B0-----:R-:W4:Y:S01]  /*81a90*/  LDL.LU R6, [R1+0x17e8] ;  /* 0x0017e80001067983 */ /* 0x001f220000300800 */
[----:B------:R-:W4:Y:S02]  /*81aa0*/  LDL.LU R7, [R1+0x17ec] ;  /* 0x0017ec0001077983 */ /* 0x000f240000300800 */
[----:B------:R-:W-:Y:S02]  /*81ab0*/  STL.64 [R1+0x15b0], R8 ;  /* 0x0015b00801007387 */ /* 0x000fe40000100a00 */
[----:B------:R0:W-:Y:S02]  /*81ac0*/  STL.64 [R1+0x15b8], R10 ;  /* 0x0015b80a01007387 */ /* 0x0001e40000100a00 */
[----:B0-----:R-:W2:Y:S01]  /*81ad0*/  LDL.LU.64 R10, [R1+0x8fe8] ;  /* 0x008fe800010a7983 */ /* 0x001ea20000300a00 */
[----:B------:R0:W-:Y:S02]  /*81ae0*/  STL.64 [R1+0x8ee8], R22 ;  /* 0x008ee81601007387 */ /* 0x0001e40000100a00 */
[----:B------:R-:W3:Y:S02]  /*81af0*/  LDL.LU R20, [R1+0x17a0] ;  /* 0x0017a00001147983 */ /* 0x000ee40000300800 */
[----:B------:R-:W3:Y:S01]  /*81b00*/  LDL.LU R21, [R1+0x17a4] ;  /* 0x0017a40001157983 */ /* 0x000ee20000300800 */
[----:B0-----:R-:W3:Y:S01]  /*81b10*/  LDL.LU R22, [R1+0x17a8] ;  /* 0x0017a80001167983 */ /* 0x001ee20000300800 */
[----:B------:R-:W3:Y:S01]  /*81b20*/  LDL.LU R23, [R1+0x17ac] ;  /* 0x0017ac0001177983 */ /* 0x000ee20000300800 */
[C---:B--2---:R-:W-:Y:S02]  /*81b30*/  HMMA.16816.F32 R8, R12.reuse, R10, R24 ;  /* 0x0000000a0c08723c */ /* 0x044fe40000001818 */
[----:B---3--:R-:W-:Y:S01]  /*81b40*/  STL.64 [R1+0x8f08], R22 ;  /* 0x008f081601007387 */ /* 0x008fe20000100a00 */
        /* <DEDUP_REMOVED lines=45> */
[----:B---3--:R-:W-:Y:S02]  /*81e20*/  HMMA.16816.F32 R12, R12, R10, R24 ;  /* 0x0000000a0c0c723c */ /* 0x008fe40000001818 */
[----:B------:R-:W3:Y:S01]  /*81e30*/  LDL.LU.64 R26, [R1+0x8f50] ;  /* 0x008f5000011a7983 */ /* 0x000ee20000300a00 */
[----:B------:R-:W3:Y:S02]  /*81e40*/  LDL.LU.64 R24, [R1+0x8f48] ;  /* 0x008f480001187983 */ /* 0x000ee40000300a00 */
[----:B------:R-:W3:Y:S02]  /*81e50*/  LDL.LU.64 R10, [R1+0x8f40] ;  /* 0x008f4000010a7983 */ /* 0x000ee40000300a00 */
[----:B------:R-:W3:Y:S11]  /*81e60*/  LDL.LU.64 R8, [R1+0x8f38] ;  /* 0x008f380001087983 */ /* 0x000ef60000300a00 */
[----:B------:R-:W-:Y:S05]  /*81e70*/  @!UPT UIADD3 URZ, URZ, URZ, URZ ;  /* 0x0000003f3f3ff290 */ /* 0x000fea000fffe03f */
        /* <DEDUP_REMOVED lines=14> */
[C---:B---3--:R-:W-:Y:S11]  /*81f60*/  HMMA.16816.F32 R16, R24.reuse, R10, R16 ;  /* 0x0000000a1810723c */ /* 0x048ff60000001810 */
[----:B------:R-:W-:Y:S11]  /*81f70*/  @!UPT UIADD3 URZ, URZ, URZ, URZ ;  /* 0x0000003f3f3ff290 */ /* 0x000ff6000fffe03f */
[----:B------:R-:W-:Y:S01]  /*81f80*/  @!UPT UIADD3 URZ, URZ, URZ, URZ ;  /* 0x0000003f3f3ff290 */ /* 0x000fe2000fffe03f */
[----:B------:R-:W-:Y:S01]  /*81f90*/  STL.64 [R1+0x1660], R16 ;  /* 0x0016601001007387 */ /* 0x000fe20000100a00 */
[----:B------:R0:W-:Y:S03]  /*81fa0*/  STL.64 [R1+0x1668], R18 ;  /* 0x0016681201007387 */ /* 0x0001e60000100a00 */
[----:B0-----:R-:W4:Y:S01]  /*81fb0*/  LDL.LU.64 R18, [R1+0x8f20] ;  /* 0x008f200001127983 */ /* 0x001f220000300a00 */
[----:B------:R0:W-:Y:S03]  /*81fc0*/  STL.64 [R1+0x8ef0], R10 ;  /* 0x008ef00a01007387 */ /* 0x0001e60000100a00 */
[----:B0-----:R-:W3:Y:S01]  /*81fd0*/  LDL.64 R10, [R1+0x798] ;  /* 0x00079800010a7983 */ /* 0x001ee20000100a00 */
[C---:B----4-:R-:W-:Y:S11]  /*81fe0*/  HMMA.16816.F32 R4, R24.reuse, R18, R4 ;  /* 0x000000121804723c */ /* 0x050ff60000001804 */
[----:B------:R-:W-:Y:S11]  /*81ff0*/  @!UPT UIADD3 URZ, URZ, URZ, URZ ;  /* 0x0000003f3f3ff290 */ /* 0x000ff6000fffe03f */
[----:B------:R-:W-:Y:S01]  /*82000*/  @!UPT UIADD3 URZ, URZ, URZ, URZ ;  /* 0x0000003f3f3ff290 */ /* 0x000fe2000fffe03f */
[----:B------:R-:W-:Y:S01]  /*82010*/  STL.64 [R1+0x1670], R4 ;  /* 0x0016700401007387 */ /* 0x000fe20000100a00 */
[----:B------:R0:W-:Y:S03]  /*82020*/  STL.64 [R1+0x1678], R6 ;  /* 0x0016780601007387 */ /* 0x0001e60000100a00 */
[----:B0-----:R-:W2:Y:S01]  /*82030*/  LDL.LU.64 R6, [R1+0x8f18] ;  /* 0x008f180001067983 */ /* 0x001ea20000300a00 */
[----:B------:R0:W-:Y:S02]  /*82040*/  STL.64 [R1+0x8ed0], R18 ;  /* 0x008ed01201007387 */ /* 0x0001e40000100a00 */
[----:B------:R-:W4:Y:S02]  /*82050*/  LDL.LU R16, [R1+0x17b0] ;  /* 0x0017b00001107983 */ /* 0x000f240000300800 */
[----:B------:R-:W4:Y:S01]  /*82060*/  LDL.LU R17, [R1+0x17b4] ;  /* 0x0017b40001117983 */ /* 0x000f220000300800 */
[----:B0-----:R-:W4:Y:S01]  /*82070*/  LDL.LU R18, [R1+0x17b8] ;  /* 0x0017b80001127983 */ /* 0x001f220000300800 */
[----:B------:R-:W4:Y:S01]  /*82080*/  LDL.LU R19, [R1+0x17bc] ;  /* 0x0017bc0001137983 */ /* 0x000f220000300800 */
[C---:B--2---:R-:W-:Y:S11]  /*82090*/  HMMA.16816.F32 R12, R24.reuse, R6, R12 ;  /* 0x00000006180c723c */ /* 0x044ff6000000180c */
[----:B------:R-:W-:Y:S11]  /*820a0*/  @!UPT UIADD3 URZ, URZ, URZ, URZ ;  /* 0x0000003f3f3ff290 */ /* 0x000ff6000fffe03f */
[----:B------:R-:W-:Y:S01]  /*820b0*/  @!UPT UIADD3 URZ, URZ, URZ, URZ ;  /* 0x0000003f3f3ff290 */ /* 0x000fe2000fffe03f */
[----:B------:R0:W-:Y:S01]  /*820c0*/  STL.64 [R1+0x1680], R12 ;  /* 0x0016800c01007387 */ /* 0x0001e20000100a00 */
[----:B------:R-:W-:Y:S02]  /*820d0*/  STL.64 [R1+0x1688], R14 ;  /* 0x0016880e01007387 */ /* 0x000fe40000100a00 */
[----:B0-----:R-:W-:Y:S02]  /*820e0*/  IMAD.MOV.U32 R13, RZ, RZ, R6 ;  /* 0x000000ffff0d7224 */ /* 0x001fe400078e0006 */
[----:B------:R-:W-:Y:S02]  /*820f0*/  IMAD.MOV.U32 R12, RZ, RZ, R7 ;  /* 0x000000ffff0c7224 */ /* 0x000fe400078e0007 */
[----:B------:R-:W2:Y:S01]  /*82100*/  LDL.LU.64 R6, [R1+0x8f10] ;  /* 0x008f100001067983 */ /* 0x000ea20000300a00 */
[----:B------:R-:W-:Y:S02]  /*82110*/  IMAD.MOV.U32 R2, RZ, RZ, R26 ;  /* 0x000000ffff027224 */ /* 0x000fe400078e001a */
[----:B------:R-:W-:Y:S01]  /*82120*/  IMAD.MOV.U32 R0, RZ, RZ, R27 ;  /* 0x000000ffff007224 */ /* 0x000fe200078e001b */
[----:B--2---:R-:W-:Y:S11]  /*82130*/  HMMA.16816.F32 R20, R24, R6, R20 ;  /* 0x000000061814723c */ /* 0x004ff60000001814 */
[----:B------:R-:W-:Y:S11]  /*82140*/  @!UPT UIADD3 URZ, URZ, URZ, URZ ;  /* 0x0000003f3f3ff290 */ /* 0x000ff6000fffe03f */
[----:B------:R-:W-:Y:S01]  /*82150*/  @!UPT UIADD3 URZ, URZ, URZ, URZ ;  /* 0x0000003f3f3ff290 */ /* 0x000fe2000fffe03f */
[----:B------:R-:W-:Y:S01]  /*82160*/  STL.64 [R1+0x1690], R20 ;  /* 0x0016901401007387 */ /* 0x000fe20000100a00 */
[----:B------:R0:W-:Y:S03]  /*82170*/  STL.64 [R1+0x1698], R22 ;  /* 0x0016981601007387 */ /* 0x0001e60000100a00 */
[----:B0-----:R-:W2:Y:S01]  /*82180*/  LDL.LU.64 R22, [R1+0x8f08] ;  /* 0x008f080001167983 */ /* 0x001ea20000300a00 */
[----:B------:R-:W2:Y:S02]  /*82190*/  LDL.LU.64 R20, [R1+0x8f00] ;  /* 0x008f000001147983 */ /* 0x000ea40000300a00 */
[----:B------:R-:W2:Y:S02]  /*821a0*/  LDL.LU.64 R26, [R1+0x8ef8] ;  /* 0x008ef800011a7983 */ /* 0x000ea40000300a00 */
[----:B------:R-:W-:Y:S01]  /*821b0*/  IMAD.MOV.U32 R3, RZ, RZ, R25 ;  /* 0x000000ffff037224 */ /* 0x000fe200078e0019 */
[----:B------:R0:W-:Y:S01]  /*821c0*/  STL.64 [R1+0x8ea8], R6 ;  /* 0x008ea80601007387 */ /* 0x0001e20000100a00 */
[----:B------:R-:W-:-:S02]  /*821d0*/  IMAD.MOV.U32 R4, RZ, RZ, R24 ;  /* 0x000000ffff047224 */ /* 0x000fc400078e0018 */
[----:B------:R-:W-:Y:S02]  /*821e0*/  IMAD.MOV.U32 R5, RZ, RZ, R3 ;  /* 0x000000ffff057224 */ /* 0x000fe400078e0003 */
[----:B0-----:R-:W-:Y:S02]  /*821f0*/  IMAD.MOV.U32 R6, RZ, RZ, R2 ;  /* 0x000000ffff067224 */ /* 0x001fe400078e0002 */
[----:B------:R-:W-:Y:S02]  /*82200*/  IMAD.MOV.U32 R7, RZ, RZ, R0 ;  /* 0x000000ffff077224 */ /* 0x000fe400078e0000 */
[----:B---3--:R-:W-:Y:S02]  /*82210*/  IMAD.MOV.U32 R15, RZ, RZ, R10 ;  /* 0x000000ffff0f7224 */ /* 0x008fe400078e000a */
[----:B------:R-:W-:-:S03]  /*82220*/  IMAD.MOV.U32 R14, RZ, RZ, R11 ;  /* 0x000000ffff0e7224 */ /* 0x000fc600078e000b */
[C---:B----4-:R-:W-:Y:S11]  /*82230*/  HMMA.16816.F32 R16, R4.reuse, R10, R16 ;  /* 0x0000000a0410723c */ /* 0x050ff60000001810 */
[----:B------:R-:W-:Y:S11]  /*82240*/  @!UPT UIADD3 URZ, URZ, URZ, URZ ;  /* 0x0000003f3f3ff290 */ /* 0x000ff6000fffe03f */
[----:B------:R-:W-:Y:S01]  /*82250*/  @!UPT UIADD3 URZ, URZ, URZ, URZ ;  /* 0x0000003f3f3ff290 */ /* 0x000fe2000fffe03f */
[----:B------:R-:W-:Y:S01]  /*82260*/  STL.64 [R1+0x16a0], R16 ;  /* 0x0016a01001007387 */ /* 0x000fe20000100a00 */
[----:B------:R-:W-:Y:S02]  /*82270*/  STL.64 [R1+0x16a8], R18 ;  /* 0x0016a81201007387 */ /* 0x000fe40000100a00 */
[----:B------:R-:W-:Y:S02]  /*82280*/  STL.64 [R1+0x8e78], R14 ;  /* 0x008e780e01007387 */ /* 0x000fe40000100a00 */
[----:B------:R-:W-:Y:S01]  /*82290*/  STL.64 [R1+0x8e70], R12 ;  /* 0x008e700c01007387 */ /* 0x000fe20000100a00 */
[C---:B--2---:R-:W-:Y:S01]  /*822a0*/  HMMA.16816.F32 R8, R4.reuse, R26, R20 ;  /* 0x0000001a0408723c */ /* 0x044fe20000001814 */
[----:B------:R0:W-:Y:S01]  /*822b0*/  STL.64 [R1+0x8e80], R26 ;  /* 0x008e801a01007387 */ /* 0x0001e20000100a00 */
[----:B------:R-:W2:Y:S11]  /*822c0*/  LDL.LU R24, [R1+0x1730] ;  /* 0x0017300001187983 */ /* 0x000eb60000300800 */
[----:B------:R-:W-:Y:S10]  /*822d0*/  @!UPT UIADD3 URZ, URZ, URZ, URZ ;  /* 0x0000003f3f3ff290 */ /* 0x000ff4000fffe03f */
[----:B------:R1:W-:Y:S01]  /*822e0*/  STL.64 [R1+0x16b0], R8 ;  /* 0x0016b00801007387 */ /* 0x0003e20000100a00 */
[----:B------:R3:W-:Y:S02]  /*822f0*/  STL.64 [R1+0x16b8], R10 ;  /* 0x0016b80a01007387 */ /* 0x0007e40000100a00 */
[----:B------:R-:W2:Y:S02]  /*82300*/  LDL.LU R25, [R1+0x1734] ;  /* 0x0017340001197983 */ /* 0x000ea40000300800 */
[----:B0-----:R-:W4:Y:S01]  /*82310*/  LDL.LU R26, [R1+0x1738] ;  /* 0x00173800011a7983 */ /* 0x001f220000300800 */
[----:B------:R-:W4:Y:S04]  /*82320*/  LDL.LU R27, [R1+0x173c] ;  /* 0x00173c00011b7983 */ /* 0x000f280000300800 */
[----:B-1----:R-:W2:Y:S01]  /*82330*/  LDL.LU R8, [R1+0x1790] ;  /* 0x0017900001087983 */ /* 0x002ea20000300800 */
[----:B------:R-:W2:Y:S02]  /*82340*/  LDL.LU R9, [R1+0x1794] ;  /* 0x0017940001097983 */ /* 0x000ea40000300800 */
[----:B---3--:R-:W3:Y:S02]  /*82350*/  LDL.LU R10, [R1+0x1798] ;  /* 0x00179800010a7983 */ /* 0x008ee40000300800 */
[----:B------:R-:W3:Y:S01]  /*82360*/  LDL.LU R11, [R1+0x179c] ;  /* 0x00179c00010b7983 */ /* 0x000ee20000300800 */
[----:B------:R-:W3:Y:S01]  /*82370*/  LDL.64 R22, [R1+0x778] ;  /* 0x0007780001167983 */ /* 0x000ee20000100a00 */
[----:B------:R-:W2:Y:S02]  /*82380*/  LDL.LU R16, [R1+0x1770] ;  /* 0x0017700001107983 */ /* 0x000ea40000300800 */
[----:B------:R-:W2:Y:S02]  /*82390*/  LDL.LU R17, [R1+0x1774] ;  /* 0x0017740001117983 */ /* 0x000ea40000300800 */
[----:B------:R-:W2:Y:S01]  /*823a0*/  LDL.LU R18, [R1+0x1778] ;  /* 0x0017780001127983 */ /* 0x000ea20000300800 */
[----:B------:R-:W2:Y:S04]  /*823b0*/  LDL.LU R19, [R1+0x177c] ;  /* 0x00177c0001137983 */ /* 0x000ea80000300800 */
[----:B--2---:R-:W-:Y:S01]  /*823c0*/  STL.64 [R1+0x8ee0], R18 ;  /* 0x008ee01201007387 */ /* 0x004fe20000100a00 */
[----:B------:R0:W-:Y:S03]  /*823d0*/  STL.64 [R1+0x8ed8], R16 ;  /* 0x008ed81001007387 */ /* 0x0001e60000100a00 */
[----:B0-----:R-:W2:Y:S01]  /*823e0*/  LDL.LU R16, [R1+0x1780] ;  /* 0x0017800001107983 */ /* 0x001ea20000300800 */
[----:B------:R-:W2:Y:S02]  /*823f0*/  LDL.LU R17, [R1+0x1784] ;  /* 0x0017840001117983 */ /* 0x000ea40000300800 */
[----:B------:R-:W2:Y:S02]  /*82400*/  LDL.LU R18, [R1+0x1788] ;  /* 0x0017880001127983 */ /* 0x000ea40000300800 */
[----:B------:R-:W2:Y:S01]  /*82410*/  LDL.LU R19, [R1+0x178c] ;  /* 0x00178c0001137983 */ /* 0x000ea20000300800 */
[----:B----4-:R0:W-:Y:S01]  /*82420*/  STL.64 [R1+0x8e90], R26 ;  /* 0x008e901a01007387 */ /* 0x0101e20000100a00 */
[----:B------:R-:W-:Y:S03]  /*82430*/  STL.64 [R1+0x8e88], R24 ;  /* 0x008e881801007387 */ /* 0x000fe60000100a00 */
[----:B0-----:R-:W4:Y:S04]  /*82440*/  LDL.64 R26, [R1+0x728] ;  /* 0x00072800011a7983 */ /* 0x001f280000100a00 */
[----:B----4-:R0:W-:Y:S04]  /*82450*/  STL.64 [R1+0x8ea0], R26 ;  /* 0x008ea01a01007387 */ /* 0x0101e80000100a00 */
[----:B0-----:R-:W4:Y:S04]  /*82460*/  LDL.64 R26, [R1+0x738] ;  /* 0x00073800011a7983 */ /* 0x001f280000100a00 */
[----:B----4-:R0:W-:Y:S04]  /*82470*/  STL.64 [R1+0x8ec0], R26 ;  /* 0x008ec01a01007387 */ /* 0x0101e80000100a00 */
[----:B0-----:R-:W4:Y:S04]  /*82480*/  LDL.64 R26, [R1+0x748] ;  /* 0x00074800011a7983 */ /* 0x001f280000100a00 */
[----:B----4-:R0:W-:Y:S01]  /*82490*/  STL.64 [R1+0x8ec8], R26 ;  /* 0x008ec81a01007387 */ /* 0x0101e20000100a00 */
[----:B------:R-:W4:Y:S03]  /*824a0*/  LDL.64 R14, [R1+0x718] ;  /* 0x00071800010e7983 */ /* 0x000f260000100a00 */
[----:B0-----:R-:W2:Y:S01]  /*824b0*/  LDL.64 R26, [R1+0x758] ;  /* 0x00075800011a7983 */ /* 0x001ea20000100a00 */
[C---:B---3--:R-:W-:Y:S03]  /*824c0*/  HMMA.16816.F32 R8, R4.reuse, R22, R8 ;  /* 0x000000160408723c */ /* 0x048fe60000001808 */
[----:B----4-:R0:W-:Y:S01]  /*824d0*/  STL.64 [R1+0x8e98], R14 ;  /* 0x008e980e01007387 */ /* 0x0101e20000100a00 */
[----:B------:R-:W3:Y:S02]  /*824e0*/  LDL.LU R12, [R1+0x1710] ;  /* 0x00171000010c7983 */ /* 0x000ee40000300800 */
[----:B------:R-:W3:Y:S01]  /*824f0*/  LDL.LU R13, [R1+0x1714] ;  /* 0x00171400010d7983 */ /* 0x000ee20000300800 */
[----:B0-----:R-:W4:Y:S01]  /*82500*/  LDL.LU R14, [R1+0x1718] ;  /* 0x00171800010e7983 */ /* 0x001f220000300800 */
[----:B------:R-:W4:Y:S02]  /*82510*/  LDL.LU R15, [R1+0x171c] ;  /* 0x00171c00010f7983 */ /* 0x000f240000300800 */
[----:B------:R-:W-:Y:S01]  /*82520*/  IMAD.MOV.U32 R3, RZ, RZ, R23 ;  /* 0x000000ffff037224 */ /* 0x000fe200078e0017 */
[----:B----4-:R-:W-:Y:S01]  /*82530*/  STL.64 [R1+0x8eb8], R14 ;  /* 0x008eb80e01007387 */ /* 0x010fe20000100a00 */
[----:B---3--:R0:W-:Y:S03]  /*82540*/  STL.64 [R1+0x8eb0], R12 ;  /* 0x008eb00c01007387 */ /* 0x0081e60000100a00 */
[----:B0-----:R-:W3:Y:S01]  /*82550*/  LDL.LU R12, [R1+0x1750] ;  /* 0x00175000010c7983 */ /* 0x001ee20000300800 */
[----:B------:R-:W3:Y:S02]  /*82560*/  LDL.LU R13, [R1+0x1754] ;  /* 0x00175400010d7983 */ /* 0x000ee40000300800 */
[----:B------:R-:W3:Y:S02]  /*82570*/  LDL.LU R14, [R1+0x1758] ;  /* 0x00175800010e7983 */ /* 0x000ee40000300800 */
[----:B------:R-:W3:Y:S03]  /*82580*/  LDL.LU R15, [R1+0x175c] ;  /* 0x00175c00010f7983 */ /* 0x000ee60000300800 */
[----:B------:R0:W-:Y:S01]  /*82590*/  STL.64 [R1+0x16c0], R8 ;  /* 0x0016c00801007387 */ /* 0x0001e20000100a00 */
[----:B------:R1:W-:Y:S02]  /*825a0*/  STL.64 [R1+0x16c8], R10 ;  /* 0x0016c80a01007387 */ /* 0x0003e40000100a00 */
[----:B0-----:R-:W-:Y:S01]  /*825b0*/  IMAD.MOV.U32 R8, RZ, RZ, R22 ;  /* 0x000000ffff087224 */ /* 0x001fe200078e0016 */
[----:B-1----:R-:W4:Y:S01]  /*825c0*/  LDL.LU.64 R10, [R1+0x8ef0] ;  /* 0x008ef000010a7983 */ /* 0x002f220000300a00 */
[----:B------:R-:W2:Y:S02]  /*825d0*/  LDL.LU.64 R22, [R1+0x8ee8] ;  /* 0x008ee80001167983 */ /* 0x000ea40000300a00 */
        /* <DEDUP_REMOVED lines=8> */
[----:B------:R-:W3:Y:S01]  /*82660*/  LDL.LU R20, [R1+0x1760] ;  /* 0x0017600001147983 */ /* 0x000ee20000300800 */
[----:B------:R-:W3:Y:S01]  /*82670*/  LDL.LU R21, [R1+0x1764] ;  /* 0x0017640001157983 */ /* 0x000ee20000300800 */
[----:B------:R-:W-:-:S03]  /*82680*/  IMAD.MOV.U32 R9, RZ, RZ, R27 ;  /* 0x000000ffff097224 */ /* 0x000fc600078e001b */
[----:B0-----:R-:W3:Y:S01]  /*82690*/  LDL.LU R22, [R1+0x1768] ;  /* 0x0017680001167983 */ /* 0x001ee20000300800 */
[----:B------:R-:W3:Y:S01]  /*826a0*/  LDL.LU R23, [R1+0x176c] ;  /* 0x00176c0001177983 */ /* 0x000ee20000300800 */
[C---:B--2---:R-:W-:Y:S11]  /*826b0*/  HMMA.16816.F32 R16, R4.reuse, R26, R16 ;  /* 0x0000001a0410723c */ /* 0x044ff60000001810 */
[----:B------:R-:W-:Y:S11]  /*826c0*/  @!UPT UIADD3 URZ, URZ, URZ, URZ ;  /* 0x0000003f3f3ff290 */ /* 0x000ff6000fffe03f */
[----:B------:R-:W-:Y:S01]  /*826d0*/  @!UPT UIADD3 URZ, URZ, URZ, URZ ;  /* 0x0000003f3f3ff290 */ /* 0x000fe2000fffe03f */
[----:B------:R0:W-:Y:S01]  /*826e0*/  STL.64 [R1+0x16e0], R16 ;  /* 0x0016e01001007387 */ /* 0x0001e20000100a00 */
[----:B------:R1:W-:Y:S02]  /*826f0*/  STL.64 [R1+0x16e8], R18 ;  /* 0x0016e81201007387 */ /* 0x0003e40000100a00 */
[----:B0-----:R-:W-:Y:S01]  /*82700*/  IMAD.MOV.U32 R16, RZ, RZ, R26 ;  /* 0x000000ffff107224 */ /* 0x001fe200078e001a */
[----:B-1----:R-:W2:Y:S01]  /*82710*/  LDL.LU.64 R18, [R1+0x8ed0] ;  /* 0x008ed00001127983 */ /* 0x002ea20000300a00 */
[----:B------:R-:W3:Y:S02]  /*82720*/  LDL.LU.64 R26, [R1+0x8ec8] ;  /* 0x008ec800011a7983 */ /* 0x000ee40000300a00 */
[----:B----4-:R-:W-:Y:S02]  /*82730*/  STL.64 [R1+0x8e38], R10 ;  /* 0x008e380a01007387 */ /* 0x010fe40000100a00 */
[----:B------:R0:W-:Y:S02]  /*82740*/  STL.64 [R1+0x8e30], R8 ;  /* 0x008e300801007387 */ /* 0x0001e40000100a00 */
[----:B0-----:R-:W4:Y:S01]  /*82750*/  LDL.LU R8, [R1+0x1740] ;  /* 0x0017400001087983 */ /* 0x001f220000300800 */
[----:B------:R-:W4:Y:S02]  /*82760*/  LDL.LU R9, [R1+0x1744] ;  /* 0x0017440001097983 */ /* 0x000f240000300800 */
[----:B------:R-:W4:Y:S02]  /*82770*/  LDL.LU R10, [R1+0x1748] ;  /* 0x00174800010a7983 */ /* 0x000f240000300800 */
[----:B------:R-:W4:Y:S01]  /*82780*/  LDL.LU R11, [R1+0x174c] ;  /* 0x00174c00010b7983 */ /* 0x000f220000300800 */
[C---:B---3--:R-:W-:Y:S01]  /*82790*/  HMMA.16816.F32 R20, R4.reuse, R26, R20 ;  /* 0x0000001a0414723c */ /* 0x048fe20000001814 */
[----:B------:R-:W-:Y:S11]  /*827a0*/  IMAD.MOV.U32 R17, RZ, RZ, R27 ;  /* 0x000000ffff117224 */ /* 0x000ff600078e001b */
[----:B------:R-:W-:Y:S11]  /*827b0*/  @!UPT UIADD3 URZ, URZ, URZ, URZ ;  /* 0x0000003f3f3ff290 */ /* 0x000ff6000fffe03f */
[----:B------:R0:W-:Y:S01]  /*827c0*/  STL.64 [R1+0x16f0], R20 ;  /* 0x0016f01401007387 */ /* 0x0001e20000100a00 */
[----:B------:R-:W-:Y:S02]  /*827d0*/  STL.64 [R1+0x16f8], R22 ;  /* 0x0016f81601007387 */ /* 0x000fe40000100a00 */
[----:B0-----:R-:W-:Y:S02]  /*827e0*/  IMAD.MOV.U32 R20, RZ, RZ, R26 ;  /* 0x000000ffff147224 */ /* 0x001fe400078e001a */
[----:B------:R-:W3:Y:S01]  /*827f0*/  LDL.LU.64 R26, [R1+0x8ec0] ;  /* 0x008ec000011a7983 */ /* 0x000ee20000300a00 */
[----:B--2---:R0:W-:Y:S02]  /*82800*/  STL.64 [R1+0x8e28], R18 ;  /* 0x008e281201007387 */ /* 0x0041e40000100a00 */
[----:B------:R-:W-:Y:S01]  /*82810*/  STL.64 [R1+0x8e20], R16 ;  /* 0x008e201001007387 */ /* 0x000fe20000100a00 */
[----:B0-----:R-:W4:Y:S01]  /*82820*/  LDL.64 R18, [R1+0x708] ;  /* 0x0007080001127983 */ /* 0x001f220000100a00 */
[----:B---3--:R-:W-:Y:S03]  /*82830*/  HMMA.16816.F32 R4, R4, R26, R12 ;  /* 0x0000001a0404723c */ /* 0x008fe6000000180c */
[----:B------:R-:W2:Y:S01]  /*82840*/  LDL.LU.64 R14, [R1+0x8eb8] ;  /* 0x008eb800010e7983 */ /* 0x000ea20000300a00 */
[----:B------:R-:W2:Y:S11]  /*82850*/  LDL.LU.64 R12, [R1+0x8eb0] ;  /* 0x008eb000010c7983 */ /* 0x000eb60000300a00 */
[----:B------:R-:W-:Y:S08]  /*82860*/  @!UPT UIADD3 URZ, URZ, URZ, URZ ;  /* 0x0000003f3f3ff290 */ /* 0x000ff0000fffe03f */
[----:B------:R-:W-:Y:S01]  /*82870*/  STL.64 [R1+0x1700], R4 ;  /* 0x0017000401007387 */ /* 0x000fe20000100a00 */
[----:B------:R0:W-:Y:S03]  /*82880*/  STL.64 [R1+0x1708], R6 ;  /* 0x0017080601007387 */ /* 0x0001e60000100a00 */
[----:B0-----:R-:W3:Y:S01]  /*82890*/  LDL.LU.64 R6, [R1+0x8ea8] ;  /* 0x008ea80001067983 */ /* 0x001ee20000300a00 */
[----:B------:R-:W-:Y:S02]  /*828a0*/  IMAD.MOV.U32 R5, RZ, RZ, R26 ;  /* 0x000000ffff057224 */ /* 0x000fe400078e001a */
[----:B------:R-:W-:Y:S02]  /*828b0*/  IMAD.MOV.U32 R4, RZ, RZ, R27 ;  /* 0x000000ffff047224 */ /* 0x000fe400078e001b */
[----:B------:R-:W2:Y:S04]  /*828c0*/  LDL.LU.64 R26, [R1+0x8ea0] ;  /* 0x008ea000011a7983 */ /* 0x000ea80000300a00 */
[----:B---3--:R-:W-:Y:S01]  /*828d0*/  STL.64 [R1+0x8e00], R6 ;  /* 0x008e000601007387 */ /* 0x008fe20000100a00 */
[----:B------:R0:W-:Y:S03]  /*828e0*/  STL.64 [R1+0x8df8], R4 ;  /* 0x008df80401007387 */ /* 0x0001e60000100a00 */
[----:B0-----:R-:W3:Y:S01]  /*828f0*/  LDL.LU.64 R4, [R1+0x5a0] ;  /* 0x0005a00001047983 */ /* 0x001ee20000300a00 */
[----:B------:R-:W3:Y:S02]  /*82900*/  LDL.LU.64 R6, [R1+0x5a8] ;  /* 0x0005a80001067983 */ /* 0x000ee40000300a00 */
[----:B--2---:R-:W-:-:S02]  /*82910*/  IMAD.MOV.U32 R22, RZ, RZ, R26 ;  /* 0x000000ffff167224 */ /* 0x004fc400078e001a */
        /* <DEDUP_REMOVED lines=16> */
[----:B------:R-:W3:Y:S02]  /*82a20*/  LDL.LU.64 R14, [R1+0x8e78] ;  /* 0x008e7800010e7983 */ /* 0x000ee40000300a00 */
[----:B------:R-:W3:Y:S01]  /*82a30*/  LDL.LU.64 R12, [R1+0x8e70] ;  /* 0x008e7000010c7983 */ /* 0x000ee20000300a00 */
[----:B----4-:R-:W-:Y:S01]  /*82a40*/  HMMA.16816.F32 R8, R4, R18, R8 ;  /* 0x000000120408723c */ /* 0x010fe20000001808 */
[----:B------:R-:W-:Y:S11]  /*82a50*/  IMAD.MOV.U32 R24, RZ, RZ, R18 ;  /* 0x000000ffff187224 */ /* 0x000ff600078e0012 */
[----:B------:R-:W-:Y:S11]  /*82a60*/  @!UPT UIADD3 URZ, URZ, URZ, URZ ;  /* 0x0000003f3f3ff290 */ /* 0x000ff6000fffe03f */
[----:B------:R0:W-:Y:S01]  /*82a70*/  STL.64 [R1+0x1850], R8 ;  /* 0x0018500801007387 */ /* 0x0001e20000100a00 */
[----:B------:R1:W-:Y:S02]  /*82a80*/  STL.64 [R1+0x1858], R10 ;  /* 0x0018580a01007387 */ /* 0x0003e40000100a00 */
[----:B0-----:R-:W-:Y:S02]  /*82a90*/  IMAD.MOV.U32 R9, RZ, RZ, R6 ;  /* 0x000000ffff097224 */ /* 0x001fe400078e0006 */
[----:B------:R-:W-:Y:S02]  /*82aa0*/  IMAD.MOV.U32 R8, RZ, RZ, R7 ;  /* 0x000000ffff087224 */ /* 0x000fe400078e0007 */
[----:B-1----:R-:W-:Y:S02]  /*82ab0*/  IMAD.MOV.U32 R11, RZ, RZ, R4 ;  /* 0x000000ffff0b7224 */ /* 0x002fe400078e0004 */
[----:B------:R-:W-:Y:S01]  /*82ac0*/  IMAD.MOV.U32 R10, RZ, RZ, R5 ;  /* 0x000000ffff0a7224 */ /* 0x000fe200078e0005 */
[----:B--2---:R0:W-:Y:S01]  /*82ad0*/  STL.64 [R1+0x8dd0], R26 ;  /* 0x008dd01a01007387 */ /* 0x0041e20000100a00 */
[----:B---3--:R-:W-:-:S02]  /*82ae0*/  IMAD.MOV.U32 R6, RZ, RZ, R13 ;  /* 0x000000ffff067224 */ /* 0x008fc400078e000d */
[----:B------:R-:W-:Y:S01]  /*82af0*/  IMAD.MOV.U32 R7, RZ, RZ, R12 ;  /* 0x000000ffff077224 */ /* 0x000fe200078e000c */
[----:B------:R-:W-:Y:S01]  /*82b00*/  STL [R1+0x8dc8], R24 ;  /* 0x008dc81801007387 */ /* 0x000fe20000100800 */
[----:B0-----:R-:W-:Y:S02]  /*82b10*/  IMAD.MOV.U32 R26, RZ, RZ, R15 ;  /* 0x000000ffff1a7224 */ /* 0x001fe400078e000f */
[----:B------:R-:W-:-:S05]  /*82b20*/  IMAD.MOV.U32 R27, RZ, RZ, R14 ;  /* 0x000000ffff1b7224 */ /* 0x000fca00078e000e */
[----:B------:R-:W-:Y:S01]  /*82b30*/  STL.64 [R1+0x8e58], R26 ;  /* 0x008e581a01007387 */ /* 0x000fe20000100a00 */
[----:B------:R0:W-:Y:S02]  /*82b40*/  STL.64 [R1+0x8e18], R6 ;  /* 0x008e180601007387 */ /* 0x0001e40000100a00 */
[----:B------:R-:W2:Y:S02]  /*82b50*/  LDL.LU R4, [R1+0xdd0] ;  /* 0x000dd00001047983 */ /* 0x000ea40000300800 */
[----:B------:R-:W2:Y:S01]  /*82b60*/  LDL.LU R5, [R1+0xdd4] ;  /* 0x000dd40001057983 */ /* 0x000ea20000300800 */
[----:B0-----:R-:W3:Y:S01]  /*82b70*/  LDL.LU R6, [R1+0xdd8] ;  /* 0x000dd80001067983 */ /* 0x001ee20000300800 */
[----:B------:R-:W3:Y:S03]  /*82b80*/  LDL.LU R7, [R1+0xddc] ;  /* 0x000ddc0001077983 */ /* 0x000ee60000300800 */
        /* <DEDUP_REMOVED lines=8> */
[----:B------:R-:W-:Y:S02]  /*82c10*/  IMAD.MOV.U32 R24, RZ, RZ, R11 ;  /* 0x000000ffff187224 */ /* 0x000fe400078e000b */
        /* <DEDUP_REMOVED lines=8> */
[----:B------:R-:W2:Y:S01]  /*82ca0*/  LDL.64 R14, [R1+0x6f8] ;  /* 0x0006f800010e7983 */ /* 0x000ea20000100a00 */
[----:B------:R-:W3:Y:S02]  /*82cb0*/  LDL.LU.64 R8, [R1+0x300] ;  /* 0x0003000001087983 */ /* 0x000ee40000300a00 */
[----:B------:R-:W4:Y:S02]  /*82cc0*/  LDL.LU.64 R10, [R1+0x308] ;  /* 0x00030800010a7983 */ /* 0x000f240000300a00 */
[----:B------:R-:W2:Y:S01]  /*82cd0*/  LDL.LU R16, [R1+0xde0] ;  /* 0x000de00001107983 */ /* 0x000ea20000300800 */
[----:B------:R-:W2:Y:S01]  /*82ce0*/  LDL.LU R17, [R1+0xde4] ;  /* 0x000de40001117983 */ /* 0x000ea20000300800 */
[----:B------:R-:W2:Y:S02]  /*82cf0*/  LDL.LU R18, [R1+0xde8] ;  /* 0x000de80001127983 */ /* 0x000ea40000300800 */
[----:B------:R-:W2:Y:S02]  /*82d00*/  LDL.LU R19, [R1+0xdec] ;  /* 0x000dec0001137983 */ /* 0x000ea40000300800 */
[----:B------:R-:W-:Y:S01]  /*82d10*/  STL.64 [R1+0x8dc0], R22 ;  /* 0x008dc01601007387 */ /* 0x000fe20000100a00 */
[----:B------:R0:W-:Y:S04]  /*82d20*/  STL.64 [R1+0x8db8], R20 ;  /* 0x008db81401007387 */ /* 0x0001e80000100a00 */
        /* <DEDUP_REMOVED lines=10> */
[----:B------:R-:W-:Y:S01]  /*82dd0*/  HMMA.16816.F32 R24, R24, R14, R4 ;  /* 0x0000000e1818723c */ /* 0x000fe20000001804 */
        /* <DEDUP_REMOVED lines=12> */
[----:B------:R-:W3:Y:S01]  /*82ea0*/  LDL.LU.64 R6, [R1+0x8e68] ;  /* 0x008e680001067983 */ /* 0x000ee20000300a00 */
[----:B------:R-:W3:Y:S02]  /*82eb0*/  LDL.LU.64 R4, [R1+0x8e60] ;  /* 0x008e600001047983 */ /* 0x000ee40000300a00 */
[----:B------:R0:W-:Y:S02]  /*82ec0*/  STL.64 [R1+0x1840], R24 ;  /* 0x0018401801007387 */ /* 0x0001e40000100a00 */
[----:B------:R1:W-:Y:S02]  /*82ed0*/  STL.64 [R1+0x1848], R26 ;  /* 0x0018481a01007387 */ /* 0x0003e40000100a00 */
[----:B0-----:R-:W-:Y:S01]  /*82ee0*/  IMAD.MOV.U32 R25, RZ, RZ, R14 ;  /* 0x000000ffff197224 */ /* 0x001fe200078e000e */
[----:B-1----:R-:W2:Y:S01]  /*82ef0*/  LDL.LU.64 R26, [R1+0x8e58] ;  /* 0x008e5800011a7983 */ /* 0x002ea20000300a00 */
[----:B------:R-:W-:-:S02]  /*82f00*/  IMAD.MOV.U32 R24, RZ, RZ, R15 ;  /* 0x000000ffff187224 */ /* 0x000fc400078e000f */
[----:B------:R-:W3:Y:S02]  /*82f10*/  LDL.LU.64 R14, [R1+0x8e50] ;  /* 0x008e5000010e7983 */ /* 0x000ee40000300a00 */
[----:B----4-:R-:W-:Y:S02]  /*82f20*/  IMAD.MOV.U32 R29, RZ, RZ, R10 ;  /* 0x000000ffff1d7224 */ /* 0x010fe400078e000a */
[----:B------:R-:W-:Y:S01]  /*82f30*/  IMAD.MOV.U32 R28, RZ, RZ, R11 ;  /* 0x000000ffff1c7224 */ /* 0x000fe200078e000b */
[----:B---3--:R-:W-:Y:S11]  /*82f40*/  HMMA.16816.F32 R4, R8, R14, R4 ;  /* 0x0000000e0804723c */ /* 0x008ff60000001804 */
[----:B------:R-:W-:Y:S11]  /*82f50*/  @!UPT UIADD3 URZ, URZ, URZ, URZ ;  /* 0x0000003f3f3ff290 */ /* 0x000ff6000fffe03f */
[----:B------:R-:W-:Y:S01]  /*82f60*/  @!UPT UIADD3 URZ, URZ, URZ, URZ ;  /* 0x0000003f3f3ff290 */ /* 0x000fe2000fffe03f */
[----:B------:R-:W-:Y:S01]  /*82f70*/  STL.64 [R1+0x1830], R4 ;  /* 0x0018300401007387 */ /* 0x000fe20000100a00 */
[----:B------:R0:W-:Y:S03]  /*82f80*/  STL.64 [R1+0x1838], R6 ;  /* 0x0018380601007387 */ /* 0x0001e60000100a00 */
[----:B0-----:R-:W3:Y:S01]  /*82f90*/  LDL.LU.64 R6, [R1+0x8e48] ;  /* 0x008e480001067983 */ /* 0x001ee20000300a00 */
[----:B------:R-:W3:Y:S02]  /*82fa0*/  LDL.LU.64 R4, [R1+0x8e40] ;  /* 0x008e400001047983 */ /* 0x000ee40000300a00 */
[----:B------:R-:W4:Y:S02]  /*82fb0*/  LDL.LU.64 R10, [R1+0x8e38] ;  /* 0x008e3800010a7983 */ /* 0x000f240000300a00 */
[----:B------:R-:W-:Y:S02]  /*82fc0*/  IMAD.MOV.U32 R12, RZ, RZ, R8 ;  /* 0x000000ffff0c7224 */ /* 0x000fe400078e0008 */
[----:B------:R-:W-:-:S02]  /*82fd0*/  IMAD.MOV.U32 R13, RZ, RZ, R9 ;  /* 0x000000ffff0d7224 */ /* 0x000fc400078e0009 */
[----:B------:R-:W2:Y:S01]  /*82fe0*/  LDL.LU.64 R8, [R1+0x8e30] ;  /* 0x008e300001087983 */ /* 0x000ea20000300a00 */
[----:B------:R0:W-:Y:S02]  /*82ff0*/  STL.64 [R1+0x8d00], R14 ;  /* 0x008d000e01007387 */ /* 0x0001e40000100a00 */
[----:B0-----:R-:W-:Y:S02]  /*83000*/  IMAD.MOV.U32 R14, RZ, RZ, R29 ;  /* 0x000000ffff0e7224 */ /* 0x001fe400078e001d */
[----:B------:R-:W-:-:S07]  /*83010*/  IMAD.MOV.U32 R15, RZ, RZ, R28 ;  /* 0x000000ffff0f7224 */ /* 0x000fce00078e001c */
[C---:B----4-:R-:W-:Y:S11]  /*83020*/  HMMA.16816.F32 R16, R12.reuse, R10, R16 ;  /* 0x0000000a0c10723c */ /* 0x050ff60000001810 */
[----:B------:R-:W-:Y:S11]  /*83030*/  @!UPT UIADD3 URZ, URZ, URZ, URZ ;  /* 0x0000003f3f3ff290 */ /* 0x000ff6000fffe03f */
[----:B------:R-:W-:Y:S01]  /*83040*/  @!UPT UIADD3 URZ, URZ, URZ, URZ ;  /* 0x0000003f3f3ff290 */ /* 0x000fe2000fffe03f */
[----:B------:R-:W-:Y:S01]  /*83050*/  STL.64 [R1+0x1820], R16 ;  /* 0x0018201001007387 */ /* 0x000fe20000100a00 */
[----:B------:R0:W-:Y:S03]  /*83060*/  STL.64 [R1+0x1828], R18 ;  /* 0x0018281201007387 */ /* 0x0001e60000100a00 */
[----:B0-----:R-:W3:Y:S01]  /*83070*/  LDL.LU.64 R18, [R1+0x8e28] ;  /* 0x008e280001127983 */ /* 0x001ee20000300a00 */
[----:B------:R-:W4:Y:S02]  /*83080*/  LDL.LU.64 R16, [R1+0x8e20] ;  /* 0x008e200001107983 */ /* 0x000f240000300a00 */
[----:B------:R-:W-:Y:S01]  /*83090*/  STL.64 [R1+0x8d08], R10 ;  /* 0x008d080a01007387 */ /* 0x000fe20000100a00 */
[C---:B---3--:R-:W-:Y:S11]  /*830a0*/  HMMA.16816.F32 R4, R12.reuse, R18, R4 ;  /* 0x000000120c04723c */ /* 0x048ff60000001804 */
[----:B------:R-:W-:Y:S11]  /*830b0*/  @!UPT UIADD3 URZ, URZ, URZ, URZ ;  /* 0x0000003f3f3ff290 */ /* 0x000ff6000fffe03f */
[----:B------:R-:W-:Y:S01]  /*830c0*/  @!UPT UIADD3 URZ, URZ, URZ, URZ ;  /* 0x0000003f3f3ff290 */ /* 0x000fe2000fffe03f */
[----:B------:R-:W-:Y:S01]  /*830d0*/  STL.64 [R1+0x1810], R4 ;  /* 0x0018100401007387 */ /* 0x000fe20000100a00 */
[----:B------:R0:W-:Y:S03]  /*830e0*/  STL.64 [R1+0x1818], R6 ;  /* 0x0018180601007387 */ /* 0x0001e60000100a00 */
[----:B0-----:R-:W2:Y:S01]  /*830f0*/  LDL.LU.64 R6, [R1+0x8e18] ;  /* 0x008e180001067983 */ /* 0x001ea20000300a00 */
[----:B------:R-:W-:Y:S01]  /*83100*/  STL.64 [R1+0x8cf8], R18 ;  /* 0x008cf81201007387 */ /* 0x000fe20000100a00 */
[C---:B--2---:R-:W-:Y:S02]  /*83110*/  HMMA.16816.F32 R4, R12.reuse, R6, R20 ;  /* 0x000000060c04723c */ /* 0x044fe40000001814 */
[----:B------:R-:W2:Y:S01]  /*83120*/  LDL.LU.64 R22, [R1+0x8e10] ;  /* 0x008e100001167983 */ /* 0x000ea20000300a00 */
[----:B------:R-:W2:Y:S11]  /*83130*/  LDL.LU.64 R20, [R1+0x8e08] ;  /* 0x008e080001147983 */ /* 0x000eb60000300a00 */
[----:B------:R-:W-:Y:S09]  /*83140*/  @!UPT UIADD3 URZ, URZ, URZ, URZ ;  /* 0x0000003f3f3ff290 */ /* 0x000ff2000fffe03f */
[----:B------:R-:W-:Y:S01]  /*83150*/  STL.64 [R1+0x1800], R4 ;  /* 0x0018000401007387 */ /* 0x000fe20000100a00 */
[----:B------:R0:W-:Y:S03]  /*83160*/  STL.64 [R1+0x1808], R6 ;  /* 0x0018080601007387 */ /* 0x0001e60000100a00 */
[----:B0-----:R-:W2:Y:S01]  /*83170*/  LDL.LU.64 R6, [R1+0x8e00] ;  /* 0x008e000001067983 */ /* 0x001ea20000300a00 */
        /* <DEDUP_REMOVED lines=9> */
[----:B------:R-:W-:-:S05]  /*83210*/  IMAD.MOV.U32 R11, RZ, RZ, R24 ;  /* 0x000000ffff0b7224 */ /* 0x000fca00078e0018 */
[----:B------:R-:W-:Y:S01]  /*83220*/  STL.64 [R1+0x8d20], R10 ;  /* 0x008d200a01007387 */ /* 0x000fe20000100a00 */
        /* <DEDUP_REMOVED lines=8> */
[----:B------:R-:W3:Y:S01]  /*832b0*/  LDL.LU R24, [R1+0x8dc8] ;  /* 0x008dc80001187983 */ /* 0x000ee20000300800 */
[----:B--2---:R-:W-:Y:S11]  /*832c0*/  HMMA.16816.F32 R20, R12, R26, R20 ;  /* 0x0000001a0c14723c */ /* 0x004ff60000001814 */
[----:B------:R-:W-:Y:S11]  /*832d0*/  @!UPT UIADD3 URZ, URZ, URZ, URZ ;  /* 0x0000003f3f3ff290 */ /* 0x000ff6000fffe03f */
[----:B------:R-:W-:Y:S01]  /*832e0*/  @!UPT UIADD3 URZ, URZ, URZ, URZ ;  /* 0x0000003f3f3ff290 */ /* 0x000fe2000fffe03f */
[----:B------:R-:W-:Y:S01]  /*832f0*/  STL.64 [R1+0x17d0], R20 ;  /* 0x0017d01401007387 */ /* 0x000fe20000100a00 */
[----:B------:R0:W-:Y:S03]  /*83300*/  STL.64 [R1+0x17d8], R22 ;  /* 0x0017d81601007387 */ /* 0x0001e60000100a00 */
[----:B0-----:R-:W2:Y:S01]  /*83310*/  LDL.LU.64 R22, [R1+0x8dc0] ;  /* 0x008dc00001167983 */ /* 0x001ea20000300a00 */
[----:B------:R-:W4:Y:S02]  /*83320*/  LDL.LU.64 R20, [R1+0x8db8] ;  /* 0x008db80001147983 */ /* 0x000f240000300a00 */
[----:B---3--:R-:W-:Y:S02]  /*83330*/  IMAD.MOV.U32 R10, RZ, RZ, R24 ;  /* 0x000000ffff0a7224 */ /* 0x008fe400078e0018 */
[----:B--2---:R-:W-:Y:S02]  /*83340*/  IMAD.MOV.U32 R11, RZ, RZ, R23 ;  /* 0x000000ffff0b7224 */ /* 0x004fe400078e0017 */
[----:B------:R-:W-:-:S02]  /*83350*/  IMAD.MOV.U32 R18, RZ, RZ, R22 ;  /* 0x000000ffff127224 */ /* 0x000fc400078e0016 */
[----:B----4-:R-:W-:Y:S01]  /*83360*/  IMAD.MOV.U32 R19, RZ, RZ, R21 ;  /* 0x000000ffff137224 */ /* 0x010fe200078e0015 */
[----:B------:R-:W-:Y:S01]  /*83370*/  STL.64 [R1+0x8d38], R10 ;  /* 0x008d380a01007387 */ /* 0x000fe20000100a00 */
[----:B------:R0:W-:Y:S02]  /*83380*/  STL.64 [R1+0x8cc8], R26 ;  /* 0x008cc81a01007387 */ /* 0x0001e40000100a00 */
[----:B------:R-:W2:Y:S02]  /*83390*/  LDL R24, [R1+0x550] ;  /* 0x0005500001187983 */ /* 0x000ea40000100800 */
[----:B------:R-:W2:Y:S01]  /*833a0*/  LDL R25, [R1+0x554] ;  /* 0x0005540001197983 */ /* 0x000ea20000100800 */
[----:B0-----:R-:W3:Y:S04]  /*833b0*/  LDL R26, [R1+0x558] ;  /* 0x00055800011a7983 */ /* 0x001ee80000100800 */
[----:B------:R-:W3:Y:S01]  /*833c0*/  LDL R27, [R1+0x55c] ;  /* 0x00055c00011b7983 */ /* 0x000ee20000100800 */
[----:B------:R0:W-:Y:S02]  /*833d0*/  STL.64 [R1+0x8d50], R18 ;  /* 0x008d501201007387 */ /* 0x0001e40000100a00 */
[----:B0-----:R-:W-:-:S02]  /*833e0*/  IMAD.MOV.U32 R18, RZ, RZ, R5 ;  /* 0x000000ffff127224 */ /* 0x001fc400078e0005 */
        /* <DEDUP_REMOVED lines=8> */
[----:B------:R0:W-:Y:S02]  /*83470*/  STL.64 [R1+0x8d80], R18 ;  /* 0x008d801201007387 */ /* 0x0001e40000100a00 */
[----:B0-----:R-:W-:Y:S02]  /*83480*/  IMAD.MOV.U32 R18, RZ, RZ, R16 ;  /* 0x000000ffff127224 */ /* 0x001fe400078e0010 */
[----:B------:R-:W-:Y:S01]  /*83490*/  IMAD.MOV.U32 R19, RZ, RZ, R9 ;  /* 0x000000ffff137224 */ /* 0x000fe200078e0009 */
[----:B--2---:R-:W-:Y:S01]  /*834a0*/  STL.64 [R1+0x8d60], R6 ;  /* 0x008d600601007387 */ /* 0x004fe20000100a00 */
[----:B----4-:R0:W-:Y:S03]  /*834b0*/  STL.64 [R1+0x8d58], R4 ;  /* 0x008d580401007387 */ /* 0x0101e60000100a00 */
[----:B0-----:R-:W2:Y:S01]  /*834c0*/  LDL.LU R4, [R1+0xd20] ;  /* 0x000d200001047983 */ /* 0x001ea20000300800 */
[----:B------:R-:W2:Y:S02]  /*834d0*/  LDL.LU R5, [R1+0xd24] ;  /* 0x000d240001057983 */ /* 0x000ea40000300800 */
[----:B------:R-:W4:Y:S02]  /*834e0*/  LDL.LU R6, [R1+0xd28] ;  /* 0x000d280001067983 */ /* 0x000f240000300800 */
[----:B------:R-:W4:Y:S01]  /*834f0*/  LDL.LU R7, [R1+0xd2c] ;  /* 0x000d2c0001077983 */ /* 0x000f220000300800 */
[----:B------:R0:W-:Y:S01]  /*83500*/  STL.64 [R1+0x8d98], R18 ;  /* 0x008d981201007387 */ /* 0x0001e20000100a00 */
        /* <DEDUP_REMOVED lines=10> */
[----:B----4-:R-:W-:Y:S01]  /*835b0*/  STL.64 [R1+0x8d78], R6 ;  /* 0x008d780601007387 */ /* 0x010fe20000100a00 */
        /* <DEDUP_REMOVED lines=32> */
[----:B------:R-:W4:Y:S01]  /*837c0*/  LDL.LU.64 R18, [R1+0x8db0] ;  /* 0x008db00001127983 */ /* 0x000f220000300a00 */
[----:B------:R-:W4:Y:S02]  /*837d0*/  LDL.LU.64 R16, [R1+0x8da8] ;  /* 0x008da80001107983 */ /* 0x000f240000300a00 */
[----:B------:R-:W-:Y:S02]  /*837e0*/  STL.64 [R1+0x17c0], R20 ;  /* 0x0017c01401007387 */ /* 0x000fe40000100a00 */
[----:B------:R0:W-:Y:S02]  /*837f0*/  STL.64 [R1+0x17c8], R22 ;  /* 0x0017c81601007387 */ /* 0x0001e40000100a00 */
[----:B0-----:R-:W4:Y:S02]  /*83800*/  LDL.LU.64 R22, [R1+0x8da0] ;  /* 0x008da00001167983 */ /* 0x001f240000300a00 */
        /* <DEDUP_REMOVED lines=37> */
[----:B------:R0:W-:Y:S02]  /*83a60*/  STL.64 [R1+0x1778], R6 ;  /* 0x0017780601007387 */ /* 0x0001e40000100a00 */
[----:B------:R-:W2:Y:S02]  /*83a70*/  LDL.LU R17, [R1+0x1874] ;  /* 0x0018740001117983 */ /* 0x000ea40000300800 */
[----:B------:R-:W2:Y:S01]  /*83a80*/  LDL.LU R18, [R1+0x1878] ;  /* 0x0018780001127983 */ /* 0x000ea20000300800 */
[----:B------:R-:W2:Y:S04]  /*83a90*/  LDL.LU R19, [R1+0x187c] ;  /* 0x00187c0001137983 */ /* 0x000ea80000300800 */
[----:B0-----:R-:W2:Y:S01]  /*83aa0*/  LDL.64 R6, [R1+0x7b8] ;  /* 0x0007b80001067983 */ /* 0x001ea20000100a00 */
[----:B------:R-:W-:-:S02]  /*83ab0*/  IMAD.MOV.U32 R10, RZ, RZ, R2 ;  /* 0x000000ffff0a7224 */ /* 0x000fc400078e0002 */
[----:B------:R-:W-:-:S07]  /*83ac0*/  IMAD.MOV.U32 R11, RZ, RZ, R0 ;  /* 0x000000ffff0b7224 */ /* 0x000fce00078e0000 */
[C---:B---3--:R-:W-:Y:S01]  /*83ad0*/  HMMA.16816.F32 R8, R12.reuse, R10, R24 ;  /* 0x0000000a0c08723c */ /* 0x048fe20000001818 */
[----:B--2---:R0:W-:Y:S01]  /*83ae0*/  STL.64 [R1+0x8cf0], R6 ;  /* 0x008cf00601007387 */ /* 0x0041e20000100a00 */
[----:B------:R-:W2:Y:S02]  /*83af0*/  LDL.LU R4, [R1+0x1890] ;  /* 0x0018900001047983 */ /* 0x000ea40000300800 */
[----:B------:R-:W2:Y:S01]  /*83b00*/  LDL.LU R5, [R1+0x1894] ;  /* 0x0018940001057983 */ /* 0x000ea20000300800 */
[----:B0-----:R-:W2:Y:S01]  /*83b10*/  LDL.LU R6, [R1+0x1898] ;  /* 0x0018980001067983 */ /* 0x001ea20000300800 */
[----:B------:R-:W2:Y:S02]  /*83b20*/  LDL.LU R7, [R1+0x189c] ;  /* 0x00189c0001077983 */ /* 0x000ea40000300800 */
[----:B------:R-:W3:Y:S02]  /*83b30*/  LDL.LU.64 R26, [R1+0x8d48] ;  /* 0x008d4800011a7983 */ /* 0x000ee40000300a00 */
[----:B------:R-:W3:Y:S11]  /*83b40*/  LDL.LU.64 R24, [R1+0x8d40] ;  /* 0x008d400001187983 */ /* 0x000ef60000300a00 */
[----:B------:R-:W-:Y:S02]  /*83b50*/  @!UPT UIADD3 URZ, URZ, URZ, URZ ;  /* 0x0000003f3f3ff290 */ /* 0x000fe4000fffe03f */
        /* <DEDUP_REMOVED lines=11> */
[----:B------:R-:W4:Y:S01]  /*83c10*/  LDL.LU.64 R26, [R1+0x8d18] ;  /* 0x008d1800011a7983 */ /* 0x000f220000300a00 */
[----:B------:R-:W4:Y:S02]  /*83c20*/  LDL.LU.64 R24, [R1+0x8d10] ;  /* 0x008d100001187983 */ /* 0x000f240000300a00 */
[----:B------:R-:W3:Y:S11]  /*83c30*/  LDL.LU.64 R10, [R1+0x8d08] ;  /* 0x008d0800010a7983 */ /* 0x000ef60000300a00 */
[----:B------:R-:W-:Y:S07]  /*83c40*/  @!UPT UIADD3 URZ, URZ, URZ, URZ ;  /* 0x0000003f3f3ff290 */ /* 0x000fee000fffe03f */
[----:B------:R-:W-:Y:S01]  /*83c50*/  STL.64 [R1+0x1720], R12 ;  /* 0x0017200c01007387 */ /* 0x000fe20000100a00 */
[----:B------:R0:W-:Y:S03]  /*83c60*/  STL.64 [R1+0x1728], R14 ;  /* 0x0017280e01007387 */ /* 0x0001e60000100a00 */
[----:B0-----:R-:W4:Y:S02]  /*83c70*/  LDL.LU.64 R14, [R1+0x8d00] ;  /* 0x008d0000010e7983 */ /* 0x001f240000300a00 */
[----:B----4-:R-:W-:Y:S02]  /*83c80*/  HMMA.16816.F32 R20, R24, R14, R20 ;  /* 0x0000000e1814723c */ /* 0x010fe40000001814 */
[----:B------:R-:W4:Y:S04]  /*83c90*/  LDL.64 R26, [R1+0x798] ;  /* 0x00079800011a7983 */ /* 0x000f280000100a00 */
[----:B----4-:R0:W-:Y:S11]  /*83ca0*/  STL.64 [R1+0x8cd0], R26 ;  /* 0x008cd01a01007387 */ /* 0x0101f60000100a00 */
[----:B------:R-:W-:Y:S06]  /*83cb0*/  @!UPT UIADD3 URZ, URZ, URZ, URZ ;  /* 0x0000003f3f3ff290 */ /* 0x000fec000fffe03f */
[----:B------:R-:W-:Y:S02]  /*83cc0*/  STL.64 [R1+0x1740], R20 ;  /* 0x0017401401007387 */ /* 0x000fe40000100a00 */
[----:B------:R-:W-:Y:S02]  /*83cd0*/  STL.64 [R1+0x1748], R22 ;  /* 0x0017481601007387 */ /* 0x000fe40000100a00 */
[----:B------:R-:W4:Y:S01]  /*83ce0*/  LDL.LU R24, [R1+0x18d0] ;  /* 0x0018d00001187983 */ /* 0x000f220000300800 */
[----:B------:R-:W4:Y:S04]  /*83cf0*/  LDL.LU R25, [R1+0x18d4] ;  /* 0x0018d40001197983 */ /* 0x000f280000300800 */
[----:B0-----:R-:W2:Y:S01]  /*83d00*/  LDL.LU R26, [R1+0x18d8] ;  /* 0x0018d800011a7983 */ /* 0x001ea20000300800 */
[----:B------:R-:W2:Y:S03]  /*83d10*/  LDL.LU R27, [R1+0x18dc] ;  /* 0x0018dc00011b7983 */ /* 0x000ea60000300800 */
        /* <DEDUP_REMOVED lines=16> */
[----:B------:R0:W-:Y:S01]  /*83e20*/  STL.64 [R1+0x8c68], R14 ;  /* 0x008c680e01007387 */ /* 0x0001e20000100a00 */
[----:B------:R-:W3:Y:S03]  /*83e30*/  LDL.LU.64 R12, [R1+0x550] ;  /* 0x00055000010c7983 */ /* 0x000ee60000300a00 */
[----:B0-----:R-:W3:Y:S02]  /*83e40*/  LDL.LU.64 R14, [R1+0x558] ;  /* 0x00055800010e7983 */ /* 0x001ee40000300a00 */
[C---:B---3--:R-:W-:Y:S11]  /*83e50*/  HMMA.16816.F32 R16, R12.reuse, R10, R16 ;  /* 0x0000000a0c10723c */ /* 0x048ff60000001810 */
[----:B------:R-:W-:Y:S11]  /*83e60*/  @!UPT UIADD3 URZ, URZ, URZ, URZ ;  /* 0x0000003f3f3ff290 */ /* 0x000ff6000fffe03f */
[----:B------:R-:W-:Y:S01]  /*83e70*/  @!UPT UIADD3 URZ, URZ, URZ, URZ ;  /* 0x0000003f3f3ff290 */ /* 0x000fe2000fffe03f */
        /* <DEDUP_REMOVED lines=10> */
[----:B------:R-:W4:Y:S02]  /*83f20*/  LDL.LU R16, [R1+0x18f0] ;  /* 0x0018f00001107983 */ /* 0x000f240000300800 */
[----:B------:R-:W4:Y:S01]  /*83f30*/  LDL.LU R17, [R1+0x18f4] ;  /* 0x0018f40001117983 */ /* 0x000f220000300800 */
[----:B0-----:R-:W4:Y:S01]  /*83f40*/  LDL.LU R18, [R1+0x18f8] ;  /* 0x0018f80001127983 */ /* 0x001f220000300800 */
[----:B------:R-:W4:Y:S01]  /*83f50*/  LDL.LU R19, [R1+0x18fc] ;  /* 0x0018fc0001137983 */ /* 0x000f220000300800 */
        /* <DEDUP_REMOVED lines=9> */
[----:B------:R-:W-:Y:S01]  /*83ff0*/  STL [R1+0x8bfc], R0 ;  /* 0x008bfc0001007387 */ /* 0x000fe20000100800 */
[----:B------:R-:W-:Y:S01]  /*84000*/  STL [R1+0x8bf8], R2 ;  /* 0x008bf80201007387 */ /* 0x000fe20000100800 */
[----:B---3--:R-:W-:Y:S01]  /*84010*/  HMMA.16816.F32 R24, R12, R6, R24 ;  /* 0x000000060c18723c */ /* 0x008fe20000001818 */
[----:B------:R-:W-:-:S02]  /*84020*/  IMAD.MOV.U32 R3, RZ, RZ, R7 ;  /* 0x000000ffff037224 */ /* 0x000fc400078e0007 */
[----:B------:R-:W-:Y:S11]  /*84030*/  IMAD.MOV.U32 R8, RZ, RZ, R6 ;  /* 0x000000ffff087224 */ /* 0x000ff600078e0006 */
[----:B------:R-:W-:Y:S09]  /*84040*/  @!UPT UIADD3 URZ, URZ, URZ, URZ ;  /* 0x0000003f3f3ff290 */ /* 0x000ff2000fffe03f */
[----:B------:R-:W-:Y:S01]  /*84050*/  STL.64 [R1+0x18d0], R24 ;  /* 0x0018d01801007387 */ /* 0x000fe20000100a00 */
[----:B------:R0:W-:Y:S03]  /*84060*/  STL.64 [R1+0x18d8], R26 ;  /* 0x0018d81a01007387 */ /* 0x0001e60000100a00 */
[----:B0-----:R-:W4:Y:S01]  /*84070*/  LDL.LU.64 R26, [R1+0x8cd0] ;  /* 0x008cd000011a7983 */ /* 0x001f220000300a00 */
[----:B------:R-:W-:Y:S02]  /*84080*/  STL [R1+0x8c00], R3 ;  /* 0x008c000301007387 */ /* 0x000fe40000100800 */
[----:B------:R-:W3:Y:S02]  /*84090*/  LDL.LU.64 R4, [R1+0x4f0] ;  /* 0x0004f00001047983 */ /* 0x000ee40000300a00 */
[----:B------:R-:W2:Y:S01]  /*840a0*/  LDL.LU.64 R6, [R1+0x4f8] ;  /* 0x0004f80001067983 */ /* 0x000ea20000300a00 */
[C---:B----4-:R-:W-:Y:S01]  /*840b0*/  HMMA.16816.F32 R16, R12.reuse, R26, R16 ;  /* 0x0000001a0c10723c */ /* 0x050fe20000001810 */
[----:B--2---:R0:W-:Y:S01]  /*840c0*/  STL.64 [R1+0x8aa8], R6 ;  /* 0x008aa80601007387 */ /* 0x0041e20000100a00 */
[----:B---3--:R-:W-:Y:S02]  /*840d0*/  STL.64 [R1+0x8aa0], R4 ;  /* 0x008aa00401007387 */ /* 0x008fe40000100a00 */
[----:B------:R-:W-:Y:S01]  /*840e0*/  IMAD.MOV.U32 R9, RZ, RZ, R27 ;  /* 0x000000ffff097224 */ /* 0x000fe200078e001b */
[----:B0-----:R-:W2:Y:S11]  /*840f0*/  LDL.64 R6, [R1+0x6f8] ;  /* 0x0006f80001067983 */ /* 0x001eb60000100a00 */
[----:B------:R-:W-:Y:S07]  /*84100*/  @!UPT UIADD3 URZ, URZ, URZ, URZ ;  /* 0x0000003f3f3ff290 */ /* 0x000fee000fffe03f */
[----:B------:R0:W-:Y:S01]  /*84110*/  STL.64 [R1+0x18f0], R16 ;  /* 0x0018f01001007387 */ /* 0x0001e20000100a00 */
[----:B------:R-:W-:Y:S02]  /*84120*/  STL.64 [R1+0x18f8], R18 ;  /* 0x0018f81201007387 */ /* 0x000fe40000100a00 */
[----:B0-----:R-:W-:Y:S02]  /*84130*/  IMAD.MOV.U32 R16, RZ, RZ, R26 ;  /* 0x000000ffff107224 */ /* 0x001fe400078e001a */
[----:B------:R-:W3:Y:S01]  /*84140*/  LDL.LU.64 R26, [R1+0x8cc8] ;  /* 0x008cc800011a7983 */ /* 0x000ee20000300a00 */
        /* <DEDUP_REMOVED lines=14> */
[----:B0-----:R-:W3:Y:S02]  /*84230*/  LDL.64 R26, [R1+0x778] ;  /* 0x00077800011a7983 */ /* 0x001ee40000100a00 */
[C---:B---3--:R-:W-:Y:S11]  /*84240*/  HMMA.16816.F32 R20, R12.reuse, R26, R20 ;  /* 0x0000001a0c14723c */ /* 0x048ff60000001814 */
[----:B------:R-:W-:Y:S11]  /*84250*/  @!UPT UIADD3 URZ, URZ, URZ, URZ ;  /* 0x0000003f3f3ff290 */ /* 0x000ff6000fffe03f */
[----:B------:R-:W-:Y:S01]  /*84260*/  @!UPT UIADD3 URZ, URZ, URZ, URZ ;  /* 0x0000003f3f3ff290 */ /* 0x000fe2000fffe03f */
[----:B------:R-:W-:Y:S01]  /*84270*/  STL.64 [R1+0x1930], R20 ;  /* 0x0019301401007387 */ /* 0x000fe20000100a00 */
[----:B------:R0:W-:Y:S03]  /*84280*/  STL.64 [R1+0x1938], R22 ;  /* 0x0019381601007387 */ /* 0x0001e60000100a00 */
[----:B0-----:R-:W4:Y:S01]  /*84290*/  LDL.LU.64 R22, [R1+0x8cb0] ;  /* 0x008cb00001167983 */ /* 0x001f220000300a00 */
[----:B------:R-:W-:Y:S02]  /*842a0*/  IMAD.MOV.U32 R5, RZ, RZ, R26 ;  /* 0x000000ffff057224 */ /* 0x000fe400078e001a */
[----:B------:R-:W-:Y:S02]  /*842b0*/  IMAD.MOV.U32 R4, RZ, RZ, R27 ;  /* 0x000000ffff047224 */ /* 0x000fe400078e001b */
[----:B--2---:R-:W-:Y:S03]  /*842c0*/  STL.64 [R1+0x8c30], R6 ;  /* 0x008c300601007387 */ /* 0x004fe60000100a00 */
[----:B------:R-:W-:Y:S01]  /*842d0*/  STL.64 [R1+0x8c28], R4 ;  /* 0x008c280401007387 */ /* 0x000fe20000100a00 */
[----:B----4-:R-:W-:Y:S01]  /*842e0*/  HMMA.16816.F32 R8, R12, R22, R8 ;  /* 0x000000160c08723c */ /* 0x010fe20000001808 */
[----:B------:R-:W-:-:S02]  /*842f0*/  IMAD.MOV.U32 R18, RZ, RZ, R22 ;  /* 0x000000ffff127224 */ /* 0x000fc400078e0016 */
[----:B------:R-:W-:Y:S11]  /*84300*/  IMAD.MOV.U32 R17, RZ, RZ, R23 ;  /* 0x000000ffff117224 */ /* 0x000ff600078e0017 */
[----:B------:R-:W-:Y:S09]  /*84310*/  @!UPT UIADD3 URZ, URZ, URZ, URZ ;  /* 0x0000003f3f3ff290 */ /* 0x000ff2000fffe03f */
[----:B------:R0:W-:Y:S01]  /*84320*/  STL.64 [R1+0x1950], R8 ;  /* 0x0019500801007387 */ /* 0x0001e20000100a00 */
[----:B------:R1:W-:Y:S02]  /*84330*/  STL.64 [R1+0x1958], R10 ;  /* 0x0019580a01007387 */ /* 0x0003e40000100a00 */
[----:B------:R-:W-:Y:S02]  /*84340*/  STL [R1+0x8ca8], R18 ;  /* 0x008ca81201007387 */ /* 0x000fe40000100800 */
[----:B------:R-:W-:Y:S01]  /*84350*/  STL.64 [R1+0x8ca0], R16 ;  /* 0x008ca01001007387 */ /* 0x000fe20000100a00 */
[----:B0-----:R-:W2:Y:S01]  /*84360*/  LDL.LU R8, [R1+0xc80] ;  /* 0x000c800001087983 */ /* 0x001ea20000300800 */
[----:B------:R-:W2:Y:S02]  /*84370*/  LDL.LU R9, [R1+0xc84] ;  /* 0x000c840001097983 */ /* 0x000ea40000300800 */
[----:B-1----:R-:W3:Y:S02]  /*84380*/  LDL.LU R10, [R1+0xc88] ;  /* 0x000c8800010a7983 */ /* 0x002ee40000300800 */
[----:B------:R-:W3:Y:S02]  /*84390*/  LDL.LU R11, [R1+0xc8c] ;  /* 0x000c8c00010b7983 */ /* 0x000ee40000300800 */
[----:B---3--:R-:W-:Y:S01]  /*843a0*/  STL.64 [R1+0x8c10], R10 ;  /* 0x008c100a01007387 */ /* 0x008fe20000100a00 */
[----:B--2---:R-:W-:Y:S02]  /*843b0*/  STL.64 [R1+0x8c08], R8 ;  /* 0x008c080801007387 */ /* 0x004fe40000100a00 */
[----:B------:R-:W2:Y:S02]  /*843c0*/  LDL.64 R6, [R1+0x708] ;  /* 0x0007080001067983 */ /* 0x000ea40000100a00 */
[----:B------:R-:W-:-:S02]  /*843d0*/  IMAD.MOV.U32 R4, RZ, RZ, R12 ;  /* 0x000000ffff047224 */ /* 0x000fc400078e000c */
[----:B------:R-:W-:Y:S02]  /*843e0*/  IMAD.MOV.U32 R3, RZ, RZ, R13 ;  /* 0x000000ffff037224 */ /* 0x000fe400078e000d */
[----:B------:R-:W-:Y:S02]  /*843f0*/  IMAD.MOV.U32 R2, RZ, RZ, R14 ;  /* 0x000000ffff027224 */ /* 0x000fe400078e000e */
[----:B------:R-:W-:Y:S01]  /*84400*/  IMAD.MOV.U32 R0, RZ, RZ, R15 ;  /* 0x000000ffff007224 */ /* 0x000fe200078e000f */
[----:B--2---:R-:W-:Y:S01]  /*84410*/  STL.64 [R1+0x8c48], R6 ;  /* 0x008c480601007387 */ /* 0x004fe20000100a00 */
[----:B------:R-:W2:Y:S02]  /*84420*/  LDL.LU R20, [R1+0xb30] ;  /* 0x000b300001147983 */ /* 0x000ea40000300800 */
[----:B------:R-:W2:Y:S02]  /*84430*/  LDL.LU R21, [R1+0xb34] ;  /* 0x000b340001157983 */ /* 0x000ea40000300800 */
[----:B------:R-:W3:Y:S01]  /*84440*/  LDL.LU R22, [R1+0xb38] ;  /* 0x000b380001167983 */ /* 0x000ee20000300800 */
[----:B------:R-:W3:Y:S01]  /*84450*/  LDL.LU R23, [R1+0xb3c] ;  /* 0x000b3c0001177983 */ /* 0x000ee20000300800 */
[----:B------:R-:W4:Y:S02]  /*84460*/  LDL.LU R12, [R1+0x18c0] ;  /* 0x0018c000010c7983 */ /* 0x000f240000300800 */
[----:B------:R-:W4:Y:S02]  /*84470*/  LDL.LU R13, [R1+0x18c4] ;  /* 0x0018c400010d7983 */ /* 0x000f240000300800 */
[----:B------:R-:W2:Y:S01]  /*84480*/  LDL.LU R14, [R1+0x18c8] ;  /* 0x0018c800010e7983 */ /* 0x000ea20000300800 */
[----:B------:R-:W2:Y:S04]  /*84490*/  LDL.LU R15, [R1+0x18cc] ;  /* 0x0018cc00010f7983 */ /* 0x000ea80000300800 */
[----:B--2---:R0:W-:Y:S01]  /*844a0*/  STL.64 [R1+0x8c78], R14 ;  /* 0x008c780e01007387 */ /* 0x0041e20000100a00 */
[----:B----4-:R-:W-:Y:S03]  /*844b0*/  STL.64 [R1+0x8c70], R12 ;  /* 0x008c700c01007387 */ /* 0x010fe60000100a00 */
[----:B0-----:R-:W2:Y:S04]  /*844c0*/  LDL.64 R14, [R1+0x738] ;  /* 0x00073800010e7983 */ /* 0x001ea80000100a00 */
[----:B--2---:R0:W-:Y:S01]  /*844d0*/  STL.64 [R1+0x8c88], R14 ;  /* 0x008c880e01007387 */ /* 0x0041e20000100a00 */
[----:B------:R-:W2:Y:S03]  /*844e0*/  LDL.64 R6, [R1+0x718] ;  /* 0x0007180001067983 */ /* 0x000ea60000100a00 */
[----:B0-----:R-:W4:Y:S04]  /*844f0*/  LDL.64 R14, [R1+0x748] ;  /* 0x00074800010e7983 */ /* 0x001f280000100a00 */
[----:B--2---:R0:W-:Y:S04]  /*84500*/  STL.64 [R1+0x8c60], R6 ;  /* 0x008c600601007387 */ /* 0x0041e80000100a00 */
[----:B0-----:R-:W2:Y:S01]  /*84510*/  LDL.64 R6, [R1+0x728] ;  /* 0x0007280001067983 */ /* 0x001ea20000100a00 */
[----:B------:R-:W-:-:S03]  /*84520*/  IMAD.MOV.U32 R8, RZ, RZ, R4 ;  /* 0x000000ffff087224 */ /* 0x000fc600078e0004 */
        /* <DEDUP_REMOVED lines=9> */
[----:B------:R-:W3:Y:S01]  /*845c0*/  LDL.64 R18, [R1+0x758] ;  /* 0x0007580001127983 */ /* 0x000ee20000100a00 */
[----:B--2---:R-:W-:Y:S01]  /*845d0*/  STL.64 [R1+0x8c98], R6 ;  /* 0x008c980601007387 */ /* 0x004fe20000100a00 */
[----:B------:R0:W-:Y:S03]  /*845e0*/  STL.64 [R1+0x8c90], R4 ;  /* 0x008c900401007387 */ /* 0x0001e60000100a00 */
[----:B0-----:R-:W4:Y:S01]  /*845f0*/  LDL.LU R4, [R1+0x1900] ;  /* 0x0019000001047983 */ /* 0x001f220000300800 */
[----:B------:R-:W4:Y:S02]  /*84600*/  LDL.LU R5, [R1+0x1904] ;  /* 0x0019040001057983 */ /* 0x000f240000300800 */
[----:B------:R-:W4:Y:S02]  /*84610*/  LDL.LU R6, [R1+0x1908] ;  /* 0x0019080001067983 */ /* 0x000f240000300800 */
[----:B------:R-:W4:Y:S01]  /*84620*/  LDL.LU R7, [R1+0x190c] ;  /* 0x00190c0001077983 */ /* 0x000f220000300800 */
        /* <DEDUP_REMOVED lines=14> */
[----:B------:R-:W-:-:S07]  /*84710*/  IMAD.MOV.U32 R11, RZ, RZ, R0 ;  /* 0x000000ffff0b7224 */ /* 0x000fce00078e0000 */
[C---:B------:R-:W-:Y:S01]  /*84720*/  HMMA.16816.F32 R24, R8.reuse, R18, R24 ;  /* 0x000000120818723c */ /* 0x040fe20000001818 */
        /* <DEDUP_REMOVED lines=11> */
[----:B------:R-:W2:Y:S02]  /*847e0*/  LDL.LU R22, [R1+0x18a8] ;  /* 0x0018a80001167983 */ /* 0x000ea40000300800 */
[----:B------:R-:W2:Y:S02]  /*847f0*/  LDL.LU R23, [R1+0x18ac] ;  /* 0x0018ac0001177983 */ /* 0x000ea40000300800 */
[----:B------:R0:W-:Y:S01]  /*84800*/  STL.64 [R1+0x1970], R24 ;  /* 0x0019701801007387 */ /* 0x0001e20000100a00 */
[----:B------:R1:W-:Y:S02]  /*84810*/  STL.64 [R1+0x1978], R26 ;  /* 0x0019781a01007387 */ /* 0x0003e40000100a00 */
[----:B0-----:R-:W-:-:S02]  /*84820*/  IMAD.MOV.U32 R24, RZ, RZ, R18 ;  /* 0x000000ffff187224 */ /* 0x001fc400078e0012 */
[----:B------:R-:W3:Y:S01]  /*84830*/  LDL.LU R18, [R1+0x8ca8] ;  /* 0x008ca80001127983 */ /* 0x000ee20000300800 */
[----:B------:R-:W4:Y:S05]  /*84840*/  LDL.LU.64 R16, [R1+0x8ca0] ;  /* 0x008ca00001107983 */ /* 0x000f2a0000300a00 */
[----:B------:R-:W-:Y:S02]  /*84850*/  STL.64 [R1+0x1990], R4 ;  /* 0x0019900401007387 */ /* 0x000fe40000100a00 */
[----:B------:R0:W-:Y:S02]  /*84860*/  STL.64 [R1+0x1998], R6 ;  /* 0x0019980601007387 */ /* 0x0001e40000100a00 */
[----:B-1----:R-:W-:-:S02]  /*84870*/  IMAD.MOV.U32 R26, RZ, RZ, R14 ;  /* 0x000000ffff1a7224 */ /* 0x002fc400078e000e */
[----:B------:R-:W-:Y:S01]  /*84880*/  IMAD.MOV.U32 R25, RZ, RZ, R15 ;  /* 0x000000ffff197224 */ /* 0x000fe200078e000f */
[----:B0-----:R-:W2:Y:S01]  /*84890*/  LDL.LU.64 R6, [R1+0x8c98] ;  /* 0x008c980001067983 */ /* 0x001ea20000300a00 */
[----:B------:R-:W2:Y:S02]  /*848a0*/  LDL.LU.64 R4, [R1+0x8c90] ;  /* 0x008c900001047983 */ /* 0x000ea40000300a00 */
        /* <DEDUP_REMOVED lines=14> */
[----:B------:R1:W-:Y:S02]  /*84990*/  STL.64 [R1+0x19c8], R14 ;  /* 0x0019c80e01007387 */ /* 0x0003e40000100a00 */
[----:B0-----:R-:W-:Y:S01]  /*849a0*/  IMAD.MOV.U32 R13, RZ, RZ, R6 ;  /* 0x000000ffff0d7224 */ /* 0x001fe200078e0006 */
[----:B-1----:R-:W2:Y:S01]  /*849b0*/  LDL.LU.64 R14, [R1+0x8c68] ;  /* 0x008c6800010e7983 */ /* 0x002ea20000300a00 */
        /* <DEDUP_REMOVED lines=20> */
[----:B------:R-:W3:Y:S01]  /*84b00*/  LDL.LU.64 R4, [R1+0x8c28] ;  /* 0x008c280001047983 */ /* 0x000ee20000300a00 */
[----:B--2---:R-:W-:Y:S01]  /*84b10*/  HMMA.16816.F32 R8, R8, R6, R20 ;  /* 0x000000060808723c */ /* 0x004fe20000001814 */
[----:B------:R-:W2:Y:S01]  /*84b20*/  LDL.LU.64 R22, [R1+0x8c20] ;  /* 0x008c200001167983 */ /* 0x000ea20000300a00 */
[----:B------:R-:W2:Y:S11]  /*84b30*/  LDL.LU.64 R20, [R1+0x8c18] ;  /* 0x008c180001147983 */ /* 0x000eb60000300a00 */
[----:B------:R-:W-:Y:S10]  /*84b40*/  @!UPT UIADD3 URZ, URZ, URZ, URZ ;  /* 0x0000003f3f3ff290 */ /* 0x000ff4000fffe03f */
[----:B------:R-:W-:Y:S01]  /*84b50*/  STL.64 [R1+0x1bc0], R8 ;  /* 0x001bc00801007387 */ /* 0x000fe20000100a00 */
[----:B------:R0:W-:Y:S03]  /*84b60*/  STL.64 [R1+0x1bc8], R10 ;  /* 0x001bc80a01007387 */ /* 0x0001e60000100a00 */
[----:B0-----:R-:W2:Y:S01]  /*84b70*/  LDL.LU.64 R10, [R1+0x8c10] ;  /* 0x008c1000010a7983 */ /* 0x001ea20000300a00 */
[----:B------:R-:W2:Y:S02]  /*84b80*/  LDL.LU.64 R8, [R1+0x8c08] ;  /* 0x008c080001087983 */ /* 0x000ea40000300a00 */
        /* <DEDUP_REMOVED lines=19> */
[----:B------:R-:W-:Y:S02]  /*84cc0*/  STL.64 [R1+0x8b10], R6 ;  /* 0x008b100601007387 */ /* 0x000fe40000100a00 */
[----:B------:R0:W-:Y:S01]  /*84cd0*/  STL.64 [R1+0x8ac0], R14 ;  /* 0x008ac00e01007387 */ /* 0x0001e20000100a00 */
[----:B------:R-:W2:Y:S01]  /*84ce0*/  LDL.LU R12, [R1+0xb40] ;  /* 0x000b4000010c7983 */ /* 0x000ea20000300800 */
[----:B------:R-:W2:Y:S03]  /*84cf0*/  LDL.LU R13, [R1+0xb44] ;  /* 0x000b4400010d7983 */ /* 0x000ea60000300800 */
[----:B0-----:R-:W2:Y:S01]  /*84d00*/  LDL.LU R14, [R1+0xb48] ;  /* 0x000b4800010e7983 */ /* 0x001ea20000300800 */
        /* <DEDUP_REMOVED lines=22> */
[----:B---3--:R-:W-:Y:S02]  /*84e70*/  IMAD.MOV.U32 R6, RZ, RZ, R18 ;  /* 0x000000ffff067224 */ /* 0x008fe400078e0012 */
[----:B----4-:R-:W-:Y:S01]  /*84e80*/  IMAD.MOV.U32 R7, RZ, RZ, R17 ;  /* 0x000000ffff077224 */ /* 0x010fe200078e0011 */
[----:B--2---:R-:W-:Y:S01]  /*84e90*/  STL.64 [R1+0x8b08], R14 ;  /* 0x008b080e01007387 */ /* 0x004fe20000100a00 */
[----:B------:R0:W-:Y:S03]  /*84ea0*/  STL.64 [R1+0x8b00], R12 ;  /* 0x008b000c01007387 */ /* 0x0001e60000100a00 */
[----:B0-----:R-:W2:Y:S01]  /*84eb0*/  LDL.LU R12, [R1+0xb70] ;  /* 0x000b7000010c7983 */ /* 0x001ea20000300800 */
[----:B------:R-:W2:Y:S02]  /*84ec0*/  LDL.LU R13, [R1+0xb74] ;  /* 0x000b7400010d7983 */ /* 0x000ea40000300800 */
[----:B------:R-:W3:Y:S02]  /*84ed0*/  LDL.LU R14, [R1+0xb78] ;  /* 0x000b7800010e7983 */ /* 0x000ee40000300800 */
[----:B------:R-:W3:Y:S01]  /*84ee0*/  LDL.LU R15, [R1+0xb7c] ;  /* 0x000b7c00010f7983 */ /* 0x000ee20000300800 */
[----:B------:R0:W-:Y:S02]  /*84ef0*/  STL.64 [R1+0x8b70], R6 ;  /* 0x008b700601007387 */ /* 0x0001e40000100a00 */
[----:B0-----:R-:W-:-:S02]  /*84f00*/  IMAD.MOV.U32 R6, RZ, RZ, R5 ;  /* 0x000000ffff067224 */ /* 0x001fc400078e0005 */
[----:B------:R-:W-:-:S05]  /*84f10*/  IMAD.MOV.U32 R7, RZ, RZ, R4 ;  /* 0x000000ffff077224 */ /* 0x000fca00078e0004 */
[----:B------:R0:W-:Y:S01]  /*84f20*/  STL.64 [R1+0x8b88], R6 ;  /* 0x008b880601007387 */ /* 0x0001e20000100a00 */
[----:B------:R-:W4:Y:S02]  /*84f30*/  LDL.LU R4, [R1+0xbe0] ;  /* 0x000be00001047983 */ /* 0x000f240000300800 */
[----:B------:R-:W4:Y:S01]  /*84f40*/  LDL.LU R5, [R1+0xbe4] ;  /* 0x000be40001057983 */ /* 0x000f220000300800 */
[----:B0-----:R-:W2:Y:S01]  /*84f50*/  LDL.LU R6, [R1+0xbe8] ;  /* 0x000be80001067983 */ /* 0x001ea20000300800 */
[----:B------:R-:W2:Y:S02]  /*84f60*/  LDL.LU R7, [R1+0xbec] ;  /* 0x000bec0001077983 */ /* 0x000ea40000300800 */
[----:B------:R-:W-:Y:S02]  /*84f70*/  IMAD.MOV.U32 R26, RZ, RZ, R16 ;  /* 0x000000ffff1a7224 */ /* 0x000fe400078e0010 */
[----:B------:R-:W-:Y:S01]  /*84f80*/  IMAD.MOV.U32 R27, RZ, RZ, R9 ;  /* 0x000000ffff1b7224 */ /* 0x000fe200078e0009 */
[----:B--2---:R-:W-:Y:S01]  /*84f90*/  STL.64 [R1+0x8ba0], R6 ;  /* 0x008ba00601007387 */ /* 0x004fe20000100a00 */
[----:B----4-:R0:W-:Y:S03]  /*84fa0*/  STL.64 [R1+0x8b98], R4 ;  /* 0x008b980401007387 */ /* 0x0101e60000100a00 */
[----:B------:R1:W-:Y:S01]  /*84fb0*/  STL.64 [R1+0x8ba8], R26 ;  /* 0x008ba81a01007387 */ /* 0x0003e20000100a00 */
[----:B0-----:R-:W2:Y:S01]  /*84fc0*/  LDL.LU R4, [R1+0xc00] ;  /* 0x000c000001047983 */ /* 0x001ea20000300800 */
[----:B------:R-:W2:Y:S02]  /*84fd0*/  LDL.LU R5, [R1+0xc04] ;  /* 0x000c040001057983 */ /* 0x000ea40000300800 */
[----:B------:R-:W4:Y:S02]  /*84fe0*/  LDL.LU R6, [R1+0xc08] ;  /* 0x000c080001067983 */ /* 0x000f240000300800 */
[----:B------:R-:W4:Y:S02]  /*84ff0*/  LDL.LU R7, [R1+0xc0c] ;  /* 0x000c0c0001077983 */ /* 0x000f240000300800 */
[----:B-1----:R-:W-:-:S02]  /*85000*/  IMAD.MOV.U32 R26, RZ, RZ, R8 ;  /* 0x000000ffff1a7224 */ /* 0x002fc400078e0008 */
[----:B------:R-:W-:Y:S01]  /*85010*/  IMAD.MOV.U32 R27, RZ, RZ, R3 ;  /* 0x000000ffff1b7224 */ /* 0x000fe200078e0003 */
[----:B----4-:R-:W-:Y:S01]  /*85020*/  STL.64 [R1+0x8bb8], R6 ;  /* 0x008bb80601007387 */ /* 0x010fe20000100a00 */
[----:B--2---:R0:W-:Y:S03]  /*85030*/  STL.64 [R1+0x8bb0], R4 ;  /* 0x008bb00401007387 */ /* 0x0041e60000100a00 */
        /* <DEDUP_REMOVED lines=12> */
[----:B------:R-:W2:Y:S02]  /*85100*/  LDL.LU R6, [R1+0xc38] ;  /* 0x000c380001067983 */ /* 0x000ea40000300800 */
[----:B------:R-:W2:Y:S01]  /*85110*/  LDL.LU R7, [R1+0xc3c] ;  /* 0x000c3c0001077983 */ /* 0x000ea20000300800 */
[----:B------:R-:W4:Y:S01]  /*85120*/  LDL.LU R24, [R1+0xc40] ;  /* 0x000c400001187983 */ /* 0x000f220000300800 */
[----:B------:R-:W4:Y:S02]  /*85130*/  LDL.LU R25, [R1+0xc44] ;  /* 0x000c440001197983 */ /* 0x000f240000300800 */
[----:B-1----:R-:W4:Y:S02]  /*85140*/  LDL.LU R26, [R1+0xc48] ;  /* 0x000c4800011a7983 */ /* 0x002f240000300800 */
[----:B------:R-:W4:Y:S01]  /*85150*/  LDL.LU R27, [R1+0xc4c] ;  /* 0x000c4c00011b7983 */ /* 0x000f220000300800 */
[----:B------:R-:W2:Y:S01]  /*85160*/  LDL.LU R16, [R1+0xc60] ;  /* 0x000c600001107983 */ /* 0x000ea20000300800 */
[----:B------:R-:W2:Y:S02]  /*85170*/  LDL.LU R17, [R1+0xc64] ;  /* 0x000c640001117983 */ /* 0x000ea40000300800 */
[----:B------:R-:W2:Y:S02]  /*85180*/  LDL.LU R18, [R1+0xc68] ;  /* 0x000c680001127983 */ /* 0x000ea40000300800 */
[----:B------:R-:W2:Y:S01]  /*85190*/  LDL.LU R19, [R1+0xc6c] ;  /* 0x000c6c0001137983 */ /* 0x000ea20000300800 */
        /* <DEDUP_REMOVED lines=33> */
[----:B0-----:R-:W4:Y:S02]  /*853b0*/  LDL.LU.64 R18, [R1+0x8be0] ;  /* 0x008be00001127983 */ /* 0x001f240000300a00 */
[C---:B----4-:R-:W-:Y:S11]  /*853c0*/  HMMA.16816.F32 R24, R20.reuse, R18, R24 ;  /* 0x000000121418723c */ /* 0x050ff60000001818 */
[----:B------:R-:W-:Y:S11]  /*853d0*/  @!UPT UIADD3 URZ, URZ, URZ, URZ ;  /* 0x0000003f3f3ff290 */ /* 0x000ff6000fffe03f */
[----:B------:R-:W-:Y:S01]  /*853e0*/  @!UPT UIADD3 URZ, URZ, URZ, URZ ;  /* 0x0000003f3f3ff290 */ /* 0x000fe2000fffe03f */
        /* <DEDUP_REMOVED lines=29> */
[----:B0-----:R-:W2:Y:S01]  /*855c0*/  LDL.LU.64 R6, [R1+0x8b88] ;  /* 0x008b880001067983 */ /* 0x001ea20000300a00 */
[----:B------:R0:W-:Y:S02]  /*855d0*/  STL.64 [R1+0x8a60], R26 ;  /* 0x008a601a01007387 */ /* 0x0001e40000100a00 */
[----:B------:R-:W3:Y:S02]  /*855e0*/  LDL.LU R24, [R1+0xb20] ;  /* 0x000b200001187983 */ /* 0x000ee40000300800 */
[----:B------:R-:W3:Y:S01]  /*855f0*/  LDL.LU R25, [R1+0xb24] ;  /* 0x000b240001197983 */ /* 0x000ee20000300800 */
[----:B0-----:R-:W3:Y:S01]  /*85600*/  LDL.LU R26, [R1+0xb28] ;  /* 0x000b2800011a7983 */ /* 0x001ee20000300800 */
[----:B------:R-:W3:Y:S01]  /*85610*/  LDL.LU R27, [R1+0xb2c] ;  /* 0x000b2c00011b7983 */ /* 0x000ee20000300800 */
        /* <DEDUP_REMOVED lines=58> */
[----:B------:R-:W-:Y:S02]  /*859c0*/  IMAD.MOV.U32 R29, RZ, RZ, R6 ;  /* 0x000000ffff1d7224 */ /* 0x000fe400078e0006 */
[----:B------:R-:W-:Y:S11]  /*859d0*/  IMAD.MOV.U32 R28, RZ, RZ, R7 ;  /* 0x000000ffff1c7224 */ /* 0x000ff600078e0007 */
[----:B------:R-:W-:Y:S07]  /*859e0*/  @!UPT UIADD3 URZ, URZ, URZ, URZ ;  /* 0x0000003f3f3ff290 */ /* 0x000fee000fffe03f */
[----:B------:R-:W-:Y:S01]  /*859f0*/  STL.64 [R1+0x1ab0], R20 ;  /* 0x001ab01401007387 */ /* 0x000fe20000100a00 */
[----:B------:R0:W-:Y:S03]  /*85a00*/  STL.64 [R1+0x1ab8], R22 ;  /* 0x001ab81601007387 */ /* 0x0001e60000100a00 */
[----:B0-----:R-:W2:Y:S01]  /*85a10*/  LDL.LU.64 R22, [R1+0x8ab8] ;  /* 0x008ab80001167983 */ /* 0x001ea20000300a00 */
[----:B------:R-:W2:Y:S02]  /*85a20*/  LDL.LU.64 R20, [R1+0x8ab0] ;  /* 0x008ab00001147983 */ /* 0x000ea40000300a00 */
[----:B------:R-:W2:Y:S02]  /*85a30*/  LDL.LU.64 R6, [R1+0x8aa8] ;  /* 0x008aa80001067983 */ /* 0x000ea40000300a00 */
[----:B------:R-:W2:Y:S02]  /*85a40*/  LDL.LU.64 R4, [R1+0x8aa0] ;  /* 0x008aa00001047983 */ /* 0x000ea40000300a00 */
[C---:B--2---:R-:W-:Y:S08]  /*85a50*/  HMMA.16816.F32 R20, R4.reuse, R14, R20 ;  /* 0x0000000e0414723c */ /* 0x044ff00000001814 */
[----:B---3--:R-:W-:Y:S11]  /*85a60*/  HMMA.16816.F32 R24, R4, R10, R24 ;  /* 0x0000000a0418723c */ /* 0x008ff60000001818 */
[----:B------:R-:W-:Y:S04]  /*85a70*/  @!UPT UIADD3 URZ, URZ, URZ, URZ ;  /* 0x0000003f3f3ff290 */ /* 0x000fe8000fffe03f */
[----:B------:R-:W-:Y:S01]  /*85a80*/  STL.64 [R1+0x1aa0], R20 ;  /* 0x001aa01401007387 */ /* 0x000fe20000100a00 */
[----:B------:R0:W-:Y:S03]  /*85a90*/  STL.64 [R1+0x1aa8], R22 ;  /* 0x001aa81601007387 */ /* 0x0001e60000100a00 */
[----:B0-----:R-:W2:Y:S01]  /*85aa0*/  LDL.LU.64 R22, [R1+0x8a98] ;  /* 0x008a980001167983 */ /* 0x001ea20000300a00 */
[----:B------:R-:W3:Y:S02]  /*85ab0*/  LDL.LU.64 R20, [R1+0x8a90] ;  /* 0x008a900001147983 */ /* 0x000ee40000300a00 */
[----:B------:R-:W-:Y:S02]  /*85ac0*/  STL.64 [R1+0x89f0], R14 ;  /* 0x0089f00e01007387 */ /* 0x000fe40000100a00 */
[----:B------:R-:W-:Y:S01]  /*85ad0*/  STL.64 [R1+0x1a90], R24 ;  /* 0x001a901801007387 */ /* 0x000fe20000100a00 */
[----:B------:R-:W-:Y:S01]  /*85ae0*/  STL.64 [R1+0x1a98], R26 ;  /* 0x001a981a01007387 */ /* 0x000fe20000100a00 */
[----:B------:R0:W-:Y:S02]  /*85af0*/  STL.64 [R1+0x8a68], R10 ;  /* 0x008a680a01007387 */ /* 0x0001e40000100a00 */
[----:B------:R-:W4:Y:S02]  /*85b00*/  LDL.LU R8, [R1+0xaf0] ;  /* 0x000af00001087983 */ /* 0x000f240000300800 */
[----:B------:R-:W4:Y:S01]  /*85b10*/  LDL.LU R9, [R1+0xaf4] ;  /* 0x000af40001097983 */ /* 0x000f220000300800 */
[----:B0-----:R-:W2:Y:S01]  /*85b20*/  LDL.LU R10, [R1+0xaf8] ;  /* 0x000af800010a7983 */ /* 0x001ea20000300800 */
[----:B------:R-:W2:Y:S03]  /*85b30*/  LDL.LU R11, [R1+0xafc] ;  /* 0x000afc00010b7983 */ /* 0x000ea60000300800 */
[----:B--2---:R0:W-:Y:S01]  /*85b40*/  STL.64 [R1+0x8a78], R10 ;  /* 0x008a780a01007387 */ /* 0x0041e20000100a00 */
[----:B----4-:R1:W-:Y:S03]  /*85b50*/  STL.64 [R1+0x8a70], R8 ;  /* 0x008a700801007387 */ /* 0x0103e60000100a00 */
[----:B0-----:R-:W2:Y:S04]  /*85b60*/  LDL.64 R10, [R1+0x7b8] ;  /* 0x0007b800010a7983 */ /* 0x001ea80000100a00 */
[----:B--2---:R0:W-:Y:S01]  /*85b70*/  STL.64 [R1+0x8a88], R10 ;  /* 0x008a880a01007387 */ /* 0x0041e20000100a00 */
[----:B-1----:R-:W2:Y:S02]  /*85b80*/  LDL.LU R8, [R1+0xb10] ;  /* 0x000b100001087983 */ /* 0x002ea40000300800 */
[----:B------:R-:W2:Y:S01]  /*85b90*/  LDL.LU R9, [R1+0xb14] ;  /* 0x000b140001097983 */ /* 0x000ea20000300800 */
[----:B0-----:R-:W2:Y:S01]  /*85ba0*/  LDL.LU R10, [R1+0xb18] ;  /* 0x000b1800010a7983 */ /* 0x001ea20000300800 */
[----:B------:R-:W2:Y:S02]  /*85bb0*/  LDL.LU R11, [R1+0xb1c] ;  /* 0x000b1c00010b7983 */ /* 0x000ea40000300800 */
[----:B------:R-:W4:Y:S02]  /*85bc0*/  LDL.64 R26, [R1+0x7a8] ;  /* 0x0007a800011a7983 */ /* 0x000f240000100a00 */
[----:B------:R-:W-:-:S02]  /*85bd0*/  IMAD.MOV.U32 R0, RZ, RZ, R7 ;  /* 0x000000ffff007224 */ /* 0x000fc400078e0007 */
[----:B------:R-:W-:Y:S02]  /*85be0*/  IMAD.MOV.U32 R2, RZ, RZ, R6 ;  /* 0x000000ffff027224 */ /* 0x000fe400078e0006 */
[----:B---3--:R-:W-:Y:S02]  /*85bf0*/  IMAD.MOV.U32 R7, RZ, RZ, R20 ;  /* 0x000000ffff077224 */ /* 0x008fe400078e0014 */
[----:B------:R-:W-:Y:S02]  /*85c00*/  IMAD.MOV.U32 R3, RZ, RZ, R5 ;  /* 0x000000ffff037224 */ /* 0x000fe400078e0005 */
[----:B------:R-:W-:Y:S02]  /*85c10*/  IMAD.MOV.U32 R6, RZ, RZ, R21 ;  /* 0x000000ffff067224 */ /* 0x000fe400078e0015 */
[----:B------:R-:W-:Y:S02]  /*85c20*/  IMAD.MOV.U32 R12, RZ, RZ, R4 ;  /* 0x000000ffff0c7224 */ /* 0x000fe400078e0004 */
[----:B------:R-:W-:-:S02]  /*85c30*/  IMAD.MOV.U32 R5, RZ, RZ, R22 ;  /* 0x000000ffff057224 */ /* 0x000fc400078e0016 */
[----:B------:R-:W-:Y:S01]  /*85c40*/  IMAD.MOV.U32 R4, RZ, RZ, R23 ;  /* 0x000000ffff047224 */ /* 0x000fe200078e0017 */
[----:B----4-:R0:W-:Y:S01]  /*85c50*/  STL.64 [R1+0x8a80], R26 ;  /* 0x008a801a01007387 */ /* 0x0101e20000100a00 */
[----:B------:R-:W3:Y:S02]  /*85c60*/  LDL.LU R24, [R1+0xb00] ;  /* 0x000b000001187983 */ /* 0x000ee40000300800 */
[----:B------:R-:W3:Y:S01]  /*85c70*/  LDL.LU R25, [R1+0xb04] ;  /* 0x000b040001197983 */ /* 0x000ee20000300800 */
[----:B0-----:R-:W3:Y:S01]  /*85c80*/  LDL.LU R26, [R1+0xb08] ;  /* 0x000b0800011a7983 */ /* 0x001ee20000300800 */
[----:B------:R-:W3:Y:S02]  /*85c90*/  LDL.LU R27, [R1+0xb0c] ;  /* 0x000b0c00011b7983 */ /* 0x000ee40000300800 */
[----:B------:R-:W4:Y:S02]  /*85ca0*/  LDL.64 R14, [R1+0x798] ;  /* 0x00079800010e7983 */ /* 0x000f240000100a00 */
[----:B------:R-:W2:Y:S01]  /*85cb0*/  LDL.LU R20, [R1+0x490] ;  /* 0x0004900001147983 */ /* 0x000ea20000300800 */
[----:B------:R-:W2:Y:S01]  /*85cc0*/  LDL.LU R21, [R1+0x494] ;  /* 0x0004940001157983 */ /* 0x000ea20000300800 */
[----:B------:R-:W2:Y:S02]  /*85cd0*/  LDL.LU R22, [R1+0x498] ;  /* 0x0004980001167983 */ /* 0x000ea40000300800 */
[----:B------:R-:W2:Y:S02]  /*85ce0*/  LDL.LU R23, [R1+0x49c] ;  /* 0x00049c0001177983 */ /* 0x000ea40000300800 */
[----:B--2---:R-:W-:Y:S01]  /*85cf0*/  STL.64 [R1+0x8830], R22 ;  /* 0x0088301601007387 */ /* 0x004fe20000100a00 */
[----:B------:R0:W-:Y:S03]  /*85d00*/  STL.64 [R1+0x8828], R20 ;  /* 0x0088281401007387 */ /* 0x0001e60000100a00 */
[----:B0-----:R-:W2:Y:S01]  /*85d10*/  LDL.LU R20, [R1+0x240] ;  /* 0x0002400001147983 */ /* 0x001ea20000300800 */
[----:B------:R-:W2:Y:S02]  /*85d20*/  LDL.LU R21, [R1+0x244] ;  /* 0x0002440001157983 */ /* 0x000ea40000300800 */
[----:B------:R-:W2:Y:S02]  /*85d30*/  LDL.LU R22, [R1+0x248] ;  /* 0x0002480001167983 */ /* 0x000ea40000300800 */
[----:B------:R-:W2:Y:S02]  /*85d40*/  LDL.LU R23, [R1+0x24c] ;  /* 0x00024c0001177983 */ /* 0x000ea40000300800 */
[----:B--2---:R0:W-:Y:S01]  /*85d50*/  STL.64 [R1+0x8998], R22 ;  /* 0x0089981601007387 */ /* 0x0041e20000100a00 */
[----:B------:R1:W-:Y:S02]  /*85d60*/  STL.64 [R1+0x8990], R20 ;  /* 0x0089901401007387 */ /* 0x0003e40000100a00 */
[----:B0-----:R-:W-:-:S02]  /*85d70*/  IMAD.MOV.U32 R22, RZ, RZ, R2 ;  /* 0x000000ffff167224 */ /* 0x001fc400078e0002 */
[----:B-1----:R-:W-:Y:S02]  /*85d80*/  IMAD.MOV.U32 R20, RZ, RZ, R12 ;  /* 0x000000ffff147224 */ /* 0x002fe400078e000c */
[----:B------:R-:W-:Y:S02]  /*85d90*/  IMAD.MOV.U32 R21, RZ, RZ, R3 ;  /* 0x000000ffff157224 */ /* 0x000fe400078e0003 */
[----:B------:R-:W-:-:S07]  /*85da0*/  IMAD.MOV.U32 R23, RZ, RZ, R0 ;  /* 0x000000ffff177224 */ /* 0x000fce00078e0000 */
[C---:B------:R-:W-:Y:S11]  /*85db0*/  HMMA.16816.F32 R8, R20.reuse, R18, R8 ;  /* 0x000000121408723c */ /* 0x040ff60000001808 */
        /* <DEDUP_REMOVED lines=19> */
[----:B------:R-:W-:Y:S01]  /*85ef0*/  STL [R1+0x8984], R0 ;  /* 0x0089840001007387 */ /* 0x000fe20000100800 */
[----:B------:R-:W-:Y:S01]  /*85f00*/  STL [R1+0x8980], R2 ;  /* 0x0089800201007387 */ /* 0x000fe20000100800 */
[C---:B----4-:R-:W-:Y:S08]  /*85f10*/  HMMA.16816.F32 R16, R20.reuse, R14, R16 ;  /* 0x0000000e1410723c */ /* 0x050ff00000001810 */
[----:B--2---:R-:W-:Y:S01]  /*85f20*/  HMMA.16816.F32 R8, R20, R26, R8 ;  /* 0x0000001a1408723c */ /* 0x004fe20000001808 */
[----:B------:R-:W-:Y:S11]  /*85f30*/  IMAD.MOV.U32 R3, RZ, RZ, R27 ;  /* 0x000000ffff037224 */ /* 0x000ff600078e001b */
[----:B------:R-:W-:Y:S11]  /*85f40*/  @!UPT UIADD3 URZ, URZ, URZ, URZ ;  /* 0x0000003f3f3ff290 */ /* 0x000ff6000fffe03f */
[----:B------:R0:W-:Y:S01]  /*85f50*/  STL.64 [R1+0x1a60], R8 ;  /* 0x001a600801007387 */ /* 0x0001e20000100a00 */
[----:B------:R1:W-:Y:S02]  /*85f60*/  STL.64 [R1+0x1a68], R10 ;  /* 0x001a680a01007387 */ /* 0x0003e40000100a00 */
[----:B0-----:R-:W-:Y:S01]  /*85f70*/  IMAD.MOV.U32 R8, RZ, RZ, R26 ;  /* 0x000000ffff087224 */ /* 0x001fe200078e001a */
[----:B-1----:R-:W2:Y:S01]  /*85f80*/  LDL.LU.64 R10, [R1+0x8a68] ;  /* 0x008a6800010a7983 */ /* 0x002ea20000300a00 */
[----:B------:R-:W3:Y:S02]  /*85f90*/  LDL.LU.64 R26, [R1+0x8a60] ;  /* 0x008a6000011a7983 */ /* 0x000ee40000300a00 */
[----:B------:R-:W-:Y:S02]  /*85fa0*/  STL [R1+0x8988], R3 ;  /* 0x0089880301007387 */ /* 0x000fe40000100800 */
[----:B------:R0:W-:Y:S02]  /*85fb0*/  STL.64 [R1+0x1a50], R16 ;  /* 0x001a501001007387 */ /* 0x0001e40000100a00 */
[----:B------:R-:W-:Y:S01]  /*85fc0*/  IMAD.MOV.U32 R9, RZ, RZ, R15 ;  /* 0x000000ffff097224 */ /* 0x000fe200078e000f */
[----:B------:R-:W-:Y:S01]  /*85fd0*/  STL.64 [R1+0x1a58], R18 ;  /* 0x001a581201007387 */ /* 0x000fe20000100a00 */
[----:B0-----:R-:W-:-:S05]  /*85fe0*/  IMAD.MOV.U32 R16, RZ, RZ, R14 ;  /* 0x000000ffff107224 */ /* 0x001fca00078e000e */
[----:B------:R-:W-:Y:S04]  /*85ff0*/  STL [R1+0x8a40], R16 ;  /* 0x008a401001007387 */ /* 0x000fe80000100800 */
[----:B--2---:R-:W-:Y:S01]  /*86000*/  STL.64 [R1+0x8978], R10 ;  /* 0x0089780a01007387 */ /* 0x004fe20000100a00 */
[----:B------:R3:W-:Y:S02]  /*86010*/  STL.64 [R1+0x8970], R8 ;  /* 0x0089700801007387 */ /* 0x0007e40000100a00 */
[C---:B---3--:R-:W-:Y:S01]  /*86020*/  HMMA.16816.F32 R8, R20.reuse, R26, R4 ;  /* 0x0000001a1408723c */ /* 0x048fe20000001804 */
[----:B------:R-:W-:Y:S01]  /*86030*/  STL.64 [R1+0x8918], R26 ;  /* 0x0089181a01007387 */ /* 0x000fe20000100a00 */
[----:B------:R-:W2:Y:S11]  /*86040*/  LDL.LU R4, [R1+0x930] ;  /* 0x0009300001047983 */ /* 0x000eb60000300800 */
[----:B------:R-:W-:Y:S10]  /*86050*/  @!UPT UIADD3 URZ, URZ, URZ, URZ ;  /* 0x0000003f3f3ff290 */ /* 0x000ff4000fffe03f */
[----:B------:R0:W-:Y:S01]  /*86060*/  STL.64 [R1+0x1a40], R8 ;  /* 0x001a400801007387 */ /* 0x0001e20000100a00 */
[----:B------:R1:W-:Y:S02]  /*86070*/  STL.64 [R1+0x1a48], R10 ;  /* 0x001a480a01007387 */ /* 0x0003e40000100a00 */
[----:B------:R-:W2:Y:S02]  /*86080*/  LDL.LU R5, [R1+0x934] ;  /* 0x0009340001057983 */ /* 0x000ea40000300800 */
[----:B------:R-:W3:Y:S01]  /*86090*/  LDL.LU R6, [R1+0x938] ;  /* 0x0009380001067983 */ /* 0x000ee20000300800 */
[----:B------:R-:W3:Y:S04]  /*860a0*/  LDL.LU R7, [R1+0x93c] ;  /* 0x00093c0001077983 */ /* 0x000ee80000300800 */
[----:B0-----:R-:W4:Y:S01]  /*860b0*/  LDL.LU R8, [R1+0xa30] ;  /* 0x000a300001087983 */ /* 0x001f220000300800 */
[----:B------:R-:W4:Y:S02]  /*860c0*/  LDL.LU R9, [R1+0xa34] ;  /* 0x000a340001097983 */ /* 0x000f240000300800 */
[----:B-1----:R-:W2:Y:S02]  /*860d0*/  LDL.LU R10, [R1+0xa38] ;  /* 0x000a3800010a7983 */ /* 0x002ea40000300800 */
[----:B------:R-:W2:Y:S02]  /*860e0*/  LDL.LU R11, [R1+0xa3c] ;  /* 0x000a3c00010b7983 */ /* 0x000ea40000300800 */
        /* <DEDUP_REMOVED lines=17> */
[----:B------:R-:W2:Y:S02]  /*86200*/  LDL.LU R19, [R1+0xabc] ;  /* 0x000abc0001137983 */ /* 0x000ea40000300800 */
[----:B--2---:R0:W-:Y:S01]  /*86210*/  STL.64 [R1+0x8a50], R18 ;  /* 0x008a501201007387 */ /* 0x0041e20000100a00 */
[----:B------:R-:W-:Y:S03]  /*86220*/  STL.64 [R1+0x8a48], R16 ;  /* 0x008a481001007387 */ /* 0x000fe60000100a00 */
[----:B0-----:R-:W2:Y:S01]  /*86230*/  LDL.64 R18, [R1+0x778] ;  /* 0x0007780001127983 */ /* 0x001ea20000100a00 */
[----:B------:R0:W-:Y:S02]  /*86240*/  STL.64 [R1+0x8a38], R26 ;  /* 0x008a381a01007387 */ /* 0x0001e40000100a00 */
[----:B------:R1:W-:Y:S01]  /*86250*/  STL.64 [R1+0x8a30], R24 ;  /* 0x008a301801007387 */ /* 0x0003e20000100a00 */
[----:B0-----:R-:W2:Y:S04]  /*86260*/  LDL.64 R26, [R1+0x768] ;  /* 0x00076800011a7983 */ /* 0x001ea80000100a00 */
[----:B--2---:R0:W-:Y:S01]  /*86270*/  STL.64 [R1+0x8a58], R26 ;  /* 0x008a581a01007387 */ /* 0x0041e20000100a00 */
[----:B-1----:R-:W2:Y:S02]  /*86280*/  LDL.LU R24, [R1+0xac0] ;  /* 0x000ac00001187983 */ /* 0x002ea40000300800 */
[----:B------:R-:W2:Y:S01]  /*86290*/  LDL.LU R25, [R1+0xac4] ;  /* 0x000ac40001197983 */ /* 0x000ea20000300800 */
[----:B0-----:R-:W2:Y:S01]  /*862a0*/  LDL.LU R26, [R1+0xac8] ;  /* 0x000ac800011a7983 */ /* 0x001ea20000300800 */
[----:B------:R-:W2:Y:S02]  /*862b0*/  LDL.LU R27, [R1+0xacc] ;  /* 0x000acc00011b7983 */ /* 0x000ea40000300800 */
[----:B------:R0:W-:Y:S02]  /*862c0*/  STL.64 [R1+0x8a00], R14 ;  /* 0x008a000e01007387 */ /* 0x0001e40000100a00 */
[----:B------:R-:W-:Y:S01]  /*862d0*/  STL.64 [R1+0x89f8], R12 ;  /* 0x0089f80c01007387 */ /* 0x000fe20000100a00 */
[----:B0-----:R-:W2:Y:S04]  /*862e0*/  LDL.64 R14, [R1+0x738] ;  /* 0x00073800010e7983 */ /* 0x001ea80000100a00 */
[----:B--2---:R0:W-:Y:S04]  /*862f0*/  STL.64 [R1+0x8a10], R14 ;  /* 0x008a100e01007387 */ /* 0x0041e80000100a00 */
[----:B0-----:R-:W2:Y:S04]  /*86300*/  LDL.64 R14, [R1+0x748] ;  /* 0x00074800010e7983 */ /* 0x001ea80000100a00 */
[----:B--2---:R0:W-:Y:S04]  /*86310*/  STL.64 [R1+0x8a28], R14 ;  /* 0x008a280e01007387 */ /* 0x0041e80000100a00 */
[----:B0-----:R-:W2:Y:S01]  /*86320*/  LDL.64 R14, [R1+0x758] ;  /* 0x00075800010e7983 */ /* 0x001ea20000100a00 */
[----:B----4-:R0:W-:Y:S02]  /*86330*/  STL.64 [R1+0x89b8], R10 ;  /* 0x0089b80a01007387 */ /* 0x0101e40000100a00 */
[----:B------:R-:W-:Y:S01]  /*86340*/  STL.64 [R1+0x89b0], R8 ;  /* 0x0089b00801007387 */ /* 0x000fe20000100a00 */
[----:B0-----:R-:W4:Y:S04]  /*86350*/  LDL.64 R10, [R1+0x708] ;  /* 0x00070800010a7983 */ /* 0x001f280000100a00 */
[----:B----4-:R0:W-:Y:S04]  /*86360*/  STL.64 [R1+0x89d0], R10 ;  /* 0x0089d00a01007387 */ /* 0x0101e80000100a00 */
[----:B0-----:R-:W4:Y:S04]  /*86370*/  LDL.64 R10, [R1+0x718] ;  /* 0x00071800010a7983 */ /* 0x001f280000100a00 */
[----:B----4-:R0:W-:Y:S04]  /*86380*/  STL.64 [R1+0x89e8], R10 ;  /* 0x0089e80a01007387 */ /* 0x0101e80000100a00 */
[----:B0-----:R-:W4:Y:S01]  /*86390*/  LDL.64 R10, [R1+0x728] ;  /* 0x00072800010a7983 */ /* 0x001f220000100a00 */
[----:B------:R-:W-:Y:S03]  /*863a0*/  HMMA.16816.F32 R24, R20, R18, R24 ;  /* 0x000000121418723c */ /* 0x000fe60000001818 */
[----:B----4-:R0:W-:Y:S01]  /*863b0*/  STL.64 [R1+0x8a08], R10 ;  /* 0x008a080a01007387 */ /* 0x0101e20000100a00 */
[----:B------:R-:W4:Y:S02]  /*863c0*/  LDL.LU R8, [R1+0xa80] ;  /* 0x000a800001087983 */ /* 0x000f240000300800 */
[----:B------:R-:W4:Y:S01]  /*863d0*/  LDL.LU R9, [R1+0xa84] ;  /* 0x000a840001097983 */ /* 0x000f220000300800 */
        /* <DEDUP_REMOVED lines=8> */
[----:B---3--:R-:W-:Y:S01]  /*86460*/  STL.64 [R1+0x8840], R6 ;  /* 0x0088400601007387 */ /* 0x008fe20000100a00 */
[----:B------:R0:W-:Y:S02]  /*86470*/  STL.64 [R1+0x8838], R4 ;  /* 0x0088380401007387 */ /* 0x0001e40000100a00 */
[----:B------:R-:W-:Y:S02]  /*86480*/  STL.64 [R1+0x1a30], R24 ;  /* 0x001a301801007387 */ /* 0x000fe40000100a00 */
[----:B------:R1:W-:Y:S02]  /*86490*/  STL.64 [R1+0x1a38], R26 ;  /* 0x001a381a01007387 */ /* 0x0003e40000100a00 */
[----:B0-----:R-:W-:-:S02]  /*864a0*/  IMAD.MOV.U32 R5, RZ, RZ, R18 ;  /* 0x000000ffff057224 */ /* 0x001fc400078e0012 */
[----:B------:R-:W-:Y:S01]  /*864b0*/  IMAD.MOV.U32 R4, RZ, RZ, R19 ;  /* 0x000000ffff047224 */ /* 0x000fe200078e0013 */
[----:B-1----:R-:W3:Y:S01]  /*864c0*/  LDL.LU.64 R26, [R1+0x8a58] ;  /* 0x008a5800011a7983 */ /* 0x002ee20000300a00 */
[----:B------:R-:W3:Y:S02]  /*864d0*/  LDL.LU.64 R18, [R1+0x8a50] ;  /* 0x008a500001127983 */ /* 0x000ee40000300a00 */
[----:B------:R-:W3:Y:S02]  /*864e0*/  LDL.LU.64 R16, [R1+0x8a48] ;  /* 0x008a480001107983 */ /* 0x000ee40000300a00 */
[----:B------:R-:W-:Y:S02]  /*864f0*/  IMAD.MOV.U32 R6, RZ, RZ, R29 ;  /* 0x000000ffff067224 */ /* 0x000fe400078e001d */
[----:B------:R-:W-:-:S05]  /*86500*/  IMAD.MOV.U32 R7, RZ, RZ, R28 ;  /* 0x000000ffff077224 */ /* 0x000fca00078e001c */
[----:B------:R-:W-:Y:S01]  /*86510*/  STL.64 [R1+0x89c8], R6 ;  /* 0x0089c80601007387 */ /* 0x000fe20000100a00 */
[----:B------:R0:W-:Y:S03]  /*86520*/  STL.64 [R1+0x89c0], R4 ;  /* 0x0089c00401007387 */ /* 0x0001e60000100a00 */
[----:B0-----:R-:W4:Y:S01]  /*86530*/  LDL.LU R4, [R1+0xa50] ;  /* 0x000a500001047983 */ /* 0x001f220000300800 */
[----:B------:R-:W4:Y:S02]  /*86540*/  LDL.LU R5, [R1+0xa54] ;  /* 0x000a540001057983 */ /* 0x000f240000300800 */
[----:B------:R-:W2:Y:S02]  /*86550*/  LDL.LU R6, [R1+0xa58] ;  /* 0x000a580001067983 */ /* 0x000ea40000300800 */
[----:B------:R-:W2:Y:S01]  /*86560*/  LDL.LU R7, [R1+0xa5c] ;  /* 0x000a5c0001077983 */ /* 0x000ea20000300800 */
[C---:B---3--:R-:W-:Y:S01]  /*86570*/  HMMA.16816.F32 R16, R20.reuse, R26, R16 ;  /* 0x0000001a1410723c */ /* 0x048fe20000001810 */
[----:B--2---:R-:W-:Y:S01]  /*86580*/  STL.64 [R1+0x89e0], R6 ;  /* 0x0089e00601007387 */ /* 0x004fe20000100a00 */
[----:B----4-:R0:W-:Y:S03]  /*86590*/  STL.64 [R1+0x89d8], R4 ;  /* 0x0089d80401007387 */ /* 0x0101e60000100a00 */
[----:B0-----:R-:W2:Y:S01]  /*865a0*/  LDL.LU R4, [R1+0xa60] ;  /* 0x000a600001047983 */ /* 0x001ea20000300800 */
[----:B------:R-:W2:Y:S02]  /*865b0*/  LDL.LU R5, [R1+0xa64] ;  /* 0x000a640001057983 */ /* 0x000ea40000300800 */
[----:B------:R-:W2:Y:S02]  /*865c0*/  LDL.LU R6, [R1+0xa68] ;  /* 0x000a680001067983 */ /* 0x000ea40000300800 */
[----:B------:R-:W2:Y:S11]  /*865d0*/  LDL.LU R7, [R1+0xa6c] ;  /* 0x000a6c0001077983 */ /* 0x000eb60000300800 */
[----:B------:R-:W-:Y:S02]  /*865e0*/  @!UPT UIADD3 URZ, URZ, URZ, URZ ;  /* 0x0000003f3f3ff290 */ /* 0x000fe4000fffe03f */
[----:B------:R0:W-:Y:S01]  /*865f0*/  STL.64 [R1+0x1a20], R16 ;  /* 0x001a201001007387 */ /* 0x0001e20000100a00 */
[----:B------:R1:W-:Y:S03]  /*86600*/  STL.64 [R1+0x1a28], R18 ;  /* 0x001a281201007387 */ /* 0x0003e60000100a00 */
[----:B0-----:R-:W3:Y:S01]  /*86610*/  LDL.LU R16, [R1+0x8a40] ;  /* 0x008a400001107983 */ /* 0x001ee20000300800 */
[----:B-1----:R-:W-:Y:S02]  /*86620*/  IMAD.MOV.U32 R18, RZ, RZ, R26 ;  /* 0x000000ffff127224 */ /* 0x002fe400078e001a */
[----:B------:R-:W-:Y:S02]  /*86630*/  IMAD.MOV.U32 R17, RZ, RZ, R27 ;  /* 0x000000ffff117224 */ /* 0x000fe400078e001b */
[----:B------:R-:W4:Y:S01]  /*86640*/  LDL.LU.64 R26, [R1+0x8a38] ;  /* 0x008a3800011a7983 */ /* 0x000f220000300a00 */
[----:B------:R-:W4:Y:S02]  /*86650*/  LDL.LU.64 R24, [R1+0x8a30] ;  /* 0x008a300001187983 */ /* 0x000f240000300a00 */
[----:B------:R-:W-:Y:S01]  /*86660*/  IMAD.MOV.U32 R19, RZ, RZ, R15 ;  /* 0x000000ffff137224 */ /* 0x000fe200078e000f */
[C---:B----4-:R-:W-:Y:S11]  /*86670*/  HMMA.16816.F32 R24, R20.reuse, R14, R24 ;  /* 0x0000000e1418723c */ /* 0x050ff60000001818 */
[----:B------:R-:W-:Y:S11]  /*86680*/  @!UPT UIADD3 URZ, URZ, URZ, URZ ;  /* 0x0000003f3f3ff290 */ /* 0x000ff6000fffe03f */
[----:B------:R-:W-:Y:S01]  /*86690*/  @!UPT UIADD3 URZ, URZ, URZ, URZ ;  /* 0x0000003f3f3ff290 */ /* 0x000fe2000fffe03f */
[----:B------:R0:W-:Y:S01]  /*866a0*/  STL.64 [R1+0x1a10], R24 ;  /* 0x001a101801007387 */ /* 0x0001e20000100a00 */
[----:B------:R1:W-:Y:S02]  /*866b0*/  STL.64 [R1+0x1a18], R26 ;  /* 0x001a181a01007387 */ /* 0x0003e40000100a00 */
[----:B0-----:R-:W-:Y:S02]  /*866c0*/  IMAD.MOV.U32 R24, RZ, RZ, R14 ;  /* 0x000000ffff187224 */ /* 0x001fe400078e000e */
        /* <DEDUP_REMOVED lines=46> */
[----:B------:R-:W2:Y:S02]  /*869b0*/  LDL.LU.64 R8, [R1+0x89b0] ;  /* 0x0089b00001087983 */ /* 0x000ea40000300a00 */
[----:B--2---:R-:W-:Y:S01]  /*869c0*/  HMMA.16816.F32 R20, R20, R6, R8 ;  /* 0x000000061414723c */ /* 0x004fe20000001808 */
[----:B------:R-:W4:Y:S01]  /*869d0*/  LDL.LU.64 R10, [R1+0x89a8] ;  /* 0x0089a800010a7983 */ /* 0x000f220000300a00 */
[----:B------:R-:W4:Y:S11]  /*869e0*/  LDL.LU.64 R8, [R1+0x89a0] ;  /* 0x0089a00001087983 */ /* 0x000f360000300a00 */
[----:B------:R-:W-:Y:S10]  /*869f0*/  @!UPT UIADD3 URZ, URZ, URZ, URZ ;  /* 0x0000003f3f3ff290 */ /* 0x000ff4000fffe03f */
[----:B------:R-:W-:Y:S01]  /*86a00*/  STL.64 [R1+0x1980], R20 ;  /* 0x0019801401007387 */ /* 0x000fe20000100a00 */
[----:B------:R0:W-:Y:S03]  /*86a10*/  STL.64 [R1+0x1988], R22 ;  /* 0x0019881601007387 */ /* 0x0001e60000100a00 */
[----:B0-----:R-:W4:Y:S01]  /*86a20*/  LDL.LU.64 R22, [R1+0x8998] ;  /* 0x0089980001167983 */ /* 0x001f220000300a00 */
[----:B------:R-:W4:Y:S02]  /*86a30*/  LDL.LU.64 R20, [R1+0x8990] ;  /* 0x0089900001147983 */ /* 0x000f240000300a00 */
        /* <DEDUP_REMOVED lines=8> */
[----:B------:R-:W2:Y:S04]  /*86ac0*/  LDL.LU R2, [R1+0x8980] ;  /* 0x0089800001027983 */ /* 0x000ea80000300800 */
[----:B------:R0:W-:Y:S02]  /*86ad0*/  STL.64 [R1+0x8880], R6 ;  /* 0x0088800601007387 */ /* 0x0001e40000100a00 */
[----:B0-----:R-:W-:Y:S02]  /*86ae0*/  IMAD.MOV.U32 R6, RZ, RZ, R13 ;  /* 0x000000ffff067224 */ /* 0x001fe400078e000d */
[----:B------:R-:W-:Y:S01]  /*86af0*/  IMAD.MOV.U32 R7, RZ, RZ, R12 ;  /* 0x000000ffff077224 */ /* 0x000fe200078e000c */
[----:B----4-:R-:W-:Y:S11]  /*86b00*/  HMMA.16816.F32 R8, R20, R14, R8 ;  /* 0x0000000e1408723c */ /* 0x010ff60000001808 */
[----:B------:R-:W-:Y:S11]  /*86b10*/  @!UPT UIADD3 URZ, URZ, URZ, URZ ;  /* 0x0000003f3f3ff290 */ /* 0x000ff6000fffe03f */
[----:B------:R-:W-:Y:S01]  /*86b20*/  @!UPT UIADD3 URZ, URZ, URZ, URZ ;  /* 0x0000003f3f3ff290 */ /* 0x000fe2000fffe03f */
[----:B------:R-:W-:Y:S01]  /*86b30*/  STL.64 [R1+0x1960], R8 ;  /* 0x0019600801007387 */ /* 0x000fe20000100a00 */
[----:B------:R0:W-:Y:S03]  /*86b40*/  STL.64 [R1+0x1968], R10 ;  /* 0x0019680a01007387 */ /* 0x0001e60000100a00 */
[----:B0-----:R-:W4:Y:S01]  /*86b50*/  LDL.LU.64 R10, [R1+0x8978] ;  /* 0x00897800010a7983 */ /* 0x001f220000300a00 */
        /* <DEDUP_REMOVED lines=36> */
[----:B------:R0:W-:Y:S02]  /*86da0*/  STL.64 [R1+0x88f8], R6 ;  /* 0x0088f80601007387 */ /* 0x0001e40000100a00 */
[----:B0-----:R-:W-:-:S02]  /*86db0*/  IMAD.MOV.U32 R6, RZ, RZ, R5 ;  /* 0x000000ffff067224 */ /* 0x001fc400078e0005 */
[----:B------:R-:W-:-:S05]  /*86dc0*/  IMAD.MOV.U32 R7, RZ, RZ, R4 ;  /* 0x000000ffff077224 */ /* 0x000fca00078e0004 */
[----:B------:R0:W-:Y:S01]  /*86dd0*/  STL.64 [R1+0x8910], R6 ;  /* 0x0089100601007387 */ /* 0x0001e20000100a00 */
[----:B------:R-:W2:Y:S02]  /*86de0*/  LDL.LU R4, [R1+0x9d0] ;  /* 0x0009d00001047983 */ /* 0x000ea40000300800 */
[----:B------:R-:W2:Y:S01]  /*86df0*/  LDL.LU R5, [R1+0x9d4] ;  /* 0x0009d40001057983 */ /* 0x000ea20000300800 */
[----:B0-----:R-:W2:Y:S01]  /*86e00*/  LDL.LU R6, [R1+0x9d8] ;  /* 0x0009d80001067983 */ /* 0x001ea20000300800 */
[----:B------:R-:W2:Y:S02]  /*86e10*/  LDL.LU R7, [R1+0x9dc] ;  /* 0x0009dc0001077983 */ /* 0x000ea40000300800 */
[----:B---3--:R-:W-:Y:S02]  /*86e20*/  IMAD.MOV.U32 R26, RZ, RZ, R16 ;  /* 0x000000ffff1a7224 */ /* 0x008fe400078e0010 */
[----:B------:R-:W-:Y:S01]  /*86e30*/  IMAD.MOV.U32 R27, RZ, RZ, R9 ;  /* 0x000000ffff1b7224 */ /* 0x000fe200078e0009 */
[----:B--2---:R-:W-:Y:S01]  /*86e40*/  STL.64 [R1+0x8928], R6 ;  /* 0x0089280601007387 */ /* 0x004fe20000100a00 */
[----:B------:R0:W-:Y:S03]  /*86e50*/  STL.64 [R1+0x8920], R4 ;  /* 0x0089200401007387 */ /* 0x0001e60000100a00 */
[----:B------:R1:W-:Y:S01]  /*86e60*/  STL.64 [R1+0x8930], R26 ;  /* 0x0089301a01007387 */ /* 0x0003e20000100a00 */
[----:B0-----:R-:W2:Y:S01]  /*86e70*/  LDL.LU R4, [R1+0x9e0] ;  /* 0x0009e00001047983 */ /* 0x001ea20000300800 */
[----:B------:R-:W2:Y:S02]  /*86e80*/  LDL.LU R5, [R1+0x9e4] ;  /* 0x0009e40001057983 */ /* 0x000ea40000300800 */
[----:B------:R-:W3:Y:S02]  /*86e90*/  LDL.LU R6, [R1+0x9e8] ;  /* 0x0009e80001067983 */ /* 0x000ee40000300800 */
[----:B------:R-:W3:Y:S02]  /*86ea0*/  LDL.LU R7, [R1+0x9ec] ;  /* 0x0009ec0001077983 */ /* 0x000ee40000300800 */
[----:B-1----:R-:W-:-:S02]  /*86eb0*/  IMAD.MOV.U32 R26, RZ, RZ, R8 ;  /* 0x000000ffff1a7224 */ /* 0x002fc400078e0008 */
[----:B------:R-:W-:Y:S01]  /*86ec0*/  IMAD.MOV.U32 R27, RZ, RZ, R3 ;  /* 0x000000ffff1b7224 */ /* 0x000fe200078e0003 */
[----:B---3--:R-:W-:Y:S01]  /*86ed0*/  STL.64 [R1+0x8940], R6 ;  /* 0x0089400601007387 */ /* 0x008fe20000100a00 */
[----:B--2---:R0:W-:Y:S03]  /*86ee0*/  STL.64 [R1+0x8938], R4 ;  /* 0x0089380401007387 */ /* 0x0041e60000100a00 */
        /* <DEDUP_REMOVED lines=12> */
[----:B------:R-:W2:Y:S02]  /*86fb0*/  LDL.LU R6, [R1+0xa08] ;  /* 0x000a080001067983 */ /* 0x000ea40000300800 */
[----:B------:R-:W2:Y:S01]  /*86fc0*/  LDL.LU R7, [R1+0xa0c] ;  /* 0x000a0c0001077983 */ /* 0x000ea20000300800 */
[----:B------:R-:W3:Y:S01]  /*86fd0*/  LDL.LU R24, [R1+0xa10] ;  /* 0x000a100001187983 */ /* 0x000ee20000300800 */
[----:B------:R-:W3:Y:S02]  /*86fe0*/  LDL.LU R25, [R1+0xa14] ;  /* 0x000a140001197983 */ /* 0x000ee40000300800 */
[----:B-1----:R-:W3:Y:S02]  /*86ff0*/  LDL.LU R26, [R1+0xa18] ;  /* 0x000a1800011a7983 */ /* 0x002ee40000300800 */
[----:B------:R-:W3:Y:S01]  /*87000*/  LDL.LU R27, [R1+0xa1c] ;  /* 0x000a1c00011b7983 */ /* 0x000ee20000300800 */
[----:B------:R-:W4:Y:S01]  /*87010*/  LDL.LU R16, [R1+0xa20] ;  /* 0x000a200001107983 */ /* 0x000f220000300800 */
[----:B------:R-:W4:Y:S02]  /*87020*/  LDL.LU R17, [R1+0xa24] ;  /* 0x000a240001117983 */ /* 0x000f240000300800 */
[----:B------:R-:W4:Y:S02]  /*87030*/  LDL.LU R18, [R1+0xa28] ;  /* 0x000a280001127983 */ /* 0x000f240000300800 */
[----:B------:R-:W4:Y:S01]  /*87040*/  LDL.LU R19, [R1+0xa2c] ;  /* 0x000a2c0001137983 */ /* 0x000f220000300800 */
        /* <DEDUP_REMOVED lines=130> */
[----:B------:R-:W2:Y:S02]  /*87870*/  LDL.LU.64 R6, [R1+0x8840] ;  /* 0x0088400001067983 */ /* 0x000ea40000300a00 */
[----:B------:R-:W2:Y:S11]  /*87880*/  LDL.LU.64 R4, [R1+0x8838] ;  /* 0x0088380001047983 */ /* 0x000eb60000300a00 */
[----:B------:R-:W-:Y:S07]  /*87890*/  @!UPT UIADD3 URZ, URZ, URZ, URZ ;  /* 0x0000003f3f3ff290 */ /* 0x000fee000fffe03f */
[----:B------:R-:W-:Y:S01]  /*878a0*/  STL.64 [R1+0xd90], R20 ;  /* 0x000d901401007387 */ /* 0x000fe20000100a00 */
[----:B------:R0:W-:Y:S03]  /*878b0*/  STL.64 [R1+0xd98], R22 ;  /* 0x000d981601007387 */ /* 0x0001e60000100a00 */
[----:B0-----:R-:W2:Y:S01]  /*878c0*/  LDL.LU.64 R22, [R1+0x8830] ;  /* 0x0088300001167983 */ /* 0x001ea20000300a00 */
[----:B------:R-:W2:Y:S02]  /*878d0*/  LDL.LU.64 R20, [R1+0x8828] ;  /* 0x0088280001147983 */ /* 0x000ea40000300a00 */
[C---:B--2---:R-:W-:Y:S11]  /*878e0*/  HMMA.16816.F32 R4, R20.reuse, R14, R4 ;  /* 0x0000000e1404723c */ /* 0x044ff60000001804 */
[----:B------:R-:W-:Y:S11]  /*878f0*/  @!UPT UIADD3 URZ, URZ, URZ, URZ ;  /* 0x0000003f3f3ff290 */ /* 0x000ff6000fffe03f */
[----:B------:R-:W-:Y:S01]  /*87900*/  @!UPT UIADD3 URZ, URZ, URZ, URZ ;  /* 0x0000003f3f3ff290 */ /* 0x000fe2000fffe03f */
[----:B------:R0:W-:Y:S01]  /*87910*/  STL.64 [R1+0xd80], R4 ;  /* 0x000d800401007387 */ /* 0x0001e20000100a00 */
[----:B------:R-:W-:Y:S02]  /*87920*/  STL.64 [R1+0xd88], R6 ;  /* 0x000d880601007387 */ /* 0x000fe40000100a00 */
[----:B0-----:R-:W-:Y:S02]  /*87930*/  IMAD.MOV.U32 R5, RZ, RZ, R14 ;  /* 0x000000ffff057224 */ /* 0x001fe400078e000e */
[----:B------:R-:W-:Y:S02]  /*87940*/  IMAD.MOV.U32 R4, RZ, RZ, R15 ;  /* 0x000000ffff047224 */ /* 0x000fe400078e000f */
[----:B------:R-:W2:Y:S01]  /*87950*/  LDL.LU R15, [R1+0x8820] ;  /* 0x00882000010f7983 */ /* 0x000ea20000300800 */
[----:B------:R-:W4:Y:S02]  /*87960*/  LDL.LU.64 R12, [R1+0x8818] ;  /* 0x00881800010c7983 */ /* 0x000f240000300a00 */
        /* <DEDUP_REMOVED lines=11> */
[----:B---3--:R-:W-:Y:S01]  /*87a20*/  HMMA.16816.F32 R24, R20, R10, R24 ;  /* 0x0000000a1418723c */ /* 0x008fe20000001818 */
[----:B--2---:R-:W-:Y:S01]  /*87a30*/  STL.64 [R1+0x8808], R6 ;  /* 0x0088080601007387 */ /* 0x004fe20000100a00 */
[----:B------:R0:W-:Y:S03]  /*87a40*/  STL.64 [R1+0x8800], R4 ;  /* 0x0088000401007387 */ /* 0x0001e60000100a00 */
[----:B0-----:R-:W2:Y:S01]  /*87a50*/  LDL.LU R4, [R1+0x910] ;  /* 0x0009100001047983 */ /* 0x001ea20000300800 */
[----:B------:R-:W2:Y:S02]  /*87a60*/  LDL.LU R5, [R1+0x914] ;  /* 0x0009140001057983 */ /* 0x000ea40000300800 */
[----:B------:R-:W2:Y:S02]  /*87a70*/  LDL.LU R6, [R1+0x918] ;  /* 0x0009180001067983 */ /* 0x000ea40000300800 */
[----:B------:R-:W2:Y:S02]  /*87a80*/  LDL.LU R7, [R1+0x91c] ;  /* 0x00091c0001077983 */ /* 0x000ea40000300800 */
[----:B------:R-:W-:-:S11]  /*87a90*/  IMAD.MOV.U32 R14, RZ, RZ, R10 ;  /* 0x000000ffff0e7224 */ /* 0x000fd600078e000a */
[----:B------:R-:W-:Y:S01]  /*87aa0*/  STL.64 [R1+0xd70], R24 ;  /* 0x000d701801007387 */ /* 0x000fe20000100a00 */
[----:B------:R0:W-:Y:S02]  /*87ab0*/  STL.64 [R1+0xd78], R26 ;  /* 0x000d781a01007387 */ /* 0x0001e40000100a00 */
[----:B------:R-:W-:Y:S02]  /*87ac0*/  IMAD.MOV.U32 R10, RZ, RZ, R19 ;  /* 0x000000ffff0a7224 */ /* 0x000fe400078e0013 */
[----:B------:R-:W-:Y:S01]  /*87ad0*/  IMAD.MOV.U32 R9, RZ, RZ, R18 ;  /* 0x000000ffff097224 */ /* 0x000fe200078e0012 */
[----:B0-----:R-:W3:Y:S01]  /*87ae0*/  LDL.LU.64 R26, [R1+0x798] ;  /* 0x00079800011a7983 */ /* 0x001ee20000300a00 */
[----:B------:R-:W-:Y:S02]  /*87af0*/  STL [R1+0x8720], R11 ;  /* 0x0087200b01007387 */ /* 0x000fe40000100800 */
[----:B------:R-:W-:Y:S02]  /*87b00*/  STL [R1+0x871c], R14 ;  /* 0x00871c0e01007387 */ /* 0x000fe40000100800 */
[----:B------:R-:W-:Y:S01]  /*87b10*/  STL [R1+0x87e8], R15 ;  /* 0x0087e80f01007387 */ /* 0x000fe20000100800 */
[----:B----4-:R0:W-:Y:S04]  /*87b20*/  STL.64 [R1+0x87e0], R12 ;  /* 0x0087e00c01007387 */ /* 0x0101e80000100a00 */
[----:B0-----:R-:W3:Y:S01]  /*87b30*/  LDL.LU R12, [R1+0x8e0] ;  /* 0x0008e000010c7983 */ /* 0x001ee20000300800 */
[----:B------:R-:W3:Y:S02]  /*87b40*/  LDL.LU R13, [R1+0x8e4] ;  /* 0x0008e400010d7983 */ /* 0x000ee40000300800 */
[----:B------:R-:W3:Y:S02]  /*87b50*/  LDL.LU R14, [R1+0x8e8] ;  /* 0x0008e800010e7983 */ /* 0x000ee40000300800 */
[----:B------:R-:W3:Y:S01]  /*87b60*/  LDL.LU R15, [R1+0x8ec] ;  /* 0x0008ec00010f7983 */ /* 0x000ee20000300800 */
[----:B------:R-:W4:Y:S01]  /*87b70*/  LDL.LU.64 R16, [R1+0x8810] ;  /* 0x0088100001107983 */ /* 0x000f220000300a00 */
[C---:B--2---:R-:W-:Y:S11]  /*87b80*/  HMMA.16816.F32 R4, R20.reuse, R18, R4 ;  /* 0x000000121404723c */ /* 0x044ff60000001804 */
[----:B------:R-:W-:Y:S11]  /*87b90*/  @!UPT UIADD3 URZ, URZ, URZ, URZ ;  /* 0x0000003f3f3ff290 */ /* 0x000ff6000fffe03f */
[----:B------:R-:W-:Y:S01]  /*87ba0*/  @!UPT UIADD3 URZ, URZ, URZ, URZ ;  /* 0x0000003f3f3ff290 */ /* 0x000fe2000fffe03f */
[----:B------:R0:W-:Y:S01]  /*87bb0*/  STL.64 [R1+0xd60], R4 ;  /* 0x000d600401007387 */ /* 0x0001e20000100a00 */
[----:B------:R-:W-:Y:S02]  /*87bc0*/  IMAD.MOV.U32 R19, RZ, RZ, R6 ;  /* 0x000000ffff137224 */ /* 0x000fe400078e0006 */
[----:B------:R-:W-:Y:S02]  /*87bd0*/  IMAD.MOV.U32 R18, RZ, RZ, R7 ;  /* 0x000000ffff127224 */ /* 0x000fe400078e0007 */
[----:B------:R-:W2:Y:S04]  /*87be0*/  LDL.LU.64 R6, [R1+0x8808] ;  /* 0x0088080001067983 */ /* 0x000ea80000300a00 */
[----:B0-----:R-:W2:Y:S01]  /*87bf0*/  LDL.LU.64 R4, [R1+0x8800] ;  /* 0x0088000001047983 */ /* 0x001ea20000300a00 */
[----:B------:R0:W-:Y:S02]  /*87c00*/  STL [R1+0x8728], R10 ;  /* 0x0087280a01007387 */ /* 0x0001e40000100800 */
[----:B------:R-:W-:Y:S01]  /*87c10*/  STL [R1+0x8724], R9 ;  /* 0x0087240901007387 */ /* 0x000fe20000100800 */
[----:B0-----:R-:W2:Y:S01]  /*87c20*/  LDL.LU.64 R10, [R1+0x7b8] ;  /* 0x0007b800010a7983 */ /* 0x001ea20000300a00 */
[----:B------:R-:W-:Y:S02]  /*87c30*/  STL [R1+0x8484], R18 ;  /* 0x0084841201007387 */ /* 0x000fe40000100800 */
[----:B------:R0:W-:Y:S02]  /*87c40*/  STL [R1+0x8480], R19 ;  /* 0x0084801301007387 */ /* 0x0001e40000100800 */
[----:B0-----:R-:W3:Y:S01]  /*87c50*/  LDL.LU.64 R18, [R1+0x7a8] ;  /* 0x0007a80001127983 */ /* 0x001ee20000300a00 */
[----:B--2---:R-:W-:Y:S11]  /*87c60*/  HMMA.16816.F32 R4, R20, R10, R4 ;  /* 0x0000000a1404723c */ /* 0x004ff60000001804 */
[----:B------:R-:W-:Y:S11]  /*87c70*/  @!UPT UIADD3 URZ, URZ, URZ, URZ ;  /* 0x0000003f3f3ff290 */ /* 0x000ff6000fffe03f */
[----:B------:R-:W-:Y:S01]  /*87c80*/  @!UPT UIADD3 URZ, URZ, URZ, URZ ;  /* 0x0000003f3f3ff290 */ /* 0x000fe2000fffe03f */
[----:B------:R-:W-:Y:S01]  /*87c90*/  STL.64 [R1+0xd50], R4 ;  /* 0x000d500401007387 */ /* 0x000fe20000100a00 */
[----:B------:R0:W-:Y:S03]  /*87ca0*/  STL.64 [R1+0xd58], R6 ;  /* 0x000d580601007387 */ /* 0x0001e60000100a00 */
[----:B0-----:R-:W3:Y:S01]  /*87cb0*/  LDL.LU.64 R6, [R1+0x87f8] ;  /* 0x0087f80001067983 */ /* 0x001ee20000300a00 */
[----:B------:R-:W3:Y:S02]  /*87cc0*/  LDL.LU.64 R4, [R1+0x87f0] ;  /* 0x0087f00001047983 */ /* 0x000ee40000300a00 */
[----:B------:R-:W-:Y:S02]  /*87cd0*/  IMAD.MOV.U32 R8, RZ, RZ, R11 ;  /* 0x000000ffff087224 */ /* 0x000fe400078e000b */
[----:B------:R-:W-:Y:S02]  /*87ce0*/  IMAD.MOV.U32 R29, RZ, RZ, R10 ;  /* 0x000000ffff1d7224 */ /* 0x000fe400078e000a */
[----:B----4-:R-:W-:Y:S01]  /*87cf0*/  IMAD.MOV.U32 R10, RZ, RZ, R17 ;  /* 0x000000ffff0a7224 */ /* 0x010fe200078e0011 */
[----:B------:R0:W-:Y:S01]  /*87d00*/  STL [R1+0x8730], R8 ;  /* 0x0087300801007387 */ /* 0x0001e20000100800 */
[----:B------:R-:W-:-:S03]  /*87d10*/  IMAD.MOV.U32 R11, RZ, RZ, R16 ;  /* 0x000000ffff0b7224 */ /* 0x000fc600078e0010 */
[----:B0-----:R-:W2:Y:S01]  /*87d20*/  LDL.LU R8, [R1+0x8d0] ;  /* 0x0008d00001087983 */ /* 0x001ea20000300800 */
[----:B------:R-:W2:Y:S02]  /*87d30*/  LDL.LU R9, [R1+0x8d4] ;  /* 0x0008d40001097983 */ /* 0x000ea40000300800 */
[----:B------:R-:W-:Y:S01]  /*87d40*/  STL [R1+0x872c], R29 ;  /* 0x00872c1d01007387 */ /* 0x000fe20000100800 */
[C---:B---3--:R-:W-:Y:S11]  /*87d50*/  HMMA.16816.F32 R4, R20.reuse, R18, R4 ;  /* 0x000000121404723c */ /* 0x048ff60000001804 */
[----:B------:R-:W-:Y:S11]  /*87d60*/  @!UPT UIADD3 URZ, URZ, URZ, URZ ;  /* 0x0000003f3f3ff290 */ /* 0x000ff6000fffe03f */
[----:B------:R-:W-:Y:S01]  /*87d70*/  @!UPT UIADD3 URZ, URZ, URZ, URZ ;  /* 0x0000003f3f3ff290 */ /* 0x000fe2000fffe03f */
[----:B------:R0:W-:Y:S01]  /*87d80*/  STL.64 [R1+0xd20], R4 ;  /* 0x000d200401007387 */ /* 0x0001e20000100a00 */
[----:B------:R-:W-:Y:S02]  /*87d90*/  IMAD.MOV.U32 R16, RZ, RZ, R6 ;  /* 0x000000ffff107224 */ /* 0x000fe400078e0006 */
[----:B------:R-:W-:Y:S02]  /*87da0*/  IMAD.MOV.U32 R17, RZ, RZ, R7 ;  /* 0x000000ffff117224 */ /* 0x000fe400078e0007 */
[----:B------:R-:W3:Y:S01]  /*87db0*/  LDL.LU.64 R6, [R1+0x768] ;  /* 0x0007680001067983 */ /* 0x000ee20000300a00 */
[----:B------:R-:W-:Y:S01]  /*87dc0*/  HMMA.16816.F32 R12, R20, R26, R12 ;  /* 0x0000001a140c723c */ /* 0x000fe2000000180c */
[----:B------:R-:W-:Y:S02]  /*87dd0*/  IMAD.MOV.U32 R0, RZ, RZ, R19 ;  /* 0x000000ffff007224 */ /* 0x000fe400078e0013 */
[----:B------:R-:W-:Y:S02]  /*87de0*/  IMAD.MOV.U32 R2, RZ, RZ, R18 ;  /* 0x000000ffff027224 */ /* 0x000fe400078e0012 */
[----:B------:R-:W-:-:S02]  /*87df0*/  IMAD.MOV.U32 R28, RZ, RZ, R26 ;  /* 0x000000ffff1c7224 */ /* 0x000fc400078e001a */
[----:B------:R-:W-:Y:S01]  /*87e00*/  IMAD.MOV.U32 R3, RZ, RZ, R27 ;  /* 0x000000ffff037224 */ /* 0x000fe200078e001b */
[----:B---3--:R1:W-:Y:S01]  /*87e10*/  STL.64 [R1+0x87c8], R6 ;  /* 0x0087c80601007387 */ /* 0x0083e20000100a00 */
[----:B0-----:R-:W3:Y:S02]  /*87e20*/  LDL.LU R4, [R1+0x8c0] ;  /* 0x0008c00001047983 */ /* 0x001ee40000300800 */
[----:B------:R-:W3:Y:S01]  /*87e30*/  LDL.LU R5, [R1+0x8c4] ;  /* 0x0008c40001057983 */ /* 0x000ee20000300800 */
[----:B-1----:R-:W3:Y:S01]  /*87e40*/  LDL.LU R6, [R1+0x8c8] ;  /* 0x0008c80001067983 */ /* 0x002ee20000300800 */
[----:B------:R-:W3:Y:S02]  /*87e50*/  LDL.LU R7, [R1+0x8cc] ;  /* 0x0008cc0001077983 */ /* 0x000ee40000300800 */
[----:B------:R-:W-:Y:S02]  /*87e60*/  STL [R1+0x8738], R0 ;  /* 0x0087380001007387 */ /* 0x000fe40000100800 */
[----:B------:R-:W-:Y:S01]  /*87e70*/  STL [R1+0x8734], R2 ;  /* 0x0087340201007387 */ /* 0x000fe20000100800 */
[----:B------:R-:W-:Y:S01]  /*87e80*/  STL [R1+0x7574], R17 ;  /* 0x0075741101007387 */ /* 0x000fe20000100800 */
[----:B------:R-:W-:Y:S02]  /*87e90*/  STL [R1+0x7570], R16 ;  /* 0x0075701001007387 */ /* 0x000fe40000100800 */
[----:B------:R-:W3:Y:S02]  /*87ea0*/  LDL.LU.64 R18, [R1+0x778] ;  /* 0x0007780001127983 */ /* 0x000ee40000300a00 */
[----:B------:R-:W-:Y:S01]  /*87eb0*/  STL.64 [R1+0xd10], R12 ;  /* 0x000d100c01007387 */ /* 0x000fe20000100a00 */
[----:B------:R0:W-:Y:S04]  /*87ec0*/  STL.64 [R1+0xd18], R14 ;  /* 0x000d180e01007387 */ /* 0x0001e80000100a00 */
[----:B0-----:R-:W4:Y:S01]  /*87ed0*/  LDL.LU R15, [R1+0x87e8] ;  /* 0x0087e800010f7983 */ /* 0x001f220000300800 */
[----:B------:R-:W2:Y:S02]  /*87ee0*/  LDL.LU.64 R12, [R1+0x87e0] ;  /* 0x0087e000010c7983 */ /* 0x000ea40000300a00 */
[----:B------:R-:W2:Y:S02]  /*87ef0*/  LDL.LU.64 R26, [R1+0x87d8] ;  /* 0x0087d800011a7983 */ /* 0x000ea40000300a00 */
[----:B------:R-:W-:Y:S01]  /*87f00*/  STL [R1+0x8740], R3 ;  /* 0x0087400301007387 */ /* 0x000fe20000100800 */
[----:B------:R-:W-:Y:S01]  /*87f10*/  STL [R1+0x873c], R28 ;  /* 0x00873c1c01007387 */ /* 0x000fe20000100800 */
[C---:B--2---:R-:W-:Y:S01]  /*87f20*/  HMMA.16816.F32 R8, R20.reuse, R26, R8 ;  /* 0x0000001a1408723c */ /* 0x044fe20000001808 */
[----:B------:R-:W-:Y:S11]  /*87f30*/  IMAD.MOV.U32 R14, RZ, RZ, R27 ;  /* 0x000000ffff0e7224 */ /* 0x000ff600078e001b */
[----:B------:R-:W-:Y:S11]  /*87f40*/  @!UPT UIADD3 URZ, URZ, URZ, URZ ;  /* 0x0000003f3f3ff290 */ /* 0x000ff6000fffe03f */
[----:B------:R-:W-:Y:S01]  /*87f50*/  STL.64 [R1+0xcf0], R8 ;  /* 0x000cf00801007387 */ /* 0x000fe20000100a00 */
[----:B------:R0:W-:Y:S02]  /*87f60*/  STL.64 [R1+0xcf8], R10 ;  /* 0x000cf80a01007387 */ /* 0x0001e40000100a00 */
[----:B0-----:R-:W-:Y:S02]  /*87f70*/  IMAD.MOV.U32 R11, RZ, RZ, R26 ;  /* 0x000000ffff0b7224 */ /* 0x001fe400078e001a */
[----:B------:R-:W2:Y:S01]  /*87f80*/  LDL.LU.64 R26, [R1+0x87d0] ;  /* 0x0087d000011a7983 */ /* 0x000ea20000300a00 */
[----:B------:R-:W4:Y:S02]  /*87f90*/  LDL.LU R24, [R1+0x890] ;  /* 0x0008900001187983 */ /* 0x000f240000300800 */
[----:B------:R-:W4:Y:S01]  /*87fa0*/  LDL.LU R25, [R1+0x894] ;  /* 0x0008940001197983 */ /* 0x000f220000300800 */
[----:B---3--:R-:W-:Y:S01]  /*87fb0*/  HMMA.16816.F32 R4, R20, R18, R4 ;  /* 0x000000121404723c */ /* 0x008fe20000001804 */
[----:B------:R-:W-:-:S02]  /*87fc0*/  IMAD.MOV.U32 R9, RZ, RZ, R19 ;  /* 0x000000ffff097224 */ /* 0x000fc400078e0013 */
[----:B------:R-:W-:Y:S11]  /*87fd0*/  IMAD.MOV.U32 R10, RZ, RZ, R18 ;  /* 0x000000ffff0a7224 */ /* 0x000ff600078e0012 */
[----:B------:R-:W-:Y:S10]  /*87fe0*/  @!UPT UIADD3 URZ, URZ, URZ, URZ ;  /* 0x0000003f3f3ff290 */ /* 0x000ff4000fffe03f */
[----:B------:R-:W-:Y:S02]  /*87ff0*/  IMAD.MOV.U32 R17, RZ, RZ, R6 ;  /* 0x000000ffff117224 */ /* 0x000fe400078e0006 */
[----:B------:R-:W-:Y:S01]  /*88000*/  IMAD.MOV.U32 R16, RZ, RZ, R7 ;  /* 0x000000ffff107224 */ /* 0x000fe200078e0007 */
[----:B--2---:R-:W-:Y:S01]  /*88010*/  STL.64 [R1+0x87c0], R26 ;  /* 0x0087c01a01007387 */ /* 0x004fe20000100a00 */
[----:B----4-:R0:W-:Y:S03]  /*88020*/  STL.64 [R1+0x87b8], R24 ;  /* 0x0087b81801007387 */ /* 0x0101e60000100a00 */
[----:B0-----:R-:W2:Y:S01]  /*88030*/  LDL.LU R24, [R1+0x8a0] ;  /* 0x0008a00001187983 */ /* 0x001ea20000300800 */
[----:B------:R-:W2:Y:S02]  /*88040*/  LDL.LU R25, [R1+0x8a4] ;  /* 0x0008a40001197983 */ /* 0x000ea40000300800 */
[----:B------:R-:W2:Y:S02]  /*88050*/  LDL.LU R26, [R1+0x8a8] ;  /* 0x0008a800011a7983 */ /* 0x000ea40000300800 */
[----:B------:R-:W2:Y:S01]  /*88060*/  LDL.LU R27, [R1+0x8ac] ;  /* 0x0008ac00011b7983 */ /* 0x000ea20000300800 */
[----:B------:R-:W-:Y:S01]  /*88070*/  STL [R1+0x8748], R14 ;  /* 0x0087480e01007387 */ /* 0x000fe20000100800 */
[----:B------:R-:W-:Y:S02]  /*88080*/  STL [R1+0x8744], R11 ;  /* 0x0087440b01007387 */ /* 0x000fe40000100800 */
[----:B------:R-:W-:Y:S02]  /*88090*/  STL.64 [R1+0xcd0], R4 ;  /* 0x000cd00401007387 */ /* 0x000fe40000100a00 */
[----:B------:R-:W3:Y:S01]  /*880a0*/  LDL.LU.64 R6, [R1+0x87c8] ;  /* 0x0087c80001067983 */ /* 0x000ee20000300a00 */
[----:B------:R0:W-:Y:S01]  /*880b0*/  STL [R1+0x8750], R9 ;  /* 0x0087500901007387 */ /* 0x0001e20000100800 */
[----:B------:R1:W-:Y:S02]  /*880c0*/  STL [R1+0x874c], R10 ;  /* 0x00874c0a01007387 */ /* 0x0003e40000100800 */
[----:B------:R-:W3:Y:S01]  /*880d0*/  LDL.LU R8, [R1+0x8b0] ;  /* 0x0008b00001087983 */ /* 0x000ee20000300800 */
[----:B0-----:R-:W3:Y:S01]  /*880e0*/  LDL.LU R9, [R1+0x8b4] ;  /* 0x0008b40001097983 */ /* 0x001ee20000300800 */
[----:B-1----:R-:W3:Y:S02]  /*880f0*/  LDL.LU R10, [R1+0x8b8] ;  /* 0x0008b800010a7983 */ /* 0x002ee40000300800 */
[----:B------:R-:W3:Y:S02]  /*88100*/  LDL.LU R11, [R1+0x8bc] ;  /* 0x0008bc00010b7983 */ /* 0x000ee40000300800 */
[----:B------:R-:W-:Y:S01]  /*88110*/  STL [R1+0x757c], R16 ;  /* 0x00757c1001007387 */ /* 0x000fe20000100800 */
[----:B------:R-:W-:Y:S01]  /*88120*/  STL [R1+0x7578], R17 ;  /* 0x0075781101007387 */ /* 0x000fe20000100800 */
[----:B------:R-:W2:Y:S01]  /*88130*/  LDL.LU.64 R18, [R1+0x758] ;  /* 0x0007580001127983 */ /* 0x000ea20000300a00 */
[C---:B---3--:R-:W-:Y:S01]  /*88140*/  HMMA.16816.F32 R8, R20.reuse, R6, R8 ;  /* 0x000000061408723c */ /* 0x048fe20000001808 */
[----:B------:R-:W-:Y:S11]  /*88150*/  IMAD.MOV.U32 R29, RZ, RZ, R7 ;  /* 0x000000ffff1d7224 */ /* 0x000ff600078e0007 */
[----:B------:R-:W-:Y:S11]  /*88160*/  @!UPT UIADD3 URZ, URZ, URZ, URZ ;  /* 0x0000003f3f3ff290 */ /* 0x000ff6000fffe03f */
[----:B------:R0:W-:Y:S01]  /*88170*/  STL.64 [R1+0xca0], R8 ;  /* 0x000ca00801007387 */ /* 0x0001e20000100a00 */
[----:B------:R-:W-:Y:S02]  /*88180*/  STL.64 [R1+0xca8], R10 ;  /* 0x000ca80a01007387 */ /* 0x000fe40000100a00 */
[----:B0-----:R-:W-:Y:S02]  /*88190*/  IMAD.MOV.U32 R8, RZ, RZ, R6 ;  /* 0x000000ffff087224 */ /* 0x001fe400078e0006 */
[----:B------:R-:W3:Y:S01]  /*881a0*/  LDL.LU.64 R6, [R1+0x718] ;  /* 0x0007180001067983 */ /* 0x000ee20000300a00 */
[C---:B--2---:R-:W-:Y:S03]  /*881b0*/  HMMA.16816.F32 R24, R20.reuse, R18, R24 ;  /* 0x000000121418723c */ /* 0x044fe60000001818 */
[----:B---3--:R0:W-:Y:S04]  /*881c0*/  STL.64 [R1+0x8798], R6 ;  /* 0x0087980601007387 */ /* 0x0081e80000100a00 */
[----:B0-----:R-:W2:Y:S11]  /*881d0*/  LDL.LU.64 R6, [R1+0x728] ;  /* 0x0007280001067983 */ /* 0x001eb60000300a00 */
[----:B------:R-:W-:Y:S06]  /*881e0*/  @!UPT UIADD3 URZ, URZ, URZ, URZ ;  /* 0x0000003f3f3ff290 */ /* 0x000fec000fffe03f */
[----:B------:R-:W-:Y:S02]  /*881f0*/  IMAD.MOV.U32 R17, RZ, RZ, R27 ;  /* 0x000000ffff117224 */ /* 0x000fe400078e001b */
[----:B------:R-:W-:Y:S02]  /*88200*/  IMAD.MOV.U32 R16, RZ, RZ, R26 ;  /* 0x000000ffff107224 */ /* 0x000fe400078e001a */
[----:B------:R-:W-:Y:S02]  /*88210*/  IMAD.MOV.U32 R0, RZ, RZ, R18 ;  /* 0x000000ffff007224 */ /* 0x000fe400078e0012 */
[----:B------:R-:W-:Y:S01]  /*88220*/  IMAD.MOV.U32 R2, RZ, RZ, R19 ;  /* 0x000000ffff027224 */ /* 0x000fe200078e0013 */
[----:B--2---:R0:W-:Y:S01]  /*88230*/  STL.64 [R1+0x87a8], R6 ;  /* 0x0087a80601007387 */ /* 0x0041e20000100a00 */
[----:B------:R-:W2:Y:S02]  /*88240*/  LDL.LU R4, [R1+0x880] ;  /* 0x0008800001047983 */ /* 0x000ea40000300800 */
[----:B------:R-:W2:Y:S01]  /*88250*/  LDL.LU R5, [R1+0x884] ;  /* 0x0008840001057983 */ /* 0x000ea20000300800 */
[----:B0-----:R-:W2:Y:S01]  /*88260*/  LDL.LU R6, [R1+0x888] ;  /* 0x0008880001067983 */ /* 0x001ea20000300800 */
[----:B------:R-:W2:Y:S02]  /*88270*/  LDL.LU R7, [R1+0x88c] ;  /* 0x00088c0001077983 */ /* 0x000ea40000300800 */
[----:B------:R-:W-:Y:S02]  /*88280*/  STL [R1+0x8758], R29 ;  /* 0x0087581d01007387 */ /* 0x000fe40000100800 */
[----:B------:R-:W-:Y:S01]  /*88290*/  STL [R1+0x8754], R8 ;  /* 0x0087540801007387 */ /* 0x000fe20000100800 */
[----:B------:R-:W2:Y:S01]  /*882a0*/  LDL.LU.64 R10, [R1+0x738] ;  /* 0x00073800010a7983 */ /* 0x000ea20000300a00 */
[----:B------:R0:W-:Y:S02]  /*882b0*/  STL.64 [R1+0xc80], R24 ;  /* 0x000c801801007387 */ /* 0x0001e40000100a00 */
[----:B------:R-:W3:Y:S01]  /*882c0*/  LDL.LU.64 R26, [R1+0x87c0] ;  /* 0x0087c000011a7983 */ /* 0x000ee20000300a00 */
[----:B0-----:R-:W3:Y:S01]  /*882d0*/  LDL.LU.64 R24, [R1+0x87b8] ;  /* 0x0087b80001187983 */ /* 0x001ee20000300a00 */
[----:B------:R-:W-:Y:S02]  /*882e0*/  STL [R1+0x7584], R17 ;  /* 0x0075841101007387 */ /* 0x000fe40000100800 */
[----:B------:R-:W-:Y:S02]  /*882f0*/  STL [R1+0x7580], R16 ;  /* 0x0075801001007387 */ /* 0x000fe40000100800 */
[----:B------:R-:W3:Y:S01]  /*88300*/  LDL.LU.64 R18, [R1+0x748] ;  /* 0x0007480001127983 */ /* 0x000ee20000300a00 */
[C---:B--2---:R-:W-:Y:S08]  /*88310*/  HMMA.16816.F32 R4, R20.reuse, R10, R4 ;  /* 0x0000000a1404723c */ /* 0x044ff00000001804 */
[----:B---3--:R-:W-:Y:S01]  /*88320*/  HMMA.16816.F32 R24, R20, R18, R24 ;  /* 0x000000121418723c */ /* 0x008fe20000001818 */
[----:B------:R-:W-:Y:S11]  /*88330*/  IMAD.MOV.U32 R14, RZ, RZ, R10 ;  /* 0x000000ffff0e7224 */ /* 0x000ff600078e000a */
[----:B------:R-:W-:Y:S11]  /*88340*/  @!UPT UIADD3 URZ, URZ, URZ, URZ ;  /* 0x0000003f3f3ff290 */ /* 0x000ff6000fffe03f */
[----:B------:R0:W-:Y:S01]  /*88350*/  STL.64 [R1+0xc60], R24 ;  /* 0x000c601801007387 */ /* 0x0001e20000100a00 */
[----:B------:R1:W-:Y:S03]  /*88360*/  STL.64 [R1+0xc68], R26 ;  /* 0x000c681a01007387 */ /* 0x0003e60000100a00 */
[----:B0-----:R-:W2:Y:S01]  /*88370*/  LDL.LU.64 R24, [R1+0x87b0] ;  /* 0x0087b00001187983 */ /* 0x001ea20000300a00 */
[----:B-1----:R-:W-:Y:S02]  /*88380*/  IMAD.MOV.U32 R26, RZ, RZ, R6 ;  /* 0x000000ffff1a7224 */ /* 0x002fe400078e0006 */
[----:B------:R-:W-:Y:S02]  /*88390*/  IMAD.MOV.U32 R27, RZ, RZ, R7 ;  /* 0x000000ffff1b7224 */ /* 0x000fe400078e0007 */
[----:B------:R-:W3:Y:S01]  /*883a0*/  LDL.LU.64 R6, [R1+0x87a8] ;  /* 0x0087a80001067983 */ /* 0x000ee20000300a00 */
[----:B------:R0:W-:Y:S02]  /*883b0*/  STL [R1+0x87a0], R11 ;  /* 0x0087a00b01007387 */ /* 0x0001e40000100800 */
[----:B------:R-:W3:Y:S02]  /*883c0*/  LDL.LU R8, [R1+0x870] ;  /* 0x0008700001087983 */ /* 0x000ee40000300800 */
[----:B------:R-:W3:Y:S01]  /*883d0*/  LDL.LU R9, [R1+0x874] ;  /* 0x0008740001097983 */ /* 0x000ee20000300800 */
[----:B------:R-:W3:Y:S01]  /*883e0*/  LDL.LU R10, [R1+0x878] ;  /* 0x00087800010a7983 */ /* 0x000ee20000300800 */
[----:B------:R1:W-:Y:S02]  /*883f0*/  STL [R1+0x8780], R14 ;  /* 0x0087800e01007387 */ /* 0x0003e40000100800 */
[----:B------:R4:W-:Y:S02]  /*88400*/  STL.64 [R1+0x8778], R12 ;  /* 0x0087780c01007387 */ /* 0x0009e40000100a00 */
[----:B0-----:R-:W-:-:S02]  /*88410*/  IMAD.MOV.U32 R11, RZ, RZ, R15 ;  /* 0x000000ffff0b7224 */ /* 0x001fc400078e000f */
[----:B-1----:R-:W2:Y:S01]  /*88420*/  LDL.LU.64 R14, [R1+0x708] ;  /* 0x00070800010e7983 */ /* 0x002ea20000300a00 */
[----:B------:R-:W-:Y:S02]  /*88430*/  IMAD.MOV.U32 R17, RZ, RZ, R4 ;  /* 0x000000ffff117224 */ /* 0x000fe400078e0004 */
[----:B------:R-:W-:Y:S02]  /*88440*/  IMAD.MOV.U32 R16, RZ, RZ, R5 ;  /* 0x000000ffff107224 */ /* 0x000fe400078e0005 */
[----:B------:R-:W-:Y:S02]  /*88450*/  IMAD.MOV.U32 R3, RZ, RZ, R18 ;  /* 0x000000ffff037224 */ /* 0x000fe400078e0012 */
[----:B------:R-:W-:Y:S01]  /*88460*/  IMAD.MOV.U32 R28, RZ, RZ, R19 ;  /* 0x000000ffff1c7224 */ /* 0x000fe200078e0013 */
[----:B---3--:R-:W-:Y:S01]  /*88470*/  HMMA.16816.F32 R8, R20, R6, R8 ;  /* 0x000000061408723c */ /* 0x008fe20000001808 */
[----:B--2---:R0:W-:Y:S01]  /*88480*/  STL.64 [R1+0x8790], R14 ;  /* 0x0087900e01007387 */ /* 0x0041e20000100a00 */
[----:B----4-:R-:W2:Y:S02]  /*88490*/  LDL.LU R12, [R1+0x860] ;  /* 0x00086000010c7983 */ /* 0x010ea40000300800 */
[----:B------:R-:W2:Y:S01]  /*884a0*/  LDL.LU R13, [R1+0x864] ;  /* 0x00086400010d7983 */ /* 0x000ea20000300800 */
[----:B0-----:R-:W2:Y:S01]  /*884b0*/  LDL.LU R14, [R1+0x868] ;  /* 0x00086800010e7983 */ /* 0x001ea20000300800 */
[----:B------:R-:W2:Y:S02]  /*884c0*/  LDL.LU R15, [R1+0x86c] ;  /* 0x00086c00010f7983 */ /* 0x000ea40000300800 */
[----:B------:R0:W-:Y:S02]  /*884d0*/  STL.64 [R1+0x8760], R26 ;  /* 0x0087601a01007387 */ /* 0x0001e40000100a00 */
[----:B0-----:R-:W3:Y:S01]  /*884e0*/  LDL.LU.64 R26, [R1+0x6f8] ;  /* 0x0006f800011a7983 */ /* 0x001ee20000300a00 */
[----:B------:R0:W-:Y:S03]  /*884f0*/  STL.64 [R1+0x75a0], R16 ;  /* 0x0075a01001007387 */ /* 0x0001e60000100a00 */
[----:B0-----:R-:W4:Y:S01]  /*88500*/  LDL.LU R16, [R1+0x850] ;  /* 0x0008500001107983 */ /* 0x001f220000300800 */
[----:B------:R-:W4:Y:S02]  /*88510*/  LDL.LU R17, [R1+0x854] ;  /* 0x0008540001117983 */ /* 0x000f240000300800 */
[----:B------:R-:W4:Y:S02]  /*88520*/  LDL.LU R18, [R1+0x858] ;  /* 0x0008580001127983 */ /* 0x000f240000300800 */
[----:B------:R-:W4:Y:S04]  /*88530*/  LDL.LU R19, [R1+0x85c] ;  /* 0x00085c0001137983 */ /* 0x000f280000300800 */
[----:B------:R0:W-:Y:S01]  /*88540*/  STL.64 [R1+0xc30], R8 ;  /* 0x000c300801007387 */ /* 0x0001e20000100a00 */
[----:B------:R1:W-:Y:S02]  /*88550*/  STL.64 [R1+0xc38], R10 ;  /* 0x000c380a01007387 */ /* 0x0003e40000100a00 */
[----:B0-----:R-:W-:Y:S01]  /*88560*/  IMAD.MOV.U32 R9, RZ, RZ, R6 ;  /* 0x000000ffff097224 */ /* 0x001fe200078e0006 */
[----:B-1----:R-:W2:Y:S01]  /*88570*/  LDL.LU R11, [R1+0x87a0] ;  /* 0x0087a000010b7983 */ /* 0x002ea20000300800 */
[----:B------:R-:W-:-:S02]  /*88580*/  IMAD.MOV.U32 R10, RZ, RZ, R7 ;  /* 0x000000ffff0a7224 */ /* 0x000fc400078e0007 */
[----:B------:R-:W2:Y:S02]  /*88590*/  LDL.LU.64 R6, [R1+0x8798] ;  /* 0x0087980001067983 */ /* 0x000ea40000300a00 */
[----:B--2---:R-:W-:Y:S11]  /*885a0*/  HMMA.16816.F32 R12, R20, R6, R12 ;  /* 0x00000006140c723c */ /* 0x004ff6000000180c */
[----:B------:R-:W-:Y:S11]  /*885b0*/  @!UPT UIADD3 URZ, URZ, URZ, URZ ;  /* 0x0000003f3f3ff290 */ /* 0x000ff6000fffe03f */
[----:B------:R-:W-:Y:S01]  /*885c0*/  @!UPT UIADD3 URZ, URZ, URZ, URZ ;  /* 0x0000003f3f3ff290 */ /* 0x000fe2000fffe03f */
[----:B------:R-:W-:Y:S01]  /*885d0*/  STL.64 [R1+0xc10], R12 ;  /* 0x000c100c01007387 */ /* 0x000fe20000100a00 */
[----:B------:R0:W-:Y:S03]  /*885e0*/  STL.64 [R1+0xc18], R14 ;  /* 0x000c180e01007387 */ /* 0x0001e60000100a00 */
[----:B0-----:R-:W4:Y:S01]  /*885f0*/  LDL.LU.64 R14, [R1+0x8790] ;  /* 0x00879000010e7983 */ /* 0x001f220000300a00 */
[----:B------:R-:W-:Y:S02]  /*88600*/  IMAD.MOV.U32 R8, RZ, RZ, R7 ;  /* 0x000000ffff087224 */ /* 0x000fe400078e0007 */
[----:B------:R-:W2:Y:S02]  /*88610*/  LDL.LU.64 R4, [R1+0x8788] ;  /* 0x0087880001047983 */ /* 0x000ea40000300a00 */
[----:B------:R-:W-:Y:S01]  /*88620*/  STL.64 [R1+0x8770], R10 ;  /* 0x0087700a01007387 */ /* 0x000fe20000100a00 */
[----:B------:R0:W-:Y:S01]  /*88630*/  STL.64 [R1+0x8768], R8 ;  /* 0x0087680801007387 */ /* 0x0001e20000100a00 */
[----:B------:R-:W-:-:S03]  /*88640*/  IMAD.MOV.U32 R29, RZ, RZ, R6 ;  /* 0x000000ffff1d7224 */ /* 0x000fc600078e0006 */
[----:B0-----:R-:W3:Y:S01]  /*88650*/  LDL.LU R8, [R1+0x840] ;  /* 0x0008400001087983 */ /* 0x001ee20000300800 */
[----:B------:R-:W3:Y:S01]  /*88660*/  LDL.LU R9, [R1+0x844] ;  /* 0x0008440001097983 */ /* 0x000ee20000300800 */
[----:B----4-:R-:W-:Y:S01]  /*88670*/  HMMA.16816.F32 R16, R20, R14, R16 ;  /* 0x0000000e1410723c */ /* 0x010fe20000001810 */
[----:B------:R-:W-:Y:S02]  /*88680*/  IMAD.MOV.U32 R6, RZ, RZ, R14 ;  /* 0x000000ffff067224 */ /* 0x000fe400078e000e */
[----:B------:R-:W4:Y:S01]  /*88690*/  LDL.LU R14, [R1+0x8780] ;  /* 0x00878000010e7983 */ /* 0x000f220000300800 */
[----:B------:R-:W2:Y:S11]  /*886a0*/  LDL.LU.64 R12, [R1+0x8778] ;  /* 0x00877800010c7983 */ /* 0x000eb60000300a00 */
[----:B------:R-:W-:Y:S08]  /*886b0*/  @!UPT UIADD3 URZ, URZ, URZ, URZ ;  /* 0x0000003f3f3ff290 */ /* 0x000ff0000fffe03f */
[----:B------:R0:W-:Y:S01]  /*886c0*/  STL.64 [R1+0xc00], R16 ;  /* 0x000c001001007387 */ /* 0x0001e20000100a00 */
[----:B------:R-:W-:Y:S03]  /*886d0*/  STL [R1+0xc08], R18 ;  /* 0x000c081201007387 */ /* 0x000fe60000100800 */
[----:B0-----:R-:W2:Y:S04]  /*886e0*/  LDL R16, [R1+0x190] ;  /* 0x0001900001107983 */ /* 0x001ea80000100800 */
[----:B------:R-:W2:Y:S01]  /*886f0*/  LDL R17, [R1+0x194] ;  /* 0x0001940001117983 */ /* 0x000ea20000100800 */
[----:B------:R-:W-:Y:S02]  /*88700*/  IMAD.MOV.U32 R10, RZ, RZ, R25 ;  /* 0x000000ffff0a7224 */ /* 0x000fe400078e0019 */
[----:B------:R-:W-:-:S07]  /*88710*/  IMAD.MOV.U32 R11, RZ, RZ, R24 ;  /* 0x000000ffff0b7224 */ /* 0x000fce00078e0018 */
[----:B---3--:R-:W-:Y:S01]  /*88720*/  HMMA.16816.F32 R20, R20, R26, R8 ;  /* 0x0000001a1414723c */ /* 0x008fe20000001808 */
[----:B------:R-:W-:Y:S02]  /*88730*/  IMAD.MOV.U32 R7, RZ, RZ, R15 ;  /* 0x000000ffff077224 */ /* 0x000fe400078e000f */
[----:B------:R-:W-:Y:S11]  /*88740*/  IMAD.MOV.U32 R15, RZ, RZ, R19 ;  /* 0x000000ffff0f7224 */ /* 0x000ff600078e0013 */
[----:B------:R-:W-:Y:S10]  /*88750*/  @!UPT UIADD3 URZ, URZ, URZ, URZ ;  /* 0x0000003f3f3ff290 */ /* 0x000ff4000fffe03f */
[----:B------:R-:W-:Y:S02]  /*88760*/  IMAD.MOV.U32 R25, RZ, RZ, R22 ;  /* 0x000000ffff197224 */ /* 0x000fe400078e0016 */
[----:B------:R-:W-:Y:S01]  /*88770*/  IMAD.MOV.U32 R24, RZ, RZ, R23 ;  /* 0x000000ffff187224 */ /* 0x000fe200078e0017 */
[----:B--2---:R0:W-:Y:S04]  /*88780*/  STL.64 [R1+0x8598], R16 ;  /* 0x0085981001007387 */ /* 0x0041e80000100a00 */
[----:B0-----:R-:W2:Y:S01]  /*88790*/  LDL.LU R16, [R1+0x1e0] ;  /* 0x0001e00001107983 */ /* 0x001ea20000300800 */
[----:B------:R-:W2:Y:S02]  /*887a0*/  LDL.LU R17, [R1+0x1e4] ;  /* 0x0001e40001117983 */ /* 0x000ea40000300800 */
[----:B------:R-:W2:Y:S02]  /*887b0*/  LDL.LU R18, [R1+0x1e8] ;  /* 0x0001e80001127983 */ /* 0x000ea40000300800 */
[----:B------:R-:W2:Y:S01]  /*887c0*/  LDL.LU R19, [R1+0x1ec] ;  /* 0x0001ec0001137983 */ /* 0x000ea20000300800 */
[----:B------:R-:W-:Y:S01]  /*887d0*/  STL [R1+0x74c8], R15 ;  /* 0x0074c80f01007387 */ /* 0x000fe20000100800 */
[----:B------:R0:W-:Y:S02]  /*887e0*/  STL.64 [R1+0x86e8], R12 ;  /* 0x0086e80c01007387 */ /* 0x0001e40000100a00 */
[----:B------:R-:W3:Y:S02]  /*887f0*/  LDL.LU.64 R10, [R1+0x8770] ;  /* 0x00877000010a7983 */ /* 0x000ee40000300a00 */
[----:B------:R-:W2:Y:S02]  /*88800*/  LDL.LU.64 R8, [R1+0x8768] ;  /* 0x0087680001087983 */ /* 0x000ea40000300a00 */
[----:B0-----:R-:W-:-:S02]  /*88810*/  IMAD.MOV.U32 R13, RZ, RZ, R26 ;  /* 0x000000ffff0d7224 */ /* 0x001fc400078e001a */
[----:B------:R-:W-:Y:S02]  /*88820*/  IMAD.MOV.U32 R12, RZ, RZ, R27 ;  /* 0x000000ffff0c7224 */ /* 0x000fe400078e001b */
[----:B------:R-:W2:Y:S01]  /*88830*/  LDL.LU.64 R26, [R1+0x8760] ;  /* 0x00876000011a7983 */ /* 0x000ea20000300a00 */
[----:B------:R0:W-:Y:S03]  /*88840*/  STL.64 [R1+0xba0], R20 ;  /* 0x000ba01401007387 */ /* 0x0001e60000100a00 */
[----:B0-----:R-:W2:Y:S01]  /*88850*/  LDL.LU.64 R20, [R1+0x6d0] ;  /* 0x0006d00001147983 */ /* 0x001ea20000300a00 */
[----:B------:R-:W2:Y:S03]  /*88860*/  LDL.LU.64 R22, [R1+0x6d8] ;  /* 0x0006d80001167983 */ /* 0x000ea60000300a00 */
[----:B--2---:R-:W-:Y:S01]  /*88870*/  STL.64 [R1+0x85a8], R22 ;  /* 0x0085a81601007387 */ /* 0x004fe20000100a00 */
[----:B------:R-:W-:Y:S02]  /*88880*/  STL.64 [R1+0x85a0], R20 ;  /* 0x0085a01401007387 */ /* 0x000fe40000100a00 */
[----:B------:R-:W-:Y:S02]  /*88890*/  STL [R1+0x74c4], R24 ;  /* 0x0074c41801007387 */ /* 0x000fe40000100800 */
[----:B------:R0:W-:Y:S01]  /*888a0*/  STL [R1+0x74c0], R25 ;  /* 0x0074c01901007387 */ /* 0x0001e20000100800 */
[----:B------:R-:W-:Y:S04]  /*888b0*/  STL.64 [R1+0x7588], R26 ;  /* 0x0075881a01007387 */ /* 0x000fe80000100a00 */
[----:B0-----:R-:W2:Y:S01]  /*888c0*/  LDL.LU.64 R24, [R1+0x170] ;  /* 0x0001700001187983 */ /* 0x001ea20000300a00 */
[----:B------:R-:W-:-:S02]  /*888d0*/  IMAD.MOV.U32 R22, RZ, RZ, R5 ;  /* 0x000000ffff167224 */ /* 0x000fc400078e0005 */
[----:B------:R-:W-:Y:S01]  /*888e0*/  IMAD.MOV.U32 R23, RZ, RZ, R4 ;  /* 0x000000ffff177224 */ /* 0x000fe200078e0004 */
[----:B--2---:R0:W-:Y:S04]  /*888f0*/  STL.64 [R1+0x85b0], R24 ;  /* 0x0085b01801007387 */ /* 0x0041e80000100a00 */
[----:B0-----:R-:W2:Y:S01]  /*88900*/  LDL.LU R24, [R1+0x830] ;  /* 0x0008300001187983 */ /* 0x001ea20000300800 */
[----:B------:R-:W2:Y:S02]  /*88910*/  LDL.LU R25, [R1+0x834] ;  /* 0x0008340001197983 */ /* 0x000ea40000300800 */
[----:B------:R-:W2:Y:S02]  /*88920*/  LDL.LU R26, [R1+0x838] ;  /* 0x00083800011a7983 */ /* 0x000ea40000300800 */
[----:B------:R-:W2:Y:S01]  /*88930*/  LDL.LU R27, [R1+0x83c] ;  /* 0x00083c00011b7983 */ /* 0x000ea20000300800 */
[----:B------:R-:W3:Y:S01]  /*88940*/  LDL R4, [R1+0x180] ;  /* 0x0001800001047983 */ /* 0x000ee20000100800 */
[----:B--2---:R-:W-:Y:S11]  /*88950*/  HMMA.16816.F32 R20, R16, R22, R24 ;  /* 0x000000161014723c */ /* 0x004ff60000001818 */
[----:B------:R-:W-:Y:S11]  /*88960*/  @!UPT UIADD3 URZ, URZ, URZ, URZ ;  /* 0x0000003f3f3ff290 */ /* 0x000ff6000fffe03f */
[----:B------:R-:W-:Y:S01]  /*88970*/  @!UPT UIADD3 URZ, URZ, URZ, URZ ;  /* 0x0000003f3f3ff290 */ /* 0x000fe2000fffe03f */
[----:B------:R-:W-:Y:S01]  /*88980*/  STL.64 [R1+0xb90], R20 ;  /* 0x000b901401007387 */ /* 0x000fe20000100a00 */
[----:B------:R0:W-:Y:S02]  /*88990*/  STL.64 [R1+0xb98], R22 ;  /* 0x000b981601007387 */ /* 0x0001e40000100a00 */
[----:B------:R-:W3:Y:S02]  /*889a0*/  LDL R5, [R1+0x184] ;  /* 0x0001840001057983 */ /* 0x000ee40000100800 */
[----:B0-----:R-:W-:Y:S02]  /*889b0*/  IMAD.MOV.U32 R22, RZ, RZ, R13 ;  /* 0x000000ffff167224 */ /* 0x001fe400078e000d */
[----:B------:R-:W-:Y:S01]  /*889c0*/  IMAD.MOV.U32 R23, RZ, RZ, R12 ;  /* 0x000000ffff177224 */ /* 0x000fe200078e000c */
[----:B---3--:R-:W-:Y:S04]  /*889d0*/  STL.64 [R1+0x85b8], R4 ;  /* 0x0085b80401007387 */ /* 0x008fe80000100a00 */
[----:B------:R0:W-:Y:S02]  /*889e0*/  STL.64 [R1+0x85c0], R22 ;  /* 0x0085c01601007387 */ /* 0x0001e40000100a00 */
[----:B------:R-:W2:Y:S02]  /*889f0*/  LDL.LU R24, [R1+0x1f0] ;  /* 0x0001f00001187983 */ /* 0x000ea40000300800 */
[----:B------:R-:W2:Y:S01]  /*88a00*/  LDL.LU R25, [R1+0x1f4] ;  /* 0x0001f40001197983 */ /* 0x000ea20000300800 */
[----:B------:R-:W3:Y:S01]  /*88a10*/  LDL.LU R26, [R1+0x1f8] ;  /* 0x0001f800011a7983 */ /* 0x000ee20000300800 */
[----:B------:R-:W3:Y:S03]  /*88a20*/  LDL.LU R27, [R1+0x1fc] ;  /* 0x0001fc00011b7983 */ /* 0x000ee60000300800 */
[----:B---3--:R1:W-:Y:S01]  /*88a30*/  STL.64 [R1+0x85d0], R26 ;  /* 0x0085d01a01007387 */ /* 0x0083e20000100a00 */
[----:B--2---:R-:W-:Y:S02]  /*88a40*/  STL.64 [R1+0x85c8], R24 ;  /* 0x0085c81801007387 */ /* 0x004fe40000100a00 */
[----:B------:R-:W-:Y:S02]  /*88a50*/  STL.64 [R1+0x85d8], R6 ;  /* 0x0085d80601007387 */ /* 0x000fe40000100a00 */
[----:B------:R-:W2:Y:S01]  /*88a60*/  LDL.LU R20, [R1+0xc90] ;  /* 0x000c900001147983 */ /* 0x000ea20000300800 */
[----:B------:R-:W2:Y:S01]  /*88a70*/  LDL.LU R21, [R1+0xc94] ;  /* 0x000c940001157983 */ /* 0x000ea20000300800 */
[----:B0-----:R-:W3:Y:S02]  /*88a80*/  LDL.LU R22, [R1+0xc98] ;  /* 0x000c980001167983 */ /* 0x001ee40000300800 */
[----:B------:R-:W3:Y:S02]  /*88a90*/  LDL.LU R23, [R1+0xc9c] ;  /* 0x000c9c0001177983 */ /* 0x000ee40000300800 */
[----:B-1----:R-:W-:-:S02]  /*88aa0*/  IMAD.MOV.U32 R26, RZ, RZ, R29 ;  /* 0x000000ffff1a7224 */ /* 0x002fc400078e001d */
[----:B------:R-:W-:Y:S01]  /*88ab0*/  IMAD.MOV.U32 R27, RZ, RZ, R8 ;  /* 0x000000ffff1b7224 */ /* 0x000fe200078e0008 */
[----:B---3--:R0:W-:Y:S01]  /*88ac0*/  STL.64 [R1+0x85e8], R22 ;  /* 0x0085e81601007387 */ /* 0x0081e20000100a00 */
[----:B--2---:R-:W-:Y:S02]  /*88ad0*/  STL.64 [R1+0x85e0], R20 ;  /* 0x0085e01401007387 */ /* 0x004fe40000100a00 */
[----:B------:R-:W2:Y:S02]  /*88ae0*/  LDL.LU R29, [R1+0x8758] ;  /* 0x00875800011d7983 */ /* 0x000ea40000300800 */
[----:B------:R-:W3:Y:S01]  /*88af0*/  LDL.LU R8, [R1+0x8754] ;  /* 0x0087540001087983 */ /* 0x000ee20000300800 */
[----:B------:R1:W-:Y:S01]  /*88b00*/  STL.64 [R1+0x85f0], R26 ;  /* 0x0085f01a01007387 */ /* 0x0003e20000100a00 */
[----:B0-----:R-:W-:Y:S02]  /*88b10*/  IMAD.MOV.U32 R22, RZ, RZ, R9 ;  /* 0x000000ffff167224 */ /* 0x001fe400078e0009 */
[----:B------:R-:W-:Y:S01]  /*88b20*/  IMAD.MOV.U32 R23, RZ, RZ, R10 ;  /* 0x000000ffff177224 */ /* 0x000fe200078e000a */
[----:B------:R-:W2:Y:S01]  /*88b30*/  LDL.LU R9, [R1+0x8750] ;  /* 0x0087500001097983 */ /* 0x000ea20000300800 */
[----:B------:R-:W2:Y:S03]  /*88b40*/  LDL.LU R10, [R1+0x874c] ;  /* 0x00874c00010a7983 */ /* 0x000ea60000300800 */
[----:B------:R4:W-:Y:S01]  /*88b50*/  STL.64 [R1+0x85f8], R22 ;  /* 0x0085f81601007387 */ /* 0x0009e20000100a00 */
[----:B------:R-:W2:Y:S02]  /*88b60*/  LDL.LU R24, [R1+0xc50] ;  /* 0x000c500001187983 */ /* 0x000ea40000300800 */
[----:B------:R-:W2:Y:S02]  /*88b70*/  LDL.LU R25, [R1+0xc54] ;  /* 0x000c540001197983 */ /* 0x000ea40000300800 */
[----:B-1----:R-:W2:Y:S01]  /*88b80*/  LDL.LU R26, [R1+0xc58] ;  /* 0x000c5800011a7983 */ /* 0x002ea20000300800 */
[----:B------:R-:W2:Y:S01]  /*88b90*/  LDL.LU R27, [R1+0xc5c] ;  /* 0x000c5c00011b7983 */ /* 0x000ea20000300800 */
[----:B----4-:R-:W-:-:S02]  /*88ba0*/  IMAD.MOV.U32 R22, RZ, RZ, R14 ;  /* 0x000000ffff167224 */ /* 0x010fc400078e000e */
[----:B------:R-:W-:Y:S01]  /*88bb0*/  IMAD.MOV.U32 R23, RZ, RZ, R11 ;  /* 0x000000ffff177224 */ /* 0x000fe200078e000b */
[----:B--2---:R-:W-:Y:S01]  /*88bc0*/  STL.64 [R1+0x8608], R26 ;  /* 0x0086081a01007387 */ /* 0x004fe20000100a00 */
[----:B------:R0:W-:Y:S02]  /*88bd0*/  STL.64 [R1+0x8600], R24 ;  /* 0x0086001801007387 */ /* 0x0001e40000100a00 */
[----:B------:R-:W2:Y:S02]  /*88be0*/  LDL.LU R14, [R1+0x8748] ;  /* 0x00874800010e7983 */ /* 0x000ea40000300800 */
[----:B------:R-:W4:Y:S01]  /*88bf0*/  LDL.LU R11, [R1+0x8744] ;  /* 0x00874400010b7983 */ /* 0x000f220000300800 */
[----:B------:R1:W-:Y:S04]  /*88c00*/  STL.64 [R1+0x8610], R22 ;  /* 0x0086101601007387 */ /* 0x0003e80000100a00 */
[----:B0-----:R-:W2:Y:S01]  /*88c10*/  LDL.LU R24, [R1+0xc20] ;  /* 0x000c200001187983 */ /* 0x001ea20000300800 */
[----:B------:R-:W2:Y:S02]  /*88c20*/  LDL.LU R25, [R1+0xc24] ;  /* 0x000c240001197983 */ /* 0x000ea40000300800 */
[----:B------:R-:W2:Y:S02]  /*88c30*/  LDL.LU R26, [R1+0xc28] ;  /* 0x000c2800011a7983 */ /* 0x000ea40000300800 */
[----:B------:R-:W2:Y:S02]  /*88c40*/  LDL.LU R27, [R1+0xc2c] ;  /* 0x000c2c00011b7983 */ /* 0x000ea40000300800 */
[----:B-1----:R-:W-:-:S02]  /*88c50*/  IMAD.MOV.U32 R22, RZ, RZ, R3 ;  /* 0x000000ffff167224 */ /* 0x002fc400078e0003 */
[----:B------:R-:W-:Y:S01]  /*88c60*/  IMAD.MOV.U32 R23, RZ, RZ, R28 ;  /* 0x000000ffff177224 */ /* 0x000fe200078e001c */
[----:B--2---:R-:W-:Y:S01]  /*88c70*/  STL.64 [R1+0x8620], R26 ;  /* 0x0086201a01007387 */ /* 0x004fe20000100a00 */
[----:B------:R0:W-:Y:S02]  /*88c80*/  STL.64 [R1+0x8618], R24 ;  /* 0x0086181801007387 */ /* 0x0001e40000100a00 */
[----:B------:R-:W2:Y:S02]  /*88c90*/  LDL.LU R3, [R1+0x8740] ;  /* 0x0087400001037983 */ /* 0x000ea40000300800 */
[----:B------:R-:W2:Y:S01]  /*88ca0*/  LDL.LU R28, [R1+0x873c] ;  /* 0x00873c00011c7983 */ /* 0x000ea20000300800 */
        /* <DEDUP_REMOVED lines=8> */
[----:B------:R-:W-:Y:S02]  /*88d30*/  STL.64 [R1+0x8630], R24 ;  /* 0x0086301801007387 */ /* 0x000fe40000100a00 */
[----:B------:R-:W2:Y:S02]  /*88d40*/  LDL.LU R0, [R1+0x8738] ;  /* 0x0087380001007983 */ /* 0x000ea40000300800 */
[----:B------:R-:W2:Y:S01]  /*88d50*/  LDL.LU R2, [R1+0x8734] ;  /* 0x0087340001027983 */ /* 0x000ea20000300800 */
[----:B------:R3:W-:Y:S02]  /*88d60*/  STL.64 [R1+0x8640], R22 ;  /* 0x0086401601007387 */ /* 0x0007e40000100a00 */
[----:B---3--:R-:W-:Y:S02]  /*88d70*/  IMAD.MOV.U32 R22, RZ, RZ, R8 ;  /* 0x000000ffff167224 */ /* 0x008fe400078e0008 */
[----:B------:R-:W-:Y:S01]  /*88d80*/  IMAD.MOV.U32 R23, RZ, RZ, R29 ;  /* 0x000000ffff177224 */ /* 0x000fe200078e001d */
[----:B------:R-:W3:Y:S01]  /*88d90*/  LDL.LU R8, [R1+0x8730] ;  /* 0x0087300001087983 */ /* 0x000ee20000300800 */
[----:B------:R-:W2:Y:S03]  /*88da0*/  LDL.LU R29, [R1+0x872c] ;  /* 0x00872c00011d7983 */ /* 0x000ea60000300800 */
[----:B------:R0:W-:Y:S01]  /*88db0*/  STL.64 [R1+0x8658], R22 ;  /* 0x0086581601007387 */ /* 0x0001e20000100a00 */
[----:B------:R-:W2:Y:S02]  /*88dc0*/  LDL.LU R24, [R1+0xbd0] ;  /* 0x000bd00001187983 */ /* 0x000ea40000300800 */
[----:B------:R-:W2:Y:S02]  /*88dd0*/  LDL.LU R25, [R1+0xbd4] ;  /* 0x000bd40001197983 */ /* 0x000ea40000300800 */
[----:B------:R-:W2:Y:S01]  /*88de0*/  LDL.LU R26, [R1+0xbd8] ;  /* 0x000bd800011a7983 */ /* 0x000ea20000300800 */
[----:B------:R-:W2:Y:S01]  /*88df0*/  LDL.LU R27, [R1+0xbdc] ;  /* 0x000bdc00011b7983 */ /* 0x000ea20000300800 */
[----:B0-----:R-:W-:-:S02]  /*88e00*/  IMAD.MOV.U32 R22, RZ, RZ, R10 ;  /* 0x000000ffff167224 */ /* 0x001fc400078e000a */
        /* <DEDUP_REMOVED lines=12> */
[----:B------:R-:W4:Y:S01]  /*88ed0*/  LDL.LU R11, [R1+0x8720] ;  /* 0x00872000010b7983 */ /* 0x000f220000300800 */
        /* <DEDUP_REMOVED lines=31> */
[----:B---3--:R-:W-:Y:S01]  /*890d0*/  IMAD.MOV.U32 R23, RZ, RZ, R8 ;  /* 0x000000ffff177224 */ /* 0x008fe200078e0008 */
[----:B------:R-:W3:Y:S01]  /*890e0*/  LDL.LU R29, [R1+0x8708] ;  /* 0x00870800011d7983 */ /* 0x000ee20000300800 */
[----:B------:R-:W3:Y:S03]  /*890f0*/  LDL.LU R8, [R1+0x8704] ;  /* 0x0087040001087983 */ /* 0x000ee60000300800 */
[----:B------:R0:W-:Y:S01]  /*89100*/  STL.64 [R1+0x86d0], R22 ;  /* 0x0086d01601007387 */ /* 0x0001e20000100a00 */
[----:B----4-:R-:W-:Y:S02]  /*89110*/  IMAD.MOV.U32 R15, RZ, RZ, R11 ;  /* 0x000000ffff0f7224 */ /* 0x010fe400078e000b */
[----:B0-----:R-:W-:Y:S02]  /*89120*/  IMAD.MOV.U32 R22, RZ, RZ, R9 ;  /* 0x000000ffff167224 */ /* 0x001fe400078e0009 */
[----:B------:R-:W-:Y:S01]  /*89130*/  IMAD.MOV.U32 R23, RZ, RZ, R10 ;  /* 0x000000ffff177224 */ /* 0x000fe200078e000a */
[----:B------:R-:W4:Y:S01]  /*89140*/  LDL.LU R9, [R1+0x8700] ;  /* 0x0087000001097983 */ /* 0x000f220000300800 */
[----:B------:R-:W3:Y:S03]  /*89150*/  LDL.LU R10, [R1+0x86fc] ;  /* 0x0086fc00010a7983 */ /* 0x000ee60000300800 */
[----:B------:R0:W-:Y:S01]  /*89160*/  STL.64 [R1+0x86f0], R22 ;  /* 0x0086f01601007387 */ /* 0x0001e20000100a00 */
[----:B------:R-:W3:Y:S02]  /*89170*/  LDL.LU R11, [R1+0x86f8] ;  /* 0x0086f800010b7983 */ /* 0x000ee40000300800 */
[----:B------:R-:W3:Y:S02]  /*89180*/  LDL.LU R20, [R1+0x820] ;  /* 0x0008200001147983 */ /* 0x000ee40000300800 */
[----:B------:R-:W3:Y:S01]  /*89190*/  LDL.LU R21, [R1+0x824] ;  /* 0x0008240001157983 */ /* 0x000ee20000300800 */
[----:B0-----:R-:W3:Y:S01]  /*891a0*/  LDL.LU R22, [R1+0x828] ;  /* 0x0008280001167983 */ /* 0x001ee20000300800 */
[----:B------:R-:W3:Y:S03]  /*891b0*/  LDL.LU R23, [R1+0x82c] ;  /* 0x00082c0001177983 */ /* 0x000ee60000300800 */
        /* <DEDUP_REMOVED lines=12> */
[----:B---3--:R-:W-:-:S02]  /*89280*/  IMAD.MOV.U32 R7, RZ, RZ, R8 ;  /* 0x000000ffff077224 */ /* 0x008fc400078e0008 */
[----:B----4-:R-:W-:Y:S02]  /*89290*/  IMAD.MOV.U32 R6, RZ, RZ, R9 ;  /* 0x000000ffff067224 */ /* 0x010fe400078e0009 */
[----:B------:R-:W-:Y:S01]  /*892a0*/  IMAD.MOV.U32 R5, RZ, RZ, R10 ;  /* 0x000000ffff057224 */ /* 0x000fe200078e000a */
[----:B--2---:R-:W-:Y:S01]  /*892b0*/  STL.64 [R1+0x86e0], R26 ;  /* 0x0086e01a01007387 */ /* 0x004fe20000100a00 */
[----:B------:R0:W-:Y:S03]  /*892c0*/  STL.64 [R1+0x86d8], R24 ;  /* 0x0086d81801007387 */ /* 0x0001e60000100a00 */
[----:B0-----:R-:W2:Y:S01]  /*892d0*/  LDL.LU R24, [R1+0x810] ;  /* 0x0008100001187983 */ /* 0x001ea20000300800 */
[----:B------:R-:W2:Y:S02]  /*892e0*/  LDL.LU R25, [R1+0x814] ;  /* 0x0008140001197983 */ /* 0x000ea40000300800 */
[----:B------:R-:W2:Y:S02]  /*892f0*/  LDL.LU R26, [R1+0x818] ;  /* 0x00081800011a7983 */ /* 0x000ea40000300800 */
[----:B------:R-:W2:Y:S01]  /*89300*/  LDL.LU R27, [R1+0x81c] ;  /* 0x00081c00011b7983 */ /* 0x000ea20000300800 */
[----:B------:R-:W3:Y:S01]  /*89310*/  LDL.LU R8, [R1+0xa0] ;  /* 0x0000a00001087983 */ /* 0x000ee20000300800 */
[----:B------:R-:W3:Y:S02]  /*89320*/  LDL.LU R9, [R1+0xa4] ;  /* 0x0000a40001097983 */ /* 0x000ee40000300800 */
[----:B------:R-:W4:Y:S02]  /*89330*/  LDL.LU R10, [R1+0xa8] ;  /* 0x0000a800010a7983 */ /* 0x000f240000300800 */
[----:B------:R-:W-:Y:S01]  /*89340*/  IMAD.MOV.U32 R4, RZ, RZ, R11 ;  /* 0x000000ffff047224 */ /* 0x000fe200078e000b */
[----:B------:R-:W-:Y:S01]  /*89350*/  HMMA.16816.F32 R12, R16, R14, R20 ;  /* 0x0000000e100c723c */ /* 0x000fe20000001814 */
[----:B----4-:R-:W-:Y:S01]  /*89360*/  STL [R1+0x71d0], R10 ;  /* 0x0071d00a01007387 */ /* 0x010fe20000100800 */
[----:B------:R-:W4:Y:S03]  /*89370*/  LDL.LU R11, [R1+0xac] ;  /* 0x0000ac00010b7983 */ /* 0x000f260000300800 */
[----:B----4-:R-:W-:Y:S01]  /*89380*/  STL [R1+0x71d4], R11 ;  /* 0x0071d40b01007387 */ /* 0x010fe20000100800 */
[----:B---3--:R0:W-:Y:S03]  /*89390*/  STL.64 [R1+0x84e8], R8 ;  /* 0x0084e80801007387 */ /* 0x0081e60000100a00 */
[----:B0-----:R-:W3:Y:S01]  /*893a0*/  LDL.LU R8, [R1+0xcb0] ;  /* 0x000cb00001087983 */ /* 0x001ee20000300800 */
[----:B------:R-:W3:Y:S02]  /*893b0*/  LDL.LU R9, [R1+0xcb4] ;  /* 0x000cb40001097983 */ /* 0x000ee40000300800 */
[----:B------:R-:W3:Y:S02]  /*893c0*/  LDL.LU R10, [R1+0xcb8] ;  /* 0x000cb800010a7983 */ /* 0x000ee40000300800 */
[----:B------:R-:W3:Y:S01]  /*893d0*/  LDL.LU R11, [R1+0xcbc] ;  /* 0x000cbc00010b7983 */ /* 0x000ee20000300800 */
[----:B------:R-:W2:Y:S08]  /*893e0*/  LDL.LU.64 R22, [R1+0x86f0] ;  /* 0x0086f00001167983 */ /* 0x000eb00000300a00 */
[----:B------:R-:W-:Y:S02]  /*893f0*/  STL [R1+0xb10], R12 ;  /* 0x000b100c01007387 */ /* 0x000fe40000100800 */
[----:B------:R0:W-:Y:S02]  /*89400*/  STL.64 [R1+0xb18], R14 ;  /* 0x000b180e01007387 */ /* 0x0001e40000100a00 */
[----:B0-----:R-:W-:-:S02]  /*89410*/  IMAD.MOV.U32 R15, RZ, RZ, R13 ;  /* 0x000000ffff0f7224 */ /* 0x001fc400078e000d */
[----:B------:R-:W4:Y:S03]  /*89420*/  LDL.LU.64 R12, [R1+0x86e8] ;  /* 0x0086e800010c7983 */ /* 0x000f260000300a00 */
[----:B------:R-:W-:Y:S01]  /*89430*/  STL [R1+0x83b8], R15 ;  /* 0x0083b80f01007387 */ /* 0x000fe20000100800 */
[C---:B--2---:R-:W-:Y:S01]  /*89440*/  HMMA.16816.F32 R20, R16.reuse, R22, R24 ;  /* 0x000000161014723c */ /* 0x044fe20000001818 */
[----:B----4-:R0:W-:Y:S04]  /*89450*/  STL.64 [R1+0x8530], R12 ;  /* 0x0085300c01007387 */ /* 0x0101e80000100a00 */
[----:B0-----:R-:W2:Y:S01]  /*89460*/  LDL.LU R12, [R1+0xcc0] ;  /* 0x000cc000010c7983 */ /* 0x001ea20000300800 */
[----:B------:R-:W2:Y:S02]  /*89470*/  LDL.LU R13, [R1+0xcc4] ;  /* 0x000cc400010d7983 */ /* 0x000ea40000300800 */
[----:B------:R-:W2:Y:S02]  /*89480*/  LDL.LU R14, [R1+0xcc8] ;  /* 0x000cc800010e7983 */ /* 0x000ea40000300800 */
[----:B------:R-:W4:Y:S01]  /*89490*/  LDL.LU.64 R26, [R1+0x86e0] ;  /* 0x0086e000011a7983 */ /* 0x000f220000300a00 */
[----:B------:R-:W4:Y:S11]  /*894a0*/  LDL.LU.64 R24, [R1+0x86d8] ;  /* 0x0086d80001187983 */ /* 0x000f360000300a00 */
[----:B------:R-:W-:Y:S01]  /*894b0*/  @!UPT UIADD3 URZ, URZ, URZ, URZ ;  /* 0x0000003f3f3ff290 */ /* 0x000fe2000fffe03f */
[----:B------:R-:W-:Y:S02]  /*894c0*/  STL.64 [R1+0xaf0], R20 ;  /* 0x000af01401007387 */ /* 0x000fe40000100a00 */
[----:B------:R0:W-:Y:S02]  /*894d0*/  STL.64 [R1+0xaf8], R22 ;  /* 0x000af81601007387 */ /* 0x0001e40000100a00 */
        /* <DEDUP_REMOVED lines=65> */
[----:B------:R-:W4:Y:S11]  /*898f0*/  LDL.LU.64 R26, [R1+0x85f0] ;  /* 0x0085f000011a7983 */ /* 0x000f360000300a00 */
[----:B------:R-:W-:Y:S10]  /*89900*/  @!UPT UIADD3 URZ, URZ, URZ, URZ ;  /* 0x0000003f3f3ff290 */ /* 0x000ff4000fffe03f */
[----:B------:R-:W-:Y:S01]  /*89910*/  STL.64 [R1+0x9f0], R20 ;  /* 0x0009f01401007387 */ /* 0x000fe20000100a00 */
[----:B------:R0:W-:Y:S03]  /*89920*/  STL.64 [R1+0x9f8], R22 ;  /* 0x0009f81601007387 */ /* 0x0001e60000100a00 */
[----:B0-----:R-:W2:Y:S01]  /*89930*/  LDL.LU.64 R22, [R1+0x85e8] ;  /* 0x0085e80001167983 */ /* 0x001ea20000300a00 */
[----:B------:R-:W2:Y:S01]  /*89940*/  LDL.LU.64 R20, [R1+0x85e0] ;  /* 0x0085e00001147983 */ /* 0x000ea20000300a00 */
[C---:B----4-:R-:W-:Y:S02]  /*89950*/  HMMA.16816.F32 R24, R16.reuse, R26, R4 ;  /* 0x0000001a1018723c */ /* 0x050fe40000001804 */
        /* <DEDUP_REMOVED lines=9> */
[----:B------:R0:W-:Y:S01]  /*899f0*/  STL.64 [R1+0x9d0], R4 ;  /* 0x0009d00401007387 */ /* 0x0001e20000100a00 */
[----:B------:R-:W-:Y:S03]  /*89a00*/  STL.64 [R1+0x9d8], R6 ;  /* 0x0009d80601007387 */ /* 0x000fe60000100a00 */
[----:B0-----:R-:W2:Y:S01]  /*89a10*/  LDL.LU.64 R4, [R1+0x85b8] ;  /* 0x0085b80001047983 */ /* 0x001ea20000300a00 */
[----:B----4-:R-:W-:Y:S03]  /*89a20*/  HMMA.16816.F32 R16, R16, R22, R24 ;  /* 0x000000161010723c */ /* 0x010fe60000001818 */
[----:B------:R-:W4:Y:S01]  /*89a30*/  LDL.LU.64 R24, [R1+0x85b0] ;  /* 0x0085b00001187983 */ /* 0x000f220000300a00 */
[----:B------:R-:W2:Y:S02]  /*89a40*/  LDL.LU.64 R22, [R1+0x85a8] ;  /* 0x0085a80001167983 */ /* 0x000ea40000300a00 */
[----:B------:R-:W2:Y:S11]  /*89a50*/  LDL.LU.64 R20, [R1+0x85a0] ;  /* 0x0085a00001147983 */ /* 0x000eb60000300a00 */
[----:B------:R-:W-:Y:S06]  /*89a60*/  @!UPT UIADD3 URZ, URZ, URZ, URZ ;  /* 0x0000003f3f3ff290 */ /* 0x000fec000fffe03f */
[----:B------:R0:W-:Y:S01]  /*89a70*/  STL.64 [R1+0x9b0], R16 ;  /* 0x0009b01001007387 */ /* 0x0001e20000100a00 */
[----:B------:R1:W-:Y:S03]  /*89a80*/  STL [R1+0x9b8], R18 ;  /* 0x0009b81201007387 */ /* 0x0003e60000100800 */
[----:B0-----:R-:W3:Y:S01]  /*89a90*/  LDL.LU.64 R16, [R1+0x8598] ;  /* 0x0085980001107983 */ /* 0x001ee20000300a00 */
[----:B------:R-:W-:Y:S02]  /*89aa0*/  IMAD.MOV.U32 R15, RZ, RZ, R29 ;  /* 0x000000ffff0f7224 */ /* 0x000fe400078e001d */
[----:B------:R-:W-:-:S05]  /*89ab0*/  IMAD.MOV.U32 R29, RZ, RZ, R19 ;  /* 0x000000ffff1d7224 */ /* 0x000fca00078e0013 */
[----:B------:R0:W-:Y:S01]  /*89ac0*/  STL [R1+0x73e0], R29 ;  /* 0x0073e01d01007387 */ /* 0x0001e20000100800 */
[----:B-1----:R-:W-:Y:S02]  /*89ad0*/  IMAD.MOV.U32 R18, RZ, RZ, R3 ;  /* 0x000000ffff127224 */ /* 0x002fe400078e0003 */
[----:B------:R-:W-:Y:S01]  /*89ae0*/  IMAD.MOV.U32 R19, RZ, RZ, R28 ;  /* 0x000000ffff137224 */ /* 0x000fe200078e001c */
[C---:B--2---:R-:W-:Y:S08]  /*89af0*/  HMMA.16816.F32 R4, R20.reuse, R4, R12 ;  /* 0x000000041404723c */ /* 0x044ff0000000180c */
[----:B---3--:R-:W-:Y:S11]  /*89b00*/  HMMA.16816.F32 R8, R20, R16, R8 ;  /* 0x000000101408723c */ /* 0x008ff60000001808 */
[----:B------:R-:W-:Y:S05]  /*89b10*/  @!UPT UIADD3 URZ, URZ, URZ, URZ ;  /* 0x0000003f3f3ff290 */ /* 0x000fea000fffe03f */
[----:B0-----:R-:W-:-:S07]  /*89b20*/  IMAD.MOV.U32 R29, RZ, RZ, R7 ;  /* 0x000000ffff1d7224 */ /* 0x001fce00078e0007 */
[----:B------:R0:W-:Y:S01]  /*89b30*/  STL.64 [R1+0x9a0], R8 ;  /* 0x0009a00801007387 */ /* 0x0001e20000100a00 */
[----:B------:R1:W-:Y:S03]  /*89b40*/  STL.64 [R1+0x9a8], R10 ;  /* 0x0009a80a01007387 */ /* 0x0003e60000100a00 */
[----:B0-----:R-:W4:Y:S01]  /*89b50*/  LDL.LU R8, [R1+0xce0] ;  /* 0x000ce00001087983 */ /* 0x001f220000300800 */
[----:B------:R-:W4:Y:S02]  /*89b60*/  LDL.LU R9, [R1+0xce4] ;  /* 0x000ce40001097983 */ /* 0x000f240000300800 */
[----:B-1----:R-:W4:Y:S02]  /*89b70*/  LDL.LU R10, [R1+0xce8] ;  /* 0x000ce800010a7983 */ /* 0x002f240000300800 */
[----:B------:R-:W4:Y:S01]  /*89b80*/  LDL.LU R11, [R1+0xcec] ;  /* 0x000cec00010b7983 */ /* 0x000f220000300800 */
[----:B------:R0:W-:Y:S01]  /*89b90*/  STL [R1+0x848c], R16 ;  /* 0x00848c1001007387 */ /* 0x0001e20000100800 */
[----:B------:R-:W-:Y:S02]  /*89ba0*/  STL [R1+0x8488], R17 ;  /* 0x0084881101007387 */ /* 0x000fe40000100800 */
[----:B------:R1:W-:Y:S02]  /*89bb0*/  STL.64 [R1+0x990], R4 ;  /* 0x0009900401007387 */ /* 0x0003e40000100a00 */
[----:B------:R2:W-:Y:S02]  /*89bc0*/  STL [R1+0x998], R6 ;  /* 0x0009980601007387 */ /* 0x0005e40000100800 */
[----:B0-----:R-:W-:Y:S01]  /*89bd0*/  IMAD.MOV.U32 R16, RZ, RZ, R0 ;  /* 0x000000ffff107224 */ /* 0x001fe200078e0000 */
[----:B-1----:R-:W3:Y:S01]  /*89be0*/  LDL.LU R4, [R1+0xe30] ;  /* 0x000e300001047983 */ /* 0x002ee20000300800 */
[----:B------:R-:W3:Y:S02]  /*89bf0*/  LDL.LU R5, [R1+0xe34] ;  /* 0x000e340001057983 */ /* 0x000ee40000300800 */
[----:B--2---:R-:W2:Y:S02]  /*89c00*/  LDL.LU R6, [R1+0xe38] ;  /* 0x000e380001067983 */ /* 0x004ea40000300800 */
[----:B------:R-:W2:Y:S01]  /*89c10*/  LDL.LU R7, [R1+0xe3c] ;  /* 0x000e3c0001077983 */ /* 0x000ea20000300800 */
[----:B------:R-:W2:Y:S01]  /*89c20*/  LDL.LU R0, [R1+0x8594] ;  /* 0x0085940001007983 */ /* 0x000ea20000300800 */
[----:B------:R-:W-:-:S02]  /*89c30*/  IMAD.MOV.U32 R17, RZ, RZ, R2 ;  /* 0x000000ffff117224 */ /* 0x000fc400078e0002 */
[----:B------:R-:W2:Y:S02]  /*89c40*/  LDL.LU R2, [R1+0x8590] ;  /* 0x0085900001027983 */ /* 0x000ea40000300800 */
[----:B------:R-:W2:Y:S01]  /*89c50*/  LDL.LU R3, [R1+0x858c] ;  /* 0x00858c0001037983 */ /* 0x000ea20000300800 */
[----:B------:R-:W2:Y:S01]  /*89c60*/  LDL.LU R28, [R1+0x8588] ;  /* 0x00858800011c7983 */ /* 0x000ea20000300800 */
[----:B------:R-:W-:Y:S02]  /*89c70*/  STL.64 [R1+0x8560], R18 ;  /* 0x0085601201007387 */ /* 0x000fe40000100a00 */
[----:B------:R0:W-:Y:S02]  /*89c80*/  STL.64 [R1+0x8558], R16 ;  /* 0x0085581001007387 */ /* 0x0001e40000100a00 */
[----:B0-----:R-:W2:Y:S04]  /*89c90*/  LDL.64 R16, [R1+0x150] ;  /* 0x0001500001107983 */ /* 0x001ea80000100a00 */
[----:B--2---:R0:W-:Y:S04]  /*89ca0*/  STL.64 [R1+0x8570], R16 ;  /* 0x0085701001007387 */ /* 0x0041e80000100a00 */
[----:B0-----:R-:W2:Y:S04]  /*89cb0*/  LDL R16, [R1+0x160] ;  /* 0x0001600001107983 */ /* 0x001ea80000100800 */
[----:B------:R-:W2:Y:S01]  /*89cc0*/  LDL R17, [R1+0x164] ;  /* 0x0001640001117983 */ /* 0x000ea20000100800 */
[----:B------:R-:W-:Y:S02]  /*89cd0*/  STL.64 [R1+0x8550], R6 ;  /* 0x0085500601007387 */ /* 0x000fe40000100a00 */
[----:B---3--:R0:W-:Y:S02]  /*89ce0*/  STL.64 [R1+0x8548], R4 ;  /* 0x0085480401007387 */ /* 0x0081e40000100a00 */
[----:B0-----:R-:W3:Y:S01]  /*89cf0*/  LDL.64 R4, [R1+0x140] ;  /* 0x0001400001047983 */ /* 0x001ee20000100a00 */
[----:B----4-:R-:W-:Y:S03]  /*89d00*/  HMMA.16816.F32 R8, R20, R24, R8 ;  /* 0x000000181408723c */ /* 0x010fe60000001808 */
[----:B---3--:R0:W-:Y:S04]  /*89d10*/  STL.64 [R1+0x8568], R4 ;  /* 0x0085680401007387 */ /* 0x0081e80000100a00 */
[----:B0-----:R-:W3:Y:S01]  /*89d20*/  LDL.LU R4, [R1+0xd40] ;  /* 0x000d400001047983 */ /* 0x001ee20000300800 */
[----:B------:R-:W3:Y:S02]  /*89d30*/  LDL.LU R5, [R1+0xd44] ;  /* 0x000d440001057983 */ /* 0x000ee40000300800 */
[----:B------:R-:W4:Y:S02]  /*89d40*/  LDL.LU R6, [R1+0xd48] ;  /* 0x000d480001067983 */ /* 0x000f240000300800 */
[----:B------:R-:W4:Y:S02]  /*89d50*/  LDL.LU R7, [R1+0xd4c] ;  /* 0x000d4c0001077983 */ /* 0x000f240000300800 */
[----:B----4-:R-:W-:Y:S01]  /*89d60*/  STL.64 [R1+0x8580], R6 ;  /* 0x0085800601007387 */ /* 0x010fe20000100a00 */
[----:B---3--:R0:W-:Y:S02]  /*89d70*/  STL.64 [R1+0x8578], R4 ;  /* 0x0085780401007387 */ /* 0x0081e40000100a00 */
[----:B------:R-:W-:Y:S02]  /*89d80*/  STL [R1+0x7410], R29 ;  /* 0x0074101d01007387 */ /* 0x000fe40000100800 */
[----:B0-----:R-:W-:-:S02]  /*89d90*/  IMAD.MOV.U32 R4, RZ, RZ, R28 ;  /* 0x000000ffff047224 */ /* 0x001fc400078e001c */
[----:B------:R-:W-:-:S03]  /*89da0*/  IMAD.MOV.U32 R5, RZ, RZ, R3 ;  /* 0x000000ffff057224 */ /* 0x000fc600078e0003 */
[----:B------:R-:W-:Y:S02]  /*89db0*/  IMAD.MOV.U32 R28, RZ, RZ, R8 ;  /* 0x000000ffff1c7224 */ /* 0x000fe400078e0008 */
[----:B------:R-:W-:Y:S02]  /*89dc0*/  IMAD.MOV.U32 R3, RZ, RZ, R9 ;  /* 0x000000ffff037224 */ /* 0x000fe400078e0009 */
[----:B------:R-:W3:Y:S01]  /*89dd0*/  LDL.64 R8, [R1+0x100] ;  /* 0x0001000001087983 */ /* 0x000ee20000100a00 */
[----:B------:R-:W-:Y:S02]  /*89de0*/  IMAD.MOV.U32 R6, RZ, RZ, R2 ;  /* 0x000000ffff067224 */ /* 0x000fe400078e0002 */
[----:B------:R-:W-:Y:S01]  /*89df0*/  IMAD.MOV.U32 R7, RZ, RZ, R0 ;  /* 0x000000ffff077224 */ /* 0x000fe200078e0000 */
[----:B---3--:R0:W-:Y:S04]  /*89e00*/  STL.64 [R1+0x8518], R8 ;  /* 0x0085180801007387 */ /* 0x0081e80000100a00 */
[----:B0-----:R-:W3:Y:S04]  /*89e10*/  LDL R8, [R1+0x110] ;  /* 0x0001100001087983 */ /* 0x001ee80000100800 */
[----:B------:R-:W3:Y:S01]  /*89e20*/  LDL R9, [R1+0x114] ;  /* 0x0001140001097983 */ /* 0x000ee20000100800 */
[----:B--2---:R-:W-:Y:S01]  /*89e30*/  HMMA.16816.F32 R16, R20, R16, R4 ;  /* 0x000000101410723c */ /* 0x004fe20000001804 */
[----:B------:R-:W-:-:S02]  /*89e40*/  IMAD.MOV.U32 R2, RZ, RZ, R10 ;  /* 0x000000ffff027224 */ /* 0x000fc400078e000a */
[----:B------:R-:W-:Y:S01]  /*89e50*/  IMAD.MOV.U32 R0, RZ, RZ, R11 ;  /* 0x000000ffff007224 */ /* 0x000fe200078e000b */
[----:B---3--:R0:W-:Y:S04]  /*89e60*/  STL.64 [R1+0x8538], R8 ;  /* 0x0085380801007387 */ /* 0x0081e80000100a00 */
[----:B0-----:R-:W2:Y:S01]  /*89e70*/  LDL.LU R8, [R1+0xe90] ;  /* 0x000e900001087983 */ /* 0x001ea20000300800 */
[----:B------:R-:W2:Y:S02]  /*89e80*/  LDL.LU R9, [R1+0xe94] ;  /* 0x000e940001097983 */ /* 0x000ea40000300800 */
[----:B------:R-:W2:Y:S02]  /*89e90*/  LDL.LU R10, [R1+0xe98] ;  /* 0x000e9800010a7983 */ /* 0x000ea40000300800 */
[----:B------:R-:W2:Y:S01]  /*89ea0*/  LDL.LU R11, [R1+0xe9c] ;  /* 0x000e9c00010b7983 */ /* 0x000ea20000300800 */
[----:B------:R-:W2:Y:S01]  /*89eb0*/  LDL.64 R12, [R1+0x120] ;  /* 0x00012000010c7983 */ /* 0x000ea20000100a00 */
[----:B------:R0:W-:Y:S03]  /*89ec0*/  STL.64 [R1+0x8508], R24 ;  /* 0x0085081801007387 */ /* 0x0001e60000100a00 */
[----:B0-----:R-:W3:Y:S01]  /*89ed0*/  LDL.64 R24, [R1+0x130] ;  /* 0x0001300001187983 */ /* 0x001ee20000100a00 */
[----:B------:R-:W-:Y:S02]  /*89ee0*/  STL [R1+0x7428], R0 ;  /* 0x0074280001007387 */ /* 0x000fe40000100800 */
[----:B------:R-:W-:Y:S02]  /*89ef0*/  STL [R1+0x7424], R2 ;  /* 0x0074240201007387 */ /* 0x000fe40000100800 */
[----:B------:R-:W-:Y:S01]  /*89f00*/  STL [R1+0x7420], R3 ;  /* 0x0074200301007387 */ /* 0x000fe20000100800 */
[----:B------:R-:W-:Y:S01]  /*89f10*/  STL [R1+0x7414], R28 ;  /* 0x0074141c01007387 */ /* 0x000fe20000100800 */
[----:B------:R-:W4:Y:S02]  /*89f20*/  LDL.LU.64 R6, [R1+0x8580] ;  /* 0x0085800001067983 */ /* 0x000f240000300a00 */
[----:B------:R-:W4:Y:S02]  /*89f30*/  LDL.LU.64 R4, [R1+0x8578] ;  /* 0x0085780001047983 */ /* 0x000f240000300a00 */
[----:B------:R0:W-:Y:S01]  /*89f40*/  STL.64 [R1+0x970], R16 ;  /* 0x0009701001007387 */ /* 0x0001e20000100a00 */
[----:B------:R-:W-:Y:S04]  /*89f50*/  STL.64 [R1+0x978], R18 ;  /* 0x0009781201007387 */ /* 0x000fe80000100a00 */
[----:B0-----:R-:W4:Y:S02]  /*89f60*/  LDL.LU.64 R16, [R1+0x8570] ;  /* 0x0085700001107983 */ /* 0x001f240000300a00 */
[----:B----4-:R-:W-:Y:S01]  /*89f70*/  HMMA.16816.F32 R4, R20, R16, R4 ;  /* 0x000000101404723c */ /* 0x010fe20000001804 */
[----:B------:R-:W-:-:S02]  /*89f80*/  IMAD.MOV.U32 R2, RZ, RZ, R16 ;  /* 0x000000ffff027224 */ /* 0x000fc400078e0010 */
[----:B------:R-:W-:Y:S11]  /*89f90*/  IMAD.MOV.U32 R0, RZ, RZ, R17 ;  /* 0x000000ffff007224 */ /* 0x000ff600078e0011 */
[----:B------:R-:W-:Y:S09]  /*89fa0*/  @!UPT UIADD3 URZ, URZ, URZ, URZ ;  /* 0x0000003f3f3ff290 */ /* 0x000ff2000fffe03f */
[----:B------:R0:W-:Y:S01]  /*89fb0*/  STL.64 [R1+0x960], R4 ;  /* 0x0009600401007387 */ /* 0x0001e20000100a00 */
[----:B------:R1:W-:Y:S03]  /*89fc0*/  STL.64 [R1+0x968], R6 ;  /* 0x0009680601007387 */ /* 0x0003e60000100a00 */
[----:B0-----:R-:W4:Y:S01]  /*89fd0*/  LDL.LU.64 R4, [R1+0x8568] ;  /* 0x0085680001047983 */ /* 0x001f220000300a00 */
[----:B------:R-:W4:Y:S02]  /*89fe0*/  LDL.LU.64 R18, [R1+0x8560] ;  /* 0x0085600001127983 */ /* 0x000f240000300a00 */
[----:B------:R-:W4:Y:S02]  /*89ff0*/  LDL.LU.64 R16, [R1+0x8558] ;  /* 0x0085580001107983 */ /* 0x000f240000300a00 */
[----:B------:R-:W-:Y:S01]  /*8a000*/  STL [R1+0x8498], R0 ;  /* 0x0084980001007387 */ /* 0x000fe20000100800 */
[----:B------:R-:W-:Y:S01]  /*8a010*/  STL [R1+0x8494], R2 ;  /* 0x0084940201007387 */ /* 0x000fe20000100800 */
[C---:B----4-:R-:W-:Y:S11]  /*8a020*/  HMMA.16816.F32 R16, R20.reuse, R4, R16 ;  /* 0x000000041410723c */ /* 0x050ff60000001810 */
[----:B------:R-:W-:Y:S11]  /*8a030*/  @!UPT UIADD3 URZ, URZ, URZ, URZ ;  /* 0x0000003f3f3ff290 */ /* 0x000ff6000fffe03f */
[----:B------:R-:W-:Y:S01]  /*8a040*/  @!UPT UIADD3 URZ, URZ, URZ, URZ ;  /* 0x0000003f3f3ff290 */ /* 0x000fe2000fffe03f */
[----:B------:R-:W-:Y:S01]  /*8a050*/  STL.64 [R1+0x950], R16 ;  /* 0x0009501001007387 */ /* 0x000fe20000100a00 */
[----:B------:R0:W-:Y:S02]  /*8a060*/  STL.64 [R1+0x958], R18 ;  /* 0x0009581201007387 */ /* 0x0001e40000100a00 */
[----:B-1----:R-:W4:Y:S02]  /*8a070*/  LDL.LU.64 R6, [R1+0x8550] ;  /* 0x0085500001067983 */ /* 0x002f240000300a00 */
[----:B0-----:R-:W-:Y:S02]  /*8a080*/  IMAD.MOV.U32 R18, RZ, RZ, R4 ;  /* 0x000000ffff127224 */ /* 0x001fe400078e0004 */
[----:B------:R-:W-:Y:S02]  /*8a090*/  IMAD.MOV.U32 R19, RZ, RZ, R5 ;  /* 0x000000ffff137224 */ /* 0x000fe400078e0005 */
[----:B------:R-:W4:Y:S01]  /*8a0a0*/  LDL.LU.64 R4, [R1+0x8548] ;  /* 0x0085480001047983 */ /* 0x000f220000300a00 */
[----:B--2---:R-:W-:Y:S01]  /*8a0b0*/  HMMA.16816.F32 R8, R20, R12, R8 ;  /* 0x0000000c1408723c */ /* 0x004fe20000001808 */
[----:B------:R-:W-:Y:S02]  /*8a0c0*/  STL [R1+0x849c], R18 ;  /* 0x00849c1201007387 */ /* 0x000fe40000100800 */
[----:B---3--:R-:W-:-:S02]  /*8a0d0*/  IMAD.MOV.U32 R16, RZ, RZ, R24 ;  /* 0x000000ffff107224 */ /* 0x008fc400078e0018 */
[----:B------:R-:W-:Y:S02]  /*8a0e0*/  IMAD.MOV.U32 R17, RZ, RZ, R25 ;  /* 0x000000ffff117224 */ /* 0x000fe400078e0019 */
[----:B------:R-:W-:Y:S02]  /*8a0f0*/  IMAD.MOV.U32 R2, RZ, RZ, R12 ;  /* 0x000000ffff027224 */ /* 0x000fe400078e000c */
[----:B------:R-:W-:Y:S01]  /*8a100*/  IMAD.MOV.U32 R14, RZ, RZ, R13 ;  /* 0x000000ffff0e7224 */ /* 0x000fe200078e000d */
[C---:B----4-:R-:W-:Y:S11]  /*8a110*/  HMMA.16816.F32 R4, R20.reuse, R24, R4 ;  /* 0x000000181404723c */ /* 0x050ff60000001804 */
[----:B------:R-:W-:Y:S11]  /*8a120*/  @!UPT UIADD3 URZ, URZ, URZ, URZ ;  /* 0x0000003f3f3ff290 */ /* 0x000ff6000fffe03f */
[----:B------:R-:W-:Y:S01]  /*8a130*/  @!UPT UIADD3 URZ, URZ, URZ, URZ ;  /* 0x0000003f3f3ff290 */ /* 0x000fe2000fffe03f */
[----:B------:R-:W-:Y:S01]  /*8a140*/  STL.64 [R1+0x940], R4 ;  /* 0x0009400401007387 */ /* 0x000fe20000100a00 */
[----:B------:R0:W-:Y:S03]  /*8a150*/  STL.64 [R1+0x948], R6 ;  /* 0x0009480601007387 */ /* 0x0001e60000100a00 */
[----:B0-----:R-:W2:Y:S01]  /*8a160*/  LDL.LU.64 R6, [R1+0x8540] ;  /* 0x0085400001067983 */ /* 0x001ea20000300a00 */
[----:B------:R-:W-:Y:S02]  /*8a170*/  STL [R1+0x8528], R19 ;  /* 0x0085281301007387 */ /* 0x000fe40000100800 */
[----:B------:R0:W-:Y:S02]  /*8a180*/  STL.64 [R1+0x8520], R16 ;  /* 0x0085201001007387 */ /* 0x0001e40000100a00 */
[----:B0-----:R-:W3:Y:S01]  /*8a190*/  LDL.LU R16, [R1+0xf10] ;  /* 0x000f100001107983 */ /* 0x001ee20000300800 */
[----:B------:R-:W3:Y:S02]  /*8a1a0*/  LDL.LU R17, [R1+0xf14] ;  /* 0x000f140001117983 */ /* 0x000ee40000300800 */
[----:B------:R-:W3:Y:S02]  /*8a1b0*/  LDL.LU R18, [R1+0xf18] ;  /* 0x000f180001127983 */ /* 0x000ee40000300800 */
[----:B------:R-:W3:Y:S01]  /*8a1c0*/  LDL.LU R19, [R1+0xf1c] ;  /* 0x000f1c0001137983 */ /* 0x000ee20000300800 */
[----:B------:R-:W4:Y:S04]  /*8a1d0*/  LDL R4, [R1+0xf0] ;  /* 0x0000f00001047983 */ /* 0x000f280000100800 */
[----:B------:R-:W4:Y:S01]  /*8a1e0*/  LDL R5, [R1+0xf4] ;  /* 0x0000f40001057983 */ /* 0x000f220000100800 */
[----:B------:R-:W4:Y:S02]  /*8a1f0*/  LDL.LU R24, [R1+0xf50] ;  /* 0x000f500001187983 */ /* 0x000f240000300800 */
[----:B------:R-:W4:Y:S02]  /*8a200*/  LDL.LU R25, [R1+0xf54] ;  /* 0x000f540001197983 */ /* 0x000f240000300800 */
[----:B------:R-:W4:Y:S01]  /*8a210*/  LDL.LU R26, [R1+0xf58] ;  /* 0x000f5800011a7983 */ /* 0x000f220000300800 */
[----:B------:R-:W4:Y:S01]  /*8a220*/  LDL.LU R27, [R1+0xf5c] ;  /* 0x000f5c00011b7983 */ /* 0x000f220000300800 */
[----:B------:R0:W-:Y:S02]  /*8a230*/  STL.64 [R1+0x930], R8 ;  /* 0x0009300801007387 */ /* 0x0001e40000100a00 */
[----:B------:R3:W-:Y:S01]  /*8a240*/  STL.64 [R1+0x938], R10 ;  /* 0x0009380a01007387 */ /* 0x0007e20000100a00 */
[----:B0-----:R-:W3:Y:S01]  /*8a250*/  LDL.LU.64 R8, [R1+0x8538] ;  /* 0x0085380001087983 */ /* 0x001ee20000300a00 */
[----:B------:R-:W2:Y:S02]  /*8a260*/  LDL.LU.64 R12, [R1+0x8530] ;  /* 0x00853000010c7983 */ /* 0x000ea40000300a00 */
[----:B------:R-:W-:Y:S01]  /*8a270*/  STL [R1+0x84d0], R14 ;  /* 0x0084d00e01007387 */ /* 0x000fe20000100800 */
[C---:B---3--:R-:W-:Y:S01]  /*8a280*/  HMMA.16816.F32 R8, R20.reuse, R8, R16 ;  /* 0x000000081408723c */ /* 0x048fe20000001810 */
[----:B--2---:R0:W-:Y:S04]  /*8a290*/  STL.64 [R1+0x84c8], R12 ;  /* 0x0084c80c01007387 */ /* 0x0041e80000100a00 */
[----:B0-----:R-:W2:Y:S01]  /*8a2a0*/  LDL.LU R12, [R1+0xf30] ;  /* 0x000f3000010c7983 */ /* 0x001ea20000300800 */
[----:B------:R-:W2:Y:S02]  /*8a2b0*/  LDL.LU R13, [R1+0xf34] ;  /* 0x000f3400010d7983 */ /* 0x000ea40000300800 */
[----:B------:R-:W2:Y:S02]  /*8a2c0*/  LDL.LU R14, [R1+0xf38] ;  /* 0x000f3800010e7983 */ /* 0x000ea40000300800 */
[----:B------:R-:W2:Y:S01]  /*8a2d0*/  LDL.LU R15, [R1+0xf3c] ;  /* 0x000f3c00010f7983 */ /* 0x000ea20000300800 */
[----:B------:R-:W3:Y:S01]  /*8a2e0*/  LDL.LU R19, [R1+0x8528] ;  /* 0x0085280001137983 */ /* 0x000ee20000300800 */
[----:B------:R-:W2:Y:S11]  /*8a2f0*/  LDL.LU.64 R16, [R1+0x8520] ;  /* 0x0085200001107983 */ /* 0x000eb60000300a00 */
[----:B------:R0:W-:Y:S01]  /*8a300*/  STL.64 [R1+0x920], R8 ;  /* 0x0009200801007387 */ /* 0x0001e20000100a00 */
[----:B------:R-:W-:Y:S03]  /*8a310*/  STL.64 [R1+0x928], R10 ;  /* 0x0009280a01007387 */ /* 0x000fe60000100a00 */
[----:B0-----:R-:W2:Y:S02]  /*8a320*/  LDL.LU.64 R8, [R1+0x8518] ;  /* 0x0085180001087983 */ /* 0x001ea40000300a00 */
[----:B--2---:R-:W-:Y:S01]  /*8a330*/  HMMA.16816.F32 R12, R20, R8, R12 ;  /* 0x00000008140c723c */ /* 0x004fe2000000180c */
[----:B------:R-:W-:-:S02]  /*8a340*/  IMAD.MOV.U32 R18, RZ, RZ, R8 ;  /* 0x000000ffff127224 */ /* 0x000fc400078e0008 */
[----:B------:R-:W-:Y:S11]  /*8a350*/  IMAD.MOV.U32 R0, RZ, RZ, R9 ;  /* 0x000000ffff007224 */ /* 0x000ff600078e0009 */
[----:B------:R-:W-:Y:S09]  /*8a360*/  @!UPT UIADD3 URZ, URZ, URZ, URZ ;  /* 0x0000003f3f3ff290 */ /* 0x000ff2000fffe03f */
[----:B------:R-:W-:Y:S01]  /*8a370*/  STL.64 [R1+0x910], R12 ;  /* 0x0009100c01007387 */ /* 0x000fe20000100a00 */
[----:B------:R-:W-:Y:S02]  /*8a380*/  STL.64 [R1+0x918], R14 ;  /* 0x0009180e01007387 */ /* 0x000fe40000100a00 */
[----:B---3--:R0:W-:Y:S02]  /*8a390*/  STL.64 [R1+0x84a8], R18 ;  /* 0x0084a81201007387 */ /* 0x0081e40000100a00 */
[----:B------:R1:W-:Y:S02]  /*8a3a0*/  STL.64 [R1+0x84a0], R16 ;  /* 0x0084a01001007387 */ /* 0x0003e40000100a00 */
[----:B0-----:R-:W-:Y:S01]  /*8a3b0*/  IMAD.MOV.U32 R18, RZ, RZ, R6 ;  /* 0x000000ffff127224 */ /* 0x001fe200078e0006 */
[----:B-1----:R-:W2:Y:S01]  /*8a3c0*/  LDL.LU R16, [R1+0xfc0] ;  /* 0x000fc00001107983 */ /* 0x002ea20000300800 */
[----:B------:R-:W2:Y:S02]  /*8a3d0*/  LDL.LU R17, [R1+0xfc4] ;  /* 0x000fc40001117983 */ /* 0x000ea40000300800 */
[----:B------:R-:W3:Y:S02]  /*8a3e0*/  LDL.LU R6, [R1+0x8514] ;  /* 0x0085140001067983 */ /* 0x000ee40000300800 */
[----:B------:R-:W-:-:S02]  /*8a3f0*/  IMAD.MOV.U32 R19, RZ, RZ, R7 ;  /* 0x000000ffff137224 */ /* 0x000fc400078e0007 */
[----:B------:R-:W2:Y:S01]  /*8a400*/  LDL.LU R7, [R1+0x8510] ;  /* 0x0085100001077983 */ /* 0x000ea20000300800 */
[----:B------:R-:W2:Y:S03]  /*8a410*/  LDL.64 R8, [R1+0xd0] ;  /* 0x0000d00001087983 */ /* 0x000ea60000100a00 */
[----:B--2---:R0:W-:Y:S04]  /*8a420*/  STL.64 [R1+0x84f0], R8 ;  /* 0x0084f00801007387 */ /* 0x0041e80000100a00 */
[----:B0-----:R-:W2:Y:S01]  /*8a430*/  LDL.64 R8, [R1+0xe0] ;  /* 0x0000e00001087983 */ /* 0x001ea20000100a00 */
[----:B------:R-:W2:Y:S02]  /*8a440*/  LDL.LU R12, [R1+0xfa0] ;  /* 0x000fa000010c7983 */ /* 0x000ea40000300800 */
[----:B------:R-:W2:Y:S02]  /*8a450*/  LDL.LU R13, [R1+0xfa4] ;  /* 0x000fa400010d7983 */ /* 0x000ea40000300800 */
[----:B------:R-:W2:Y:S01]  /*8a460*/  LDL.LU R14, [R1+0xfa8] ;  /* 0x000fa800010e7983 */ /* 0x000ea20000300800 */
[----:B------:R-:W2:Y:S01]  /*8a470*/  LDL.LU R15, [R1+0xfac] ;  /* 0x000fac00010f7983 */ /* 0x000ea20000300800 */
[----:B------:R-:W-:-:S02]  /*8a480*/  IMAD.MOV.U32 R10, RZ, RZ, R22 ;  /* 0x000000ffff0a7224 */ /* 0x000fc400078e0016 */
[----:B------:R-:W-:Y:S02]  /*8a490*/  IMAD.MOV.U32 R3, RZ, RZ, R23 ;  /* 0x000000ffff037224 */ /* 0x000fe400078e0017 */
[----:B------:R-:W-:Y:S01]  /*8a4a0*/  IMAD.MOV.U32 R11, RZ, RZ, R21 ;  /* 0x000000ffff0b7224 */ /* 0x000fe200078e0015 */
[----:B--2---:R0:W-:Y:S02]  /*8a4b0*/  STL.64 [R1+0x84e0], R14 ;  /* 0x0084e00e01007387 */ /* 0x0041e40000100a00 */
[----:B0-----:R-:W-:Y:S02]  /*8a4c0*/  IMAD.MOV.U32 R14, RZ, RZ, R7 ;  /* 0x000000ffff0e7224 */ /* 0x001fe400078e0007 */
[----:B---3--:R-:W-:Y:S02]  /*8a4d0*/  IMAD.MOV.U32 R15, RZ, RZ, R6 ;  /* 0x000000ffff0f7224 */ /* 0x008fe400078e0006 */
[----:B----4-:R-:W-:Y:S01]  /*8a4e0*/  HMMA.16816.F32 R4, R20, R4, R24 ;  /* 0x000000041404723c */ /* 0x010fe20000001818 */
[----:B------:R0:W-:Y:S04]  /*8a4f0*/  STL.64 [R1+0x84d8], R12 ;  /* 0x0084d80c01007387 */ /* 0x0001e80000100a00 */
[----:B0-----:R-:W2:Y:S01]  /*8a500*/  LDL.LU R12, [R1+0xf80] ;  /* 0x000f8000010c7983 */ /* 0x001ea20000300800 */
[----:B------:R-:W2:Y:S02]  /*8a510*/  LDL.LU R13, [R1+0xf84] ;  /* 0x000f8400010d7983 */ /* 0x000ea40000300800 */
[----:B------:R-:W-:Y:S02]  /*8a520*/  STL.64 [R1+0x84c0], R18 ;  /* 0x0084c01201007387 */ /* 0x000fe40000100a00 */
[----:B------:R0:W-:Y:S11]  /*8a530*/  STL.64 [R1+0x84b8], R16 ;  /* 0x0084b81001007387 */ /* 0x0001f60000100a00 */
[----:B------:R-:W-:Y:S03]  /*8a540*/  @!UPT UIADD3 URZ, URZ, URZ, URZ ;  /* 0x0000003f3f3ff290 */ /* 0x000fe6000fffe03f */
[----:B------:R-:W-:Y:S02]  /*8a550*/  IMAD.MOV.U32 R23, RZ, RZ, R6 ;  /* 0x000000ffff177224 */ /* 0x000fe400078e0006 */
[----:B------:R-:W-:Y:S01]  /*8a560*/  IMAD.MOV.U32 R22, RZ, RZ, R7 ;  /* 0x000000ffff167224 */ /* 0x000fe200078e0007 */
[----:B0-----:R-:W3:Y:S01]  /*8a570*/  LDL.64 R16, [R1+0xc0] ;  /* 0x0000c00001107983 */ /* 0x001ee20000100a00 */
[----:B------:R-:W4:Y:S02]  /*8a580*/  LDL.LU.64 R24, [R1+0x8508] ;  /* 0x0085080001187983 */ /* 0x000f240000300a00 */
[----:B------:R0:W-:Y:S02]  /*8a590*/  STL.64 [R1+0x900], R4 ;  /* 0x0009000401007387 */ /* 0x0001e40000100a00 */
[----:B------:R-:W2:Y:S02]  /*8a5a0*/  LDL.LU.64 R6, [R1+0x8500] ;  /* 0x0085000001067983 */ /* 0x000ea40000300a00 */
[----:B------:R-:W-:Y:S01]  /*8a5b0*/  IMAD.MOV.U32 R18, RZ, RZ, R20 ;  /* 0x000000ffff127224 */ /* 0x000fe200078e0014 */
[----:B0-----:R-:W2:Y:S01]  /*8a5c0*/  LDL.LU.64 R4, [R1+0x84f8] ;  /* 0x0084f80001047983 */ /* 0x001ea20000300a00 */
[----:B------:R0:W-:Y:S02]  /*8a5d0*/  STL.64 [R1+0x72c0], R22 ;  /* 0x0072c01601007387 */ /* 0x0001e40000100a00 */
[----:B------:R-:W2:Y:S01]  /*8a5e0*/  LDL.LU.64 R20, [R1+0x160] ;  /* 0x0001600001147983 */ /* 0x000ea20000300a00 */
[----:B0-----:R-:W2:Y:S01]  /*8a5f0*/  LDL.64 R22, [R1+0x168] ;  /* 0x0001680001167983 */ /* 0x001ea20000100a00 */
[----:B------:R-:W-:-:S03]  /*8a600*/  IMAD.MOV.U32 R26, RZ, RZ, R8 ;  /* 0x000000ffff1a7224 */ /* 0x000fc600078e0008 */
[----:B--2---:R0:W-:Y:S01]  /*8a610*/  STL [R1+0x7430], R22 ;  /* 0x0074301601007387 */ /* 0x0041e20000100800 */
[----:B------:R1:W-:Y:S02]  /*8a620*/  STL [R1+0x742c], R23 ;  /* 0x00742c1701007387 */ /* 0x0003e40000100800 */
[----:B------:R2:W-:Y:S02]  /*8a630*/  STL.64 [R1+0x8440], R20 ;  /* 0x0084401401007387 */ /* 0x0005e40000100a00 */
[----:B0-----:R-:W-:Y:S02]  /*8a640*/  IMAD.MOV.U32 R22, RZ, RZ, R10 ;  /* 0x000000ffff167224 */ /* 0x001fe400078e000a */
[----:B-1----:R-:W-:Y:S02]  /*8a650*/  IMAD.MOV.U32 R23, RZ, RZ, R3 ;  /* 0x000000ffff177224 */ /* 0x002fe400078e0003 */
[----:B--2---:R-:W-:Y:S02]  /*8a660*/  IMAD.MOV.U32 R20, RZ, RZ, R18 ;  /* 0x000000ffff147224 */ /* 0x004fe400078e0012 */
[----:B------:R-:W-:-:S02]  /*8a670*/  IMAD.MOV.U32 R21, RZ, RZ, R11 ;  /* 0x000000ffff157224 */ /* 0x000fc400078e000b */
[----:B------:R-:W-:-:S05]  /*8a680*/  IMAD.MOV.U32 R3, RZ, RZ, R9 ;  /* 0x000000ffff037224 */ /* 0x000fca00078e0009 */
[C---:B------:R-:W-:Y:S01]  /*8a690*/  HMMA.16816.F32 R4, R20.reuse, R8, R4 ;  /* 0x000000081404723c */ /* 0x040fe20000001804 */
[----:B------:R-:W2:Y:S01]  /*8a6a0*/  LDL.LU.64 R8, [R1+0x84f0] ;  /* 0x0084f00001087983 */ /* 0x000ea20000300a00 */
[----:B------:R-:W-:Y:S02]  /*8a6b0*/  STL [R1+0x83c0], R3 ;  /* 0x0083c00301007387 */ /* 0x000fe40000100800 */
[----:B------:R-:W-:Y:S11]  /*8a6c0*/  STL [R1+0x83bc], R26 ;  /* 0x0083bc1a01007387 */ /* 0x000ff60000100800 */
[----:B------:R-:W-:Y:S08]  /*8a6d0*/  @!UPT UIADD3 URZ, URZ, URZ, URZ ;  /* 0x0000003f3f3ff290 */ /* 0x000ff0000fffe03f */
[----:B------:R-:W-:Y:S01]  /*8a6e0*/  STL [R1+0x71f0], R6 ;  /* 0x0071f00601007387 */ /* 0x000fe20000100800 */
[----:B------:R-:W-:Y:S02]  /*8a6f0*/  STL [R1+0x71ec], R7 ;  /* 0x0071ec0701007387 */ /* 0x000fe40000100800 */
[----:B------:R0:W-:Y:S02]  /*8a700*/  STL.64 [R1+0x84b0], R4 ;  /* 0x0084b00401007387 */ /* 0x0001e40000100a00 */
[----:B0-----:R-:W3:Y:S01]  /*8a710*/  LDL.64 R4, [R1+0xb0] ;  /* 0x0000b00001047983 */ /* 0x001ee20000100a00 */
[C---:B--2---:R-:W-:Y:S01]  /*8a720*/  HMMA.16816.F32 R12, R20.reuse, R8, R12 ;  /* 0x00000008140c723c */ /* 0x044fe2000000180c */
[----:B------:R-:W-:Y:S02]  /*8a730*/  IMAD.MOV.U32 R28, RZ, RZ, R8 ;  /* 0x000000ffff1c7224 */ /* 0x000fe400078e0008 */
[----:B------:R-:W-:Y:S02]  /*8a740*/  IMAD.MOV.U32 R27, RZ, RZ, R9 ;  /* 0x000000ffff1b7224 */ /* 0x000fe400078e0009 */
[----:B------:R-:W2:Y:S11]  /*8a750*/  LDL.LU.64 R8, [R1+0x84e8] ;  /* 0x0084e80001087983 */ /* 0x000eb60000300a00 */
[----:B------:R-:W-:Y:S07]  /*8a760*/  @!UPT UIADD3 URZ, URZ, URZ, URZ ;  /* 0x0000003f3f3ff290 */ /* 0x000fee000fffe03f */
[----:B------:R0:W-:Y:S01]  /*8a770*/  STL.64 [R1+0x8e0], R12 ;  /* 0x0008e00c01007387 */ /* 0x0001e20000100a00 */
[----:B------:R-:W-:Y:S02]  /*8a780*/  IMAD.MOV.U32 R11, RZ, RZ, R14 ;  /* 0x000000ffff0b7224 */ /* 0x000fe400078e000e */
[----:B------:R-:W-:Y:S02]  /*8a790*/  IMAD.MOV.U32 R10, RZ, RZ, R15 ;  /* 0x000000ffff0a7224 */ /* 0x000fe400078e000f */
[----:B------:R-:W2:Y:S04]  /*8a7a0*/  LDL.LU.64 R14, [R1+0x84e0] ;  /* 0x0084e000010e7983 */ /* 0x000ea80000300a00 */
[----:B0-----:R-:W2:Y:S01]  /*8a7b0*/  LDL.LU.64 R12, [R1+0x84d8] ;  /* 0x0084d800010c7983 */ /* 0x001ea20000300a00 */
[----:B------:R-:W-:Y:S02]  /*8a7c0*/  STL [R1+0x71e8], R10 ;  /* 0x0071e80a01007387 */ /* 0x000fe40000100800 */
[----:B------:R-:W-:Y:S02]  /*8a7d0*/  STL [R1+0x71e4], R11 ;  /* 0x0071e40b01007387 */ /* 0x000fe40000100800 */
[----:B---3--:R-:W-:Y:S01]  /*8a7e0*/  IMAD.MOV.U32 R29, RZ, RZ, R17 ;  /* 0x000000ffff1d7224 */ /* 0x008fe200078e0011 */
        /* <DEDUP_REMOVED lines=8> */
[----:B------:R-:W2:Y:S01]  /*8a870*/  LDL.LU.64 R18, [R1+0x84c0] ;  /* 0x0084c00001127983 */ /* 0x000ea20000300a00 */
[----:B------:R-:W2:Y:S01]  /*8a880*/  LDL.LU.64 R16, [R1+0x84b8] ;  /* 0x0084b80001107983 */ /* 0x000ea20000300a00 */
[----:B------:R-:W-:-:S02]  /*8a890*/  IMAD.MOV.U32 R3, RZ, RZ, R4 ;  /* 0x000000ffff037224 */ /* 0x000fc400078e0004 */
[----:B------:R-:W-:Y:S01]  /*8a8a0*/  IMAD.MOV.U32 R26, RZ, RZ, R5 ;  /* 0x000000ffff1a7224 */ /* 0x000fe200078e0005 */
[----:B--2---:R-:W-:Y:S01]  /*8a8b0*/  HMMA.16816.F32 R16, R20, R4, R16 ;  /* 0x000000041410723c */ /* 0x004fe20000001810 */
[----:B------:R-:W2:Y:S11]  /*8a8c0*/  LDL.LU.64 R4, [R1+0x84b0] ;  /* 0x0084b00001047983 */ /* 0x000eb60000300a00 */
[----:B------:R-:W-:Y:S11]  /*8a8d0*/  @!UPT UIADD3 URZ, URZ, URZ, URZ ;  /* 0x0000003f3f3ff290 */ /* 0x000ff6000fffe03f */
[----:B------:R0:W-:Y:S01]  /*8a8e0*/  STL.64 [R1+0x8c0], R16 ;  /* 0x0008c01001007387 */ /* 0x0001e20000100a00 */
[----:B------:R-:W-:Y:S02]  /*8a8f0*/  IMAD.MOV.U32 R10, RZ, RZ, R18 ;  /* 0x000000ffff0a7224 */ /* 0x000fe400078e0012 */
[----:B------:R-:W-:Y:S02]  /*8a900*/  IMAD.MOV.U32 R11, RZ, RZ, R19 ;  /* 0x000000ffff0b7224 */ /* 0x000fe400078e0013 */
[----:B------:R-:W2:Y:S04]  /*8a910*/  LDL.LU.64 R18, [R1+0x84a8] ;  /* 0x0084a80001127983 */ /* 0x000ea80000300a00 */
[----:B0-----:R-:W2:Y:S01]  /*8a920*/  LDL.LU.64 R16, [R1+0x84a0] ;  /* 0x0084a00001107983 */ /* 0x001ea20000300a00 */
[----:B------:R-:W-:Y:S02]  /*8a930*/  STL.64 [R1+0x8450], R26 ;  /* 0x0084501a01007387 */ /* 0x000fe40000100a00 */
[----:B----4-:R0:W-:Y:S02]  /*8a940*/  STL.64 [R1+0x8448], R24 ;  /* 0x0084481801007387 */ /* 0x0101e40000100a00 */
[----:B0-----:R-:W4:Y:S01]  /*8a950*/  LDL.LU R24, [R1+0x6e0] ;  /* 0x0006e00001187983 */ /* 0x001f220000300800 */
[----:B------:R-:W4:Y:S02]  /*8a960*/  LDL.LU R25, [R1+0x6e4] ;  /* 0x0006e40001197983 */ /* 0x000f240000300800 */
[----:B---3--:R-:W-:-:S02]  /*8a970*/  IMAD.MOV.U32 R26, RZ, RZ, R13 ;  /* 0x000000ffff1a7224 */ /* 0x008fc400078e000d */
[----:B------:R-:W-:Y:S01]  /*8a980*/  IMAD.MOV.U32 R27, RZ, RZ, R12 ;  /* 0x000000ffff1b7224 */ /* 0x000fe200078e000c */
[----:B------:R-:W-:Y:S01]  /*8a990*/  STL.64 [R1+0x8350], R10 ;  /* 0x0083500a01007387 */ /* 0x000fe20000100a00 */
[----:B------:R2:W-:Y:S05]  /*8a9a0*/  STL.64 [R1+0x8348], R8 ;  /* 0x0083480801007387 */ /* 0x0005ea0000100a00 */
[----:B----4-:R-:W-:Y:S07]  /*8a9b0*/  HMMA.16816.F32 R20, R20, R8, R24 ;  /* 0x000000081414723c */ /* 0x010fee0000001818 */
[----:B--2---:R-:W-:-:S02]  /*8a9c0*/  IMAD.MOV.U32 R8, RZ, RZ, R18 ;  /* 0x000000ffff087224 */ /* 0x004fc400078e0012 */
[----:B------:R-:W-:Y:S01]  /*8a9d0*/  IMAD.MOV.U32 R9, RZ, RZ, R0 ;  /* 0x000000ffff097224 */ /* 0x000fe200078e0000 */
[----:B------:R-:W2:Y:S01]  /*8a9e0*/  LDL.LU R18, [R1+0x849c] ;  /* 0x00849c0001127983 */ /* 0x000ea20000300800 */
[----:B------:R-:W3:Y:S03]  /*8a9f0*/  LDL.LU R0, [R1+0x8498] ;  /* 0x0084980001007983 */ /* 0x000ee60000300800 */
[----:B------:R0:W-:Y:S04]  /*8aa00*/  STL.64 [R1+0x83c8], R8 ;  /* 0x0083c80801007387 */ /* 0x0001e80000100a00 */
[----:B0-----:R-:W4:Y:S01]  /*8aa10*/  LDL.LU R8, [R1+0x10e0] ;  /* 0x0010e00001087983 */ /* 0x001f220000300800 */
[----:B------:R-:W4:Y:S02]  /*8aa20*/  LDL.LU R9, [R1+0x10e4] ;  /* 0x0010e40001097983 */ /* 0x000f240000300800 */
[----:B------:R-:W2:Y:S02]  /*8aa30*/  LDL.LU R10, [R1+0x10e8] ;  /* 0x0010e800010a7983 */ /* 0x000ea40000300800 */
[----:B------:R-:W2:Y:S02]  /*8aa40*/  LDL.LU R11, [R1+0x10ec] ;  /* 0x0010ec00010b7983 */ /* 0x000ea40000300800 */
[----:B------:R-:W-:Y:S01]  /*8aa50*/  IMAD.MOV.U32 R12, RZ, RZ, R20 ;  /* 0x000000ffff0c7224 */ /* 0x000fe200078e0014 */
[----:B--2---:R-:W-:Y:S01]  /*8aa60*/  STL.64 [R1+0x83d8], R10 ;  /* 0x0083d80a01007387 */ /* 0x004fe20000100a00 */
[----:B----4-:R0:W-:Y:S02]  /*8aa70*/  STL.64 [R1+0x83d0], R8 ;  /* 0x0083d00801007387 */ /* 0x0101e40000100a00 */
[----:B0-----:R-:W-:-:S02]  /*8aa80*/  IMAD.MOV.U32 R8, RZ, RZ, R2 ;  /* 0x000000ffff087224 */ /* 0x001fc400078e0002 */
[----:B------:R-:W-:Y:S01]  /*8aa90*/  IMAD.MOV.U32 R9, RZ, RZ, R14 ;  /* 0x000000ffff097224 */ /* 0x000fe200078e000e */
[----:B------:R-:W2:Y:S01]  /*8aaa0*/  LDL.LU R2, [R1+0x8494] ;  /* 0x0084940001027983 */ /* 0x000ea20000300800 */
[----:B------:R-:W4:Y:S03]  /*8aab0*/  LDL.LU R14, [R1+0x8490] ;  /* 0x00849000010e7983 */ /* 0x000f260000300800 */
[----:B------:R0:W-:Y:S01]  /*8aac0*/  STL.64 [R1+0x83f0], R8 ;  /* 0x0083f00801007387 */ /* 0x0001e20000100a00 */
[----:B------:R-:W-:Y:S02]  /*8aad0*/  IMAD.MOV.U32 R13, RZ, RZ, R21 ;  /* 0x000000ffff0d7224 */ /* 0x000fe400078e0015 */
[----:B0-----:R-:W-:Y:S02]  /*8aae0*/  IMAD.MOV.U32 R8, RZ, RZ, R16 ;  /* 0x000000ffff087224 */ /* 0x001fe400078e0010 */
[----:B------:R-:W-:Y:S01]  /*8aaf0*/  IMAD.MOV.U32 R9, RZ, RZ, R17 ;  /* 0x000000ffff097224 */ /* 0x000fe200078e0011 */
[----:B------:R-:W4:Y:S01]  /*8ab00*/  LDL.LU R16, [R1+0x848c] ;  /* 0x00848c0001107983 */ /* 0x000f220000300800 */
[----:B------:R-:W4:Y:S03]  /*8ab10*/  LDL.LU R17, [R1+0x8488] ;  /* 0x0084880001117983 */ /* 0x000f260000300800 */
[----:B------:R0:W-:Y:S02]  /*8ab20*/  STL.64 [R1+0x8408], R8 ;  /* 0x0084080801007387 */ /* 0x0001e40000100a00 */
[----:B0-----:R-:W-:-:S02]  /*8ab30*/  IMAD.MOV.U32 R8, RZ, RZ, R18 ;  /* 0x000000ffff087224 */ /* 0x001fc400078e0012 */
[----:B------:R-:W-:Y:S01]  /*8ab40*/  IMAD.MOV.U32 R9, RZ, RZ, R19 ;  /* 0x000000ffff097224 */ /* 0x000fe200078e0013 */
[----:B------:R-:W4:Y:S01]  /*8ab50*/  LDL.LU R18, [R1+0x8484] ;  /* 0x0084840001127983 */ /* 0x000f220000300800 */
[----:B------:R-:W4:Y:S03]  /*8ab60*/  LDL.LU R19, [R1+0x8480] ;  /* 0x0084800001137983 */ /* 0x000f260000300800 */
[----:B------:R3:W-:Y:S01]  /*8ab70*/  STL.64 [R1+0x8420], R8 ;  /* 0x0084200801007387 */ /* 0x0007e20000100a00 */
[----:B------:R0:W-:Y:S02]  /*8ab80*/  STL [R1+0x7218], R12 ;  /* 0x0072180c01007387 */ /* 0x0001e40000100800 */
[----:B---3--:R-:W-:Y:S02]  /*8ab90*/  IMAD.MOV.U32 R9, RZ, RZ, R0 ;  /* 0x000000ffff097224 */ /* 0x008fe400078e0000 */
[----:B--2---:R-:W-:Y:S01]  /*8aba0*/  IMAD.MOV.U32 R8, RZ, RZ, R2 ;  /* 0x000000ffff087224 */ /* 0x004fe200078e0002 */
[----:B----4-:R-:W-:Y:S01]  /*8abb0*/  STL.64 [R1+0x83e8], R14 ;  /* 0x0083e80e01007387 */ /* 0x010fe20000100a00 */
[----:B------:R1:W-:Y:S02]  /*8abc0*/  STL [R1+0x83e0], R13 ;  /* 0x0083e00d01007387 */ /* 0x0003e40000100800 */
[----:B0-----:R-:W2:Y:S01]  /*8abd0*/  LDL.LU R12, [R1+0x10c0] ;  /* 0x0010c000010c7983 */ /* 0x001ea20000300800 */
[----:B-1----:R-:W2:Y:S01]  /*8abe0*/  LDL.LU R13, [R1+0x10c4] ;  /* 0x0010c400010d7983 */ /* 0x002ea20000300800 */
[----:B------:R-:W3:Y:S02]  /*8abf0*/  LDL.LU R14, [R1+0x10c8] ;  /* 0x0010c800010e7983 */ /* 0x000ee40000300800 */
[----:B------:R-:W3:Y:S02]  /*8ac00*/  LDL.LU R15, [R1+0x10cc] ;  /* 0x0010cc00010f7983 */ /* 0x000ee40000300800 */
        /* <DEDUP_REMOVED lines=10> */
[----:B------:R-:W4:Y:S02]  /*8acb0*/  LDL.LU R11, [R1+0x100c] ;  /* 0x00100c00010b7983 */ /* 0x000f240000300800 */
[----:B----4-:R-:W-:Y:S01]  /*8acc0*/  STL.64 [R1+0x8470], R10 ;  /* 0x0084700a01007387 */ /* 0x010fe20000100a00 */
[----:B--2---:R0:W-:Y:S03]  /*8acd0*/  STL.64 [R1+0x8468], R8 ;  /* 0x0084680801007387 */ /* 0x0041e60000100a00 */
[----:B0-----:R-:W2:Y:S01]  /*8ace0*/  LDL.LU.64 R8, [R1+0x430] ;  /* 0x0004300001087983 */ /* 0x001ea20000300a00 */
[----:B------:R-:W2:Y:S02]  /*8acf0*/  LDL.LU.64 R10, [R1+0x438] ;  /* 0x00043800010a7983 */ /* 0x000ea40000300a00 */
[----:B------:R-:W4:Y:S02]  /*8ad00*/  LDL.64 R24, [R1+0x180] ;  /* 0x0001800001187983 */ /* 0x000f240000100a00 */
[----:B------:R-:W-:-:S02]  /*8ad10*/  IMAD.MOV.U32 R6, RZ, RZ, R22 ;  /* 0x000000ffff067224 */ /* 0x000fc400078e0016 */
[----:B------:R-:W-:Y:S01]  /*8ad20*/  IMAD.MOV.U32 R7, RZ, RZ, R23 ;  /* 0x000000ffff077224 */ /* 0x000fe200078e0017 */
[----:B----4-:R0:W-:Y:S04]  /*8ad30*/  STL.64 [R1+0x8478], R24 ;  /* 0x0084781801007387 */ /* 0x0101e80000100a00 */
        /* <DEDUP_REMOVED lines=32> */
[----:B------:R-:W2:Y:S04]  /*8af40*/  LDL.LU.64 R6, [R1+0xf8] ;  /* 0x0000f80001067983 */ /* 0x000ea80000300a00 */
[----:B------:R0:W-:Y:S02]  /*8af50*/  STL.64 [R1+0x8a0], R24 ;  /* 0x0008a01801007387 */ /* 0x0001e40000100a00 */
[----:B------:R1:W-:Y:S01]  /*8af60*/  STL.64 [R1+0x8a8], R26 ;  /* 0x0008a81a01007387 */ /* 0x0003e20000100a00 */
[----:B0-----:R-:W2:Y:S01]  /*8af70*/  LDL.LU.64 R24, [R1+0x8478] ;  /* 0x0084780001187983 */ /* 0x001ea20000300a00 */
[----:B-1----:R-:W-:-:S02]  /*8af80*/  IMAD.MOV.U32 R27, RZ, RZ, R8 ;  /* 0x000000ffff1b7224 */ /* 0x002fc400078e0008 */
[----:B------:R-:W-:Y:S02]  /*8af90*/  IMAD.MOV.U32 R26, RZ, RZ, R9 ;  /* 0x000000ffff1a7224 */ /* 0x000fe400078e0009 */
[----:B------:R-:W2:Y:S01]  /*8afa0*/  LDL.LU.64 R10, [R1+0x8470] ;  /* 0x00847000010a7983 */ /* 0x000ea20000300a00 */
[----:B------:R-:W2:Y:S01]  /*8afb0*/  LDL.LU.64 R8, [R1+0x8468] ;  /* 0x0084680001087983 */ /* 0x000ea20000300a00 */
[----:B------:R0:W-:Y:S02]  /*8afc0*/  STL.64 [R1+0x8330], R18 ;  /* 0x0083301201007387 */ /* 0x0001e40000100a00 */
[----:B------:R1:W-:Y:S02]  /*8afd0*/  STL.64 [R1+0x8328], R16 ;  /* 0x0083281001007387 */ /* 0x0003e40000100a00 */
[----:B0-----:R-:W-:Y:S02]  /*8afe0*/  IMAD.MOV.U32 R18, RZ, RZ, R2 ;  /* 0x000000ffff127224 */ /* 0x001fe400078e0002 */
[----:B-1----:R-:W-:-:S02]  /*8aff0*/  IMAD.MOV.U32 R16, RZ, RZ, R27 ;  /* 0x000000ffff107224 */ /* 0x002fc400078e001b */
[----:B------:R-:W-:Y:S02]  /*8b000*/  IMAD.MOV.U32 R17, RZ, RZ, R26 ;  /* 0x000000ffff117224 */ /* 0x000fe400078e001a */
[----:B------:R-:W-:-:S07]  /*8b010*/  IMAD.MOV.U32 R19, RZ, RZ, R0 ;  /* 0x000000ffff137224 */ /* 0x000fce00078e0000 */
        /* <DEDUP_REMOVED lines=9> */
[----:B------:R-:W4:Y:S02]  /*8b0b0*/  LDL.LU.64 R24, [R1+0x8448] ;  /* 0x0084480001187983 */ /* 0x000f240000300a00 */
[C---:B----4-:R-:W-:Y:S11]  /*8b0c0*/  HMMA.16816.F32 R20, R16.reuse, R24, R20 ;  /* 0x000000181014723c */ /* 0x050ff60000001814 */
[----:B------:R-:W-:Y:S11]  /*8b0d0*/  @!UPT UIADD3 URZ, URZ, URZ, URZ ;  /* 0x0000003f3f3ff290 */ /* 0x000ff6000fffe03f */
[----:B------:R-:W-:Y:S01]  /*8b0e0*/  @!UPT UIADD3 URZ, URZ, URZ, URZ ;  /* 0x0000003f3f3ff290 */ /* 0x000fe2000fffe03f */
[----:B------:R0:W-:Y:S01]  /*8b0f0*/  STL.64 [R1+0x880], R20 ;  /* 0x0008801401007387 */ /* 0x0001e20000100a00 */
[----:B------:R-:W-:Y:S03]  /*8b100*/  STL.64 [R1+0x888], R22 ;  /* 0x0008881601007387 */ /* 0x000fe60000100a00 */
[----:B0-----:R-:W2:Y:S01]  /*8b110*/  LDL.LU.64 R20, [R1+0x8440] ;  /* 0x0084400001147983 */ /* 0x001ea20000300a00 */
[----:B------:R-:W-:Y:S01]  /*8b120*/  STL.64 [R1+0x8308], R24 ;  /* 0x0083081801007387 */ /* 0x000fe20000100a00 */
[C---:B--2---:R-:W-:Y:S11]  /*8b130*/  HMMA.16816.F32 R8, R16.reuse, R20, R8 ;  /* 0x000000141008723c */ /* 0x044ff60000001808 */
[----:B------:R-:W-:Y:S11]  /*8b140*/  @!UPT UIADD3 URZ, URZ, URZ, URZ ;  /* 0x0000003f3f3ff290 */ /* 0x000ff6000fffe03f */
[----:B------:R-:W-:Y:S01]  /*8b150*/  @!UPT UIADD3 URZ, URZ, URZ, URZ ;  /* 0x0000003f3f3ff290 */ /* 0x000fe2000fffe03f */
[----:B------:R0:W-:Y:S01]  /*8b160*/  STL.64 [R1+0x870], R8 ;  /* 0x0008700801007387 */ /* 0x0001e20000100a00 */
[----:B------:R-:W-:Y:S03]  /*8b170*/  STL.64 [R1+0x878], R10 ;  /* 0x0008780a01007387 */ /* 0x000fe60000100a00 */
[----:B0-----:R-:W2:Y:S01]  /*8b180*/  LDL.LU.64 R8, [R1+0x8438] ;  /* 0x0084380001087983 */ /* 0x001ea20000300a00 */
[----:B------:R0:W-:Y:S03]  /*8b190*/  STL.64 [R1+0x8310], R20 ;  /* 0x0083101401007387 */ /* 0x0001e60000100a00 */
[----:B0-----:R-:W4:Y:S04]  /*8b1a0*/  LDL R20, [R1+0x110] ;  /* 0x0001100001147983 */ /* 0x001f280000100800 */
[----:B------:R-:W4:Y:S01]  /*8b1b0*/  LDL R21, [R1+0x114] ;  /* 0x0001140001157983 */ /* 0x000f220000100800 */
        /* <DEDUP_REMOVED lines=23> */
[----:B------:R-:W2:Y:S11]  /*8b330*/  LDL.LU R13, [R1+0x83e0] ;  /* 0x0083e000010d7983 */ /* 0x000eb60000300800 */
[----:B------:R-:W-:Y:S09]  /*8b340*/  @!UPT UIADD3 URZ, URZ, URZ, URZ ;  /* 0x0000003f3f3ff290 */ /* 0x000ff2000fffe03f */
[----:B------:R-:W-:Y:S01]  /*8b350*/  STL.64 [R1+0x830], R8 ;  /* 0x0008300801007387 */ /* 0x000fe20000100a00 */
[----:B------:R0:W-:Y:S03]  /*8b360*/  STL.64 [R1+0x838], R10 ;  /* 0x0008380a01007387 */ /* 0x0001e60000100a00 */
[----:B0-----:R-:W4:Y:S01]  /*8b370*/  LDL.LU.64 R10, [R1+0x83d8] ;  /* 0x0083d800010a7983 */ /* 0x001f220000300a00 */
[----:B------:R-:W4:Y:S02]  /*8b380*/  LDL.LU.64 R8, [R1+0x83d0] ;  /* 0x0083d00001087983 */ /* 0x000f240000300a00 */
[----:B----4-:R-:W-:Y:S01]  /*8b390*/  HMMA.16816.F32 R20, R16, R20, R8 ;  /* 0x000000141014723c */ /* 0x010fe20000001808 */
[----:B------:R-:W4:Y:S11]  /*8b3a0*/  LDL.LU.64 R8, [R1+0x83c8] ;  /* 0x0083c80001087983 */ /* 0x000f360000300a00 */
[----:B------:R-:W-:Y:S11]  /*8b3b0*/  @!UPT UIADD3 URZ, URZ, URZ, URZ ;  /* 0x0000003f3f3ff290 */ /* 0x000ff6000fffe03f */
[----:B------:R0:W-:Y:S01]  /*8b3c0*/  STL.64 [R1+0x820], R20 ;  /* 0x0008201401007387 */ /* 0x0001e20000100a00 */
[----:B------:R1:W-:Y:S03]  /*8b3d0*/  STL.64 [R1+0x828], R22 ;  /* 0x0008281601007387 */ /* 0x0003e60000100a00 */
[----:B0-----:R-:W2:Y:S01]  /*8b3e0*/  LDL.LU.64 R20, [R1+0x680] ;  /* 0x0006800001147983 */ /* 0x001ea20000300a00 */
[----:B-1----:R-:W2:Y:S03]  /*8b3f0*/  LDL.LU.64 R22, [R1+0x688] ;  /* 0x0006880001167983 */ /* 0x002ea60000300a00 */
[----:B--2---:R-:W-:Y:S01]  /*8b400*/  STL.64 [R1+0x8340], R22 ;  /* 0x0083401601007387 */ /* 0x004fe20000100a00 */
[----:B------:R0:W-:Y:S03]  /*8b410*/  STL.64 [R1+0x8338], R20 ;  /* 0x0083381401007387 */ /* 0x0001e60000100a00 */
[----:B0-----:R-:W4:Y:S01]  /*8b420*/  LDL.LU R20, [R1+0x1100] ;  /* 0x0011000001147983 */ /* 0x001f220000300800 */
[----:B------:R-:W4:Y:S02]  /*8b430*/  LDL.LU R21, [R1+0x1104] ;  /* 0x0011040001157983 */ /* 0x000f240000300800 */
[----:B------:R-:W4:Y:S02]  /*8b440*/  LDL.LU R22, [R1+0x1108] ;  /* 0x0011080001167983 */ /* 0x000f240000300800 */
[----:B------:R-:W-:-:S07]  /*8b450*/  IMAD.MOV.U32 R23, RZ, RZ, R14 ;  /* 0x000000ffff177224 */ /* 0x000fce00078e000e */
[----:B----4-:R-:W-:Y:S11]  /*8b460*/  HMMA.16816.F32 R8, R16, R8, R20 ;  /* 0x000000081008723c */ /* 0x010ff60000001814 */
[----:B------:R-:W-:Y:S11]  /*8b470*/  @!UPT UIADD3 URZ, URZ, URZ, URZ ;  /* 0x0000003f3f3ff290 */ /* 0x000ff6000fffe03f */
[----:B------:R-:W-:Y:S01]  /*8b480*/  @!UPT UIADD3 URZ, URZ, URZ, URZ ;  /* 0x0000003f3f3ff290 */ /* 0x000fe2000fffe03f */
[----:B------:R0:W-:Y:S01]  /*8b490*/  STL.64 [R1+0x810], R8 ;  /* 0x0008100801007387 */ /* 0x0001e20000100a00 */
[----:B------:R-:W-:Y:S02]  /*8b4a0*/  STL [R1+0x818], R10 ;  /* 0x0008180a01007387 */ /* 0x000fe40000100800 */
[----:B0-----:R-:W-:Y:S02]  /*8b4b0*/  IMAD.MOV.U32 R8, RZ, RZ, R3 ;  /* 0x000000ffff087224 */ /* 0x001fe400078e0003 */
[----:B------:R-:W-:Y:S01]  /*8b4c0*/  IMAD.MOV.U32 R9, RZ, RZ, R26 ;  /* 0x000000ffff097224 */ /* 0x000fe200078e001a */
[----:B------:R-:W2:Y:S01]  /*8b4d0*/  LDL.LU R3, [R1+0x83c0] ;  /* 0x0083c00001037983 */ /* 0x000ea20000300800 */
[----:B------:R-:W4:Y:S03]  /*8b4e0*/  LDL.LU R26, [R1+0x83bc] ;  /* 0x0083bc00011a7983 */ /* 0x000f260000300800 */
[----:B------:R0:W-:Y:S01]  /*8b4f0*/  STL.64 [R1+0x8368], R8 ;  /* 0x0083680801007387 */ /* 0x0001e20000100a00 */
[----:B------:R-:W2:Y:S02]  /*8b500*/  LDL.LU R20, [R1+0x440] ;  /* 0x0004400001147983 */ /* 0x000ea40000300800 */
[----:B------:R-:W2:Y:S02]  /*8b510*/  LDL.LU R21, [R1+0x444] ;  /* 0x0004440001157983 */ /* 0x000ea40000300800 */
[----:B------:R-:W2:Y:S01]  /*8b520*/  LDL.LU R22, [R1+0x448] ;  /* 0x0004480001167983 */ /* 0x000ea20000300800 */
[----:B------:R-:W2:Y:S01]  /*8b530*/  LDL.LU R23, [R1+0x44c] ;  /* 0x00044c0001177983 */ /* 0x000ea20000300800 */
[----:B0-----:R-:W-:-:S02]  /*8b540*/  IMAD.MOV.U32 R8, RZ, RZ, R15 ;  /* 0x000000ffff087224 */ /* 0x001fc400078e000f */
[----:B------:R-:W-:Y:S01]  /*8b550*/  IMAD.MOV.U32 R9, RZ, RZ, R29 ;  /* 0x000000ffff097224 */ /* 0x000fe200078e001d */
[----:B------:R-:W3:Y:S04]  /*8b560*/  LDL.LU R15, [R1+0x83b8] ;  /* 0x0083b800010f7983 */ /* 0x000ee80000300800 */
        /* <DEDUP_REMOVED lines=17> */
[----:B------:R-:W-:Y:S02]  /*8b680*/  IMAD.MOV.U32 R9, RZ, RZ, R3 ;  /* 0x000000ffff097224 */ /* 0x000fe400078e0003 */
[----:B------:R-:W-:-:S03]  /*8b690*/  IMAD.MOV.U32 R14, RZ, RZ, R11 ;  /* 0x000000ffff0e7224 */ /* 0x000fc600078e000b */
[----:B------:R0:W-:Y:S04]  /*8b6a0*/  STL.64 [R1+0x83b0], R8 ;  /* 0x0083b00801007387 */ /* 0x0001e80000100a00 */
[----:B0-----:R-:W3:Y:S01]  /*8b6b0*/  LDL.LU R8, [R1+0x1120] ;  /* 0x0011200001087983 */ /* 0x001ee20000300800 */
[----:B------:R-:W3:Y:S02]  /*8b6c0*/  LDL.LU R9, [R1+0x1124] ;  /* 0x0011240001097983 */ /* 0x000ee40000300800 */
[----:B------:R-:W3:Y:S02]  /*8b6d0*/  LDL.LU R10, [R1+0x1128] ;  /* 0x00112800010a7983 */ /* 0x000ee40000300800 */
[----:B------:R-:W3:Y:S01]  /*8b6e0*/  LDL.LU R11, [R1+0x112c] ;  /* 0x00112c00010b7983 */ /* 0x000ee20000300800 */
        /* <DEDUP_REMOVED lines=12> */
[----:B------:R-:W4:Y:S01]  /*8b7b0*/  LDL.LU R24, [R1+0x11d0] ;  /* 0x0011d00001187983 */ /* 0x000f220000300800 */
        /* <DEDUP_REMOVED lines=9> */
[----:B------:R-:W2:Y:S01]  /*8b850*/  LDL.LU R27, [R1+0x11bc] ;  /* 0x0011bc00011b7983 */ /* 0x000ea20000300800 */
[----:B------:R-:W-:Y:S01]  /*8b860*/  STL [R1+0x7128], R14 ;  /* 0x0071280e01007387 */ /* 0x000fe20000100800 */
[----:B------:R0:W-:Y:S02]  /*8b870*/  STL [R1+0x7488], R13 ;  /* 0x0074880d01007387 */ /* 0x0001e40000100800 */
[----:B------:R-:W-:Y:S01]  /*8b880*/  STL [R1+0x74cc], R15 ;  /* 0x0074cc0f01007387 */ /* 0x000fe20000100800 */
[----:B0-----:R-:W3:Y:S04]  /*8b890*/  LDL.64 R12, [R1+0x140] ;  /* 0x00014000010c7983 */ /* 0x001ee80000100a00 */
[----:B---3--:R0:W-:Y:S04]  /*8b8a0*/  STL.64 [R1+0x82f0], R12 ;  /* 0x0082f00c01007387 */ /* 0x0081e80000100a00 */
[----:B0-----:R-:W3:Y:S01]  /*8b8b0*/  LDL.LU R12, [R1+0x11f0] ;  /* 0x0011f000010c7983 */ /* 0x001ee20000300800 */
[----:B------:R-:W3:Y:S02]  /*8b8c0*/  LDL.LU R13, [R1+0x11f4] ;  /* 0x0011f400010d7983 */ /* 0x000ee40000300800 */
[----:B------:R-:W3:Y:S02]  /*8b8d0*/  LDL.LU R14, [R1+0x11f8] ;  /* 0x0011f800010e7983 */ /* 0x000ee40000300800 */
[----:B------:R-:W3:Y:S01]  /*8b8e0*/  LDL.LU R15, [R1+0x11fc] ;  /* 0x0011fc00010f7983 */ /* 0x000ee20000300800 */
[----:B------:R0:W-:Y:S01]  /*8b8f0*/  STL.64 [R1+0x800], R8 ;  /* 0x0008000801007387 */ /* 0x0001e20000100a00 */
[----:B------:R-:W-:Y:S03]  /*8b900*/  STL.64 [R1+0x808], R10 ;  /* 0x0008080a01007387 */ /* 0x000fe60000100a00 */
[----:B0-----:R-:W4:Y:S01]  /*8b910*/  LDL.LU.64 R8, [R1+0x83b0] ;  /* 0x0083b00001087983 */ /* 0x001f220000300a00 */
[----:B------:R-:W-:Y:S02]  /*8b920*/  STL.64 [R1+0x8290], R6 ;  /* 0x0082900601007387 */ /* 0x000fe40000100a00 */
[----:B------:R0:W-:Y:S02]  /*8b930*/  STL.64 [R1+0x8288], R4 ;  /* 0x0082880401007387 */ /* 0x0001e40000100a00 */
        /* <DEDUP_REMOVED lines=33> */
[----:B----4-:R-:W-:Y:S01]  /*8bb50*/  HMMA.16816.F32 R16, R16, R8, R20 ;  /* 0x000000081010723c */ /* 0x010fe20000001814 */
[----:B------:R-:W4:Y:S01]  /*8bb60*/  LDL.LU.64 R22, [R1+0x8340] ;  /* 0x0083400001167983 */ /* 0x000f220000300a00 */
[----:B------:R-:W4:Y:S11]  /*8bb70*/  LDL.LU.64 R20, [R1+0x8338] ;  /* 0x0083380001147983 */ /* 0x000f360000300a00 */
[----:B------:R-:W-:Y:S10]  /*8bb80*/  @!UPT UIADD3 URZ, URZ, URZ, URZ ;  /* 0x0000003f3f3ff290 */ /* 0x000ff4000fffe03f */
[----:B------:R-:W-:Y:S01]  /*8bb90*/  STL.64 [R1+0x7b0], R16 ;  /* 0x0007b01001007387 */ /* 0x000fe20000100a00 */
[----:B------:R0:W-:Y:S03]  /*8bba0*/  STL.64 [R1+0x7b8], R18 ;  /* 0x0007b81201007387 */ /* 0x0001e60000100a00 */
[----:B0-----:R-:W3:Y:S01]  /*8bbb0*/  LDL.LU.64 R18, [R1+0x8330] ;  /* 0x0083300001127983 */ /* 0x001ee20000300a00 */
[----:B------:R-:W4:Y:S02]  /*8bbc0*/  LDL.LU.64 R16, [R1+0x8328] ;  /* 0x0083280001107983 */ /* 0x000f240000300a00 */
[----:B--2---:R-:W-:Y:S02]  /*8bbd0*/  STL.64 [R1+0x8248], R10 ;  /* 0x0082480a01007387 */ /* 0x004fe40000100a00 */
[----:B------:R-:W-:Y:S01]  /*8bbe0*/  STL.64 [R1+0x8240], R8 ;  /* 0x0082400801007387 */ /* 0x000fe20000100a00 */
[----:B----4-:R-:W-:Y:S11]  /*8bbf0*/  HMMA.16816.F32 R24, R20, R16, R24 ;  /* 0x000000101418723c */ /* 0x010ff60000001818 */
        /* <DEDUP_REMOVED lines=9> */
[----:B------:R-:W-:Y:S02]  /*8bc90*/  IMAD.MOV.U32 R3, RZ, RZ, R21 ;  /* 0x000000ffff037224 */ /* 0x000fe400078e0015 */
[----:B------:R-:W-:Y:S02]  /*8bca0*/  IMAD.MOV.U32 R2, RZ, RZ, R22 ;  /* 0x000000ffff027224 */ /* 0x000fe400078e0016 */
[----:B------:R-:W-:Y:S01]  /*8bcb0*/  IMAD.MOV.U32 R0, RZ, RZ, R23 ;  /* 0x000000ffff007224 */ /* 0x000fe200078e0017 */
[----:B------:R-:W4:Y:S01]  /*8bcc0*/  LDL.LU.64 R20, [R1+0x8310] ;  /* 0x0083100001147983 */ /* 0x000f220000300a00 */
[----:B---3--:R0:W-:Y:S02]  /*8bcd0*/  STL.64 [R1+0x8228], R18 ;  /* 0x0082281201007387 */ /* 0x0081e40000100a00 */
[----:B------:R1:W-:Y:S02]  /*8bce0*/  STL.64 [R1+0x8220], R16 ;  /* 0x0082201001007387 */ /* 0x0003e40000100a00 */
[----:B0-----:R-:W-:-:S02]  /*8bcf0*/  IMAD.MOV.U32 R18, RZ, RZ, R2 ;  /* 0x000000ffff127224 */ /* 0x001fc400078e0002 */
[----:B-1----:R-:W-:Y:S02]  /*8bd00*/  IMAD.MOV.U32 R16, RZ, RZ, R10 ;  /* 0x000000ffff107224 */ /* 0x002fe400078e000a */
[----:B------:R-:W-:Y:S02]  /*8bd10*/  IMAD.MOV.U32 R17, RZ, RZ, R3 ;  /* 0x000000ffff117224 */ /* 0x000fe400078e0003 */
[----:B------:R-:W-:-:S07]  /*8bd20*/  IMAD.MOV.U32 R19, RZ, RZ, R0 ;  /* 0x000000ffff137224 */ /* 0x000fce00078e0000 */
[C---:B--2---:R-:W-:Y:S01]  /*8bd30*/  HMMA.16816.F32 R8, R16.reuse, R8, R24 ;  /* 0x000000081008723c */ /* 0x044fe20000001818 */
[----:B------:R-:W2:Y:S11]  /*8bd40*/  LDL.LU.64 R24, [R1+0x8308] ;  /* 0x0083080001187983 */ /* 0x000eb60000300a00 */
[----:B------:R-:W-:Y:S11]  /*8bd50*/  @!UPT UIADD3 URZ, URZ, URZ, URZ ;  /* 0x0000003f3f3ff290 */ /* 0x000ff6000fffe03f */
[----:B------:R-:W-:Y:S01]  /*8bd60*/  STL.64 [R1+0x790], R8 ;  /* 0x0007900801007387 */ /* 0x000fe20000100a00 */
[----:B------:R2:W-:Y:S02]  /*8bd70*/  STL.64 [R1+0x798], R10 ;  /* 0x0007980a01007387 */ /* 0x0005e40000100a00 */
[C---:B--2---:R-:W-:Y:S01]  /*8bd80*/  HMMA.16816.F32 R8, R16.reuse, R24, R4 ;  /* 0x000000181008723c */ /* 0x044fe20000001804 */
[----:B------:R-:W-:Y:S11]  /*8bd90*/  STL.64 [R1+0x82c8], R24 ;  /* 0x0082c81801007387 */ /* 0x000ff60000100a00 */
[----:B------:R-:W-:Y:S11]  /*8bda0*/  @!UPT UIADD3 URZ, URZ, URZ, URZ ;  /* 0x0000003f3f3ff290 */ /* 0x000ff6000fffe03f */
[----:B------:R0:W-:Y:S01]  /*8bdb0*/  STL.64 [R1+0x780], R8 ;  /* 0x0007800801007387 */ /* 0x0001e20000100a00 */
[----:B------:R-:W-:Y:S03]  /*8bdc0*/  STL.64 [R1+0x788], R10 ;  /* 0x0007880a01007387 */ /* 0x000fe60000100a00 */
[----:B0-----:R-:W2:Y:S01]  /*8bdd0*/  LDL.64 R8, [R1+0xc0] ;  /* 0x0000c00001087983 */ /* 0x001ea20000100a00 */
[C---:B----4-:R-:W-:Y:S03]  /*8bde0*/  HMMA.16816.F32 R4, R16.reuse, R20, R12 ;  /* 0x000000141004723c */ /* 0x050fe6000000180c */
[----:B--2---:R-:W-:Y:S11]  /*8bdf0*/  STL.64 [R1+0x8260], R8 ;  /* 0x0082600801007387 */ /* 0x004ff60000100a00 */
[----:B------:R-:W-:Y:S09]  /*8be00*/  @!UPT UIADD3 URZ, URZ, URZ, URZ ;  /* 0x0000003f3f3ff290 */ /* 0x000ff2000fffe03f */
[----:B------:R-:W-:Y:S02]  /*8be10*/  STL.64 [R1+0x770], R4 ;  /* 0x0007700401007387 */ /* 0x000fe40000100a00 */
[----:B------:R-:W-:Y:S02]  /*8be20*/  STL.64 [R1+0x778], R6 ;  /* 0x0007780601007387 */ /* 0x000fe40000100a00 */
[----:B------:R0:W-:Y:S02]  /*8be30*/  STL.64 [R1+0x81e0], R20 ;  /* 0x0081e01401007387 */ /* 0x0001e40000100a00 */
[----:B0-----:R-:W2:Y:S01]  /*8be40*/  LDL.LU R20, [R1+0x1290] ;  /* 0x0012900001147983 */ /* 0x001ea20000300800 */
[----:B------:R-:W2:Y:S02]  /*8be50*/  LDL.LU R21, [R1+0x1294] ;  /* 0x0012940001157983 */ /* 0x000ea40000300800 */
[----:B------:R-:W3:Y:S02]  /*8be60*/  LDL.LU R22, [R1+0x1298] ;  /* 0x0012980001167983 */ /* 0x000ee40000300800 */
[----:B------:R-:W3:Y:S01]  /*8be70*/  LDL.LU R23, [R1+0x129c] ;  /* 0x00129c0001177983 */ /* 0x000ee20000300800 */
[----:B------:R-:W4:Y:S01]  /*8be80*/  LDL.LU R24, [R1+0x1230] ;  /* 0x0012300001187983 */ /* 0x000f220000300800 */
        /* <DEDUP_REMOVED lines=17> */
[----:B------:R-:W4:Y:S04]  /*8bfa0*/  LDL.64 R4, [R1+0x100] ;  /* 0x0001000001047983 */ /* 0x000f280000100a00 */
[----:B------:R-:W2:Y:S04]  /*8bfb0*/  LDL.64 R12, [R1+0x150] ;  /* 0x00015000010c7983 */ /* 0x000ea80000100a00 */
[----:B----4-:R0:W-:Y:S04]  /*8bfc0*/  STL.64 [R1+0x82a8], R4 ;  /* 0x0082a80401007387 */ /* 0x0101e80000100a00 */
[----:B0-----:R-:W4:Y:S04]  /*8bfd0*/  LDL.64 R4, [R1+0x110] ;  /* 0x0001100001047983 */ /* 0x001f280000100a00 */
[----:B----4-:R0:W-:Y:S04]  /*8bfe0*/  STL.64 [R1+0x82c0], R4 ;  /* 0x0082c00401007387 */ /* 0x0101e80000100a00 */
[----:B0-----:R-:W4:Y:S04]  /*8bff0*/  LDL.64 R4, [R1+0x120] ;  /* 0x0001200001047983 */ /* 0x001f280000100a00 */
        /* <DEDUP_REMOVED lines=32> */
[----:B------:R-:W3:Y:S01]  /*8c200*/  LDL.64 R8, [R1+0xe0] ;  /* 0x0000e00001087983 */ /* 0x000ee20000100a00 */
[----:B------:R-:W-:Y:S02]  /*8c210*/  STL.64 [R1+0x760], R24 ;  /* 0x0007601801007387 */ /* 0x000fe40000100a00 */
[----:B------:R0:W-:Y:S02]  /*8c220*/  STL.64 [R1+0x768], R26 ;  /* 0x0007681a01007387 */ /* 0x0001e40000100a00 */
        /* <DEDUP_REMOVED lines=8> */
[----:B0-----:R-:W4:Y:S02]  /*8c2b0*/  LDL.LU.64 R24, [R1+0x82e8] ;  /* 0x0082e80001187983 */ /* 0x001f240000300a00 */
[C---:B----4-:R-:W-:Y:S01]  /*8c2c0*/  HMMA.16816.F32 R4, R16.reuse, R24, R4 ;  /* 0x000000181004723c */ /* 0x050fe20000001804 */
        /* <DEDUP_REMOVED lines=8> */
[----:B------:R-:W-:Y:S01]  /*8c350*/  STL [R1+0x81ac], R14 ;  /* 0x0081ac0e01007387 */ /* 0x000fe20000100800 */
        /* <DEDUP_REMOVED lines=9> */
[----:B------:R-:W4:Y:S03]  /*8c3f0*/  LDL.LU.64 R4, [R1+0x82c0] ;  /* 0x0082c00001047983 */ /* 0x000f260000300a00 */
[----:B------:R-:W-:Y:S02]  /*8c400*/  STL [R1+0x81b4], R26 ;  /* 0x0081b41a01007387 */ /* 0x000fe40000100800 */
[----:B------:R-:W-:Y:S01]  /*8c410*/  STL [R1+0x81b0], R27 ;  /* 0x0081b01b01007387 */ /* 0x000fe20000100800 */
        /* <DEDUP_REMOVED lines=18> */
[----:B------:R-:W3:Y:S02]  /*8c540*/  LDL.LU.64 R6, [R1+0x8290] ;  /* 0x0082900001067983 */ /* 0x000ee40000300a00 */
[----:B------:R-:W4:Y:S01]  /*8c550*/  LDL.LU.64 R4, [R1+0x8288] ;  /* 0x0082880001047983 */ /* 0x000f220000300a00 */
[----:B------:R-:W-:Y:S01]  /*8c560*/  STL [R1+0x8258], R27 ;  /* 0x0082581b01007387 */ /* 0x000fe20000100800 */
[----:B--2---:R0:W-:Y:S03]  /*8c570*/  STL.64 [R1+0x8250], R24 ;  /* 0x0082501801007387 */ /* 0x0041e60000100a00 */
[----:B0-----:R-:W2:Y:S01]  /*8c580*/  LDL.64 R24, [R1+0xd0] ;  /* 0x0000d00001187983 */ /* 0x001ea20000100a00 */
[----:B----4-:R-:W-:Y:S11]  /*8c590*/  HMMA.16816.F32 R20, R16, R4, R20 ;  /* 0x000000041014723c */ /* 0x010ff60000001814 */
[----:B------:R-:W-:Y:S11]  /*8c5a0*/  @!UPT UIADD3 URZ, URZ, URZ, URZ ;  /* 0x0000003f3f3ff290 */ /* 0x000ff6000fffe03f */
[----:B------:R-:W-:Y:S01]  /*8c5b0*/  @!UPT UIADD3 URZ, URZ, URZ, URZ ;  /* 0x0000003f3f3ff290 */ /* 0x000fe2000fffe03f */
[----:B------:R-:W-:Y:S01]  /*8c5c0*/  STL.64 [R1+0x700], R20 ;  /* 0x0007001401007387 */ /* 0x000fe20000100a00 */
[----:B------:R0:W-:Y:S03]  /*8c5d0*/  STL.64 [R1+0x708], R22 ;  /* 0x0007081601007387 */ /* 0x0001e60000100a00 */
[----:B0-----:R-:W4:Y:S01]  /*8c5e0*/  LDL.LU.64 R22, [R1+0x8280] ;  /* 0x0082800001167983 */ /* 0x001f220000300a00 */
[----:B------:R-:W4:Y:S02]  /*8c5f0*/  LDL.LU.64 R20, [R1+0x8278] ;  /* 0x0082780001147983 */ /* 0x000f240000300a00 */
[----:B---3--:R-:W-:Y:S02]  /*8c600*/  STL.64 [R1+0x8148], R6 ;  /* 0x0081480601007387 */ /* 0x008fe40000100a00 */
[----:B------:R0:W-:Y:S02]  /*8c610*/  STL.64 [R1+0x8140], R4 ;  /* 0x0081400401007387 */ /* 0x0001e40000100a00 */
[----:B------:R-:W-:-:S02]  /*8c620*/  IMAD.MOV.U32 R28, RZ, RZ, R8 ;  /* 0x000000ffff1c7224 */ /* 0x000fc400078e0008 */
[----:B------:R-:W-:Y:S01]  /*8c630*/  IMAD.MOV.U32 R3, RZ, RZ, R9 ;  /* 0x000000ffff037224 */ /* 0x000fe200078e0009 */
        /* <DEDUP_REMOVED lines=10> */
[----:B------:R-:W3:Y:S02]  /*8c6e0*/  LDL.LU.64 R20, [R1+0x8268] ;  /* 0x0082680001147983 */ /* 0x000ee40000300a00 */
[----:B------:R-:W3:Y:S01]  /*8c6f0*/  LDL.LU.64 R8, [R1+0x8260] ;  /* 0x0082600001087983 */ /* 0x000ee20000300a00 */
[C---:B--2---:R-:W-:Y:S11]  /*8c700*/  HMMA.16816.F32 R4, R16.reuse, R24, R4 ;  /* 0x000000181004723c */ /* 0x044ff60000001804 */
[----:B------:R-:W-:Y:S11]  /*8c710*/  @!UPT UIADD3 URZ, URZ, URZ, URZ ;  /* 0x0000003f3f3ff290 */ /* 0x000ff6000fffe03f */
[----:B------:R-:W-:Y:S01]  /*8c720*/  @!UPT UIADD3 URZ, URZ, URZ, URZ ;  /* 0x0000003f3f3ff290 */ /* 0x000fe2000fffe03f */
[----:B------:R-:W-:Y:S01]  /*8c730*/  STL.64 [R1+0x6e0], R4 ;  /* 0x0006e00401007387 */ /* 0x000fe20000100a00 */
        /* <DEDUP_REMOVED lines=15> */
[----:B------:R-:W-:Y:S02]  /*8c830*/  IMAD.MOV.U32 R7, RZ, RZ, R8 ;  /* 0x000000ffff077224 */ /* 0x000fe400078e0008 */
[----:B------:R-:W-:Y:S01]  /*8c840*/  IMAD.MOV.U32 R6, RZ, RZ, R9 ;  /* 0x000000ffff067224 */ /* 0x000fe200078e0009 */
[----:B------:R-:W4:Y:S01]  /*8c850*/  LDL.LU R27, [R1+0x139c] ;  /* 0x00139c00011b7983 */ /* 0x000f220000300800 */
[----:B------:R-:W4:Y:S03]  /*8c860*/  LDL.64 R8, [R1+0xb0] ;  /* 0x0000b00001087983 */ /* 0x000f260000100a00 */
[----:B---3--:R-:W-:Y:S01]  /*8c870*/  STL.64 [R1+0x81f0], R22 ;  /* 0x0081f01601007387 */ /* 0x008fe20000100a00 */
[----:B--2---:R0:W-:Y:S03]  /*8c880*/  STL.64 [R1+0x81e8], R20 ;  /* 0x0081e81401007387 */ /* 0x0041e60000100a00 */
[----:B0-----:R-:W2:Y:S04]  /*8c890*/  LDL.64 R20, [R1+0x180] ;  /* 0x0001800001147983 */ /* 0x001ea80000100a00 */
[----:B--2---:R0:W-:Y:S04]  /*8c8a0*/  STL.64 [R1+0x8208], R20 ;  /* 0x0082081401007387 */ /* 0x0041e80000100a00 */
[----:B0-----:R-:W2:Y:S01]  /*8c8b0*/  LDL.LU.64 R20, [R1+0x3e0] ;  /* 0x0003e00001147983 */ /* 0x001ea20000300a00 */
[----:B------:R-:W3:Y:S03]  /*8c8c0*/  LDL.LU.64 R22, [R1+0x3e8] ;  /* 0x0003e80001167983 */ /* 0x000ee60000300a00 */
        /* <DEDUP_REMOVED lines=35> */
[----:B------:R-:W4:Y:S02]  /*8cb00*/  LDL.LU.64 R24, [R1+0x8250] ;  /* 0x0082500001187983 */ /* 0x000f240000300a00 */
[----:B------:R-:W-:-:S02]  /*8cb10*/  IMAD.MOV.U32 R26, RZ, RZ, R9 ;  /* 0x000000ffff1a7224 */ /* 0x000fc400078e0009 */
[----:B------:R-:W2:Y:S01]  /*8cb20*/  LDL.LU.64 R10, [R1+0x8248] ;  /* 0x00824800010a7983 */ /* 0x000ea20000300a00 */
[----:B------:R-:W2:Y:S02]  /*8cb30*/  LDL.LU.64 R8, [R1+0x8240] ;  /* 0x0082400001087983 */ /* 0x000ea40000300a00 */
        /* <DEDUP_REMOVED lines=8> */
[----:B------:R2:W-:Y:S02]  /*8cbc0*/  STL.64 [R1+0x80f8], R10 ;  /* 0x0080f80a01007387 */ /* 0x0005e40000100a00 */
[----:B------:R-:W-:Y:S02]  /*8cbd0*/  STL.64 [R1+0x80f0], R8 ;  /* 0x0080f00801007387 */ /* 0x000fe40000100a00 */
[----:B--2---:R-:W-:-:S02]  /*8cbe0*/  IMAD.MOV.U32 R11, RZ, RZ, R20 ;  /* 0x000000ffff0b7224 */ /* 0x004fc400078e0014 */
[----:B------:R-:W-:Y:S01]  /*8cbf0*/  IMAD.MOV.U32 R10, RZ, RZ, R21 ;  /* 0x000000ffff0a7224 */ /* 0x000fe200078e0015 */
[----:B---3--:R-:W-:Y:S11]  /*8cc00*/  HMMA.16816.F32 R4, R20, R16, R4 ;  /* 0x000000101404723c */ /* 0x008ff60000001804 */
[----:B------:R-:W-:Y:S11]  /*8cc10*/  @!UPT UIADD3 URZ, URZ, URZ, URZ ;  /* 0x0000003f3f3ff290 */ /* 0x000ff6000fffe03f */
[----:B------:R-:W-:Y:S01]  /*8cc20*/  @!UPT UIADD3 URZ, URZ, URZ, URZ ;  /* 0x0000003f3f3ff290 */ /* 0x000fe2000fffe03f */
[----:B------:R-:W-:Y:S01]  /*8cc30*/  STL.64 [R1+0x640], R4 ;  /* 0x0006400401007387 */ /* 0x000fe20000100a00 */
[----:B------:R0:W-:Y:S03]  /*8cc40*/  STL.64 [R1+0x648], R6 ;  /* 0x0006480601007387 */ /* 0x0001e60000100a00 */
[----:B0-----:R-:W2:Y:S01]  /*8cc50*/  LDL.LU.64 R6, [R1+0x8218] ;  /* 0x0082180001067983 */ /* 0x001ea20000300a00 */
[----:B------:R-:W2:Y:S02]  /*8cc60*/  LDL.LU.64 R4, [R1+0x8210] ;  /* 0x0082100001047983 */ /* 0x000ea40000300a00 */
[----:B------:R-:W2:Y:S02]  /*8cc70*/  LDL.LU.64 R20, [R1+0x8208] ;  /* 0x0082080001147983 */ /* 0x000ea40000300a00 */
[----:B------:R-:W-:Y:S02]  /*8cc80*/  IMAD.MOV.U32 R8, RZ, RZ, R2 ;  /* 0x000000ffff087224 */ /* 0x000fe400078e0002 */
[----:B------:R-:W-:-:S02]  /*8cc90*/  IMAD.MOV.U32 R9, RZ, RZ, R0 ;  /* 0x000000ffff097224 */ /* 0x000fc400078e0000 */
[----:B------:R-:W-:Y:S02]  /*8cca0*/  IMAD.MOV.U32 R2, RZ, RZ, R22 ;  /* 0x000000ffff027224 */ /* 0x000fe400078e0016 */
[----:B------:R-:W-:Y:S01]  /*8ccb0*/  IMAD.MOV.U32 R0, RZ, RZ, R23 ;  /* 0x000000ffff007224 */ /* 0x000fe200078e0017 */
[----:B------:R0:W-:Y:S01]  /*8ccc0*/  STL.64 [R1+0x80d8], R18 ;  /* 0x0080d81201007387 */ /* 0x0001e20000100a00 */
[----:B------:R1:W-:Y:S02]  /*8ccd0*/  STL.64 [R1+0x80d0], R16 ;  /* 0x0080d01001007387 */ /* 0x0003e40000100a00 */
[----:B0-----:R-:W-:Y:S02]  /*8cce0*/  IMAD.MOV.U32 R18, RZ, RZ, R2 ;  /* 0x000000ffff127224 */ /* 0x001fe400078e0002 */
[----:B-1----:R-:W-:Y:S02]  /*8ccf0*/  IMAD.MOV.U32 R16, RZ, RZ, R11 ;  /* 0x000000ffff107224 */ /* 0x002fe400078e000b */
[----:B------:R-:W-:-:S02]  /*8cd00*/  IMAD.MOV.U32 R17, RZ, RZ, R10 ;  /* 0x000000ffff117224 */ /* 0x000fc400078e000a */
        /* <DEDUP_REMOVED lines=35> */
[----:B------:R-:W-:Y:S02]  /*8cf40*/  STL.64 [R1+0x508], R10 ;  /* 0x0005080a01007387 */ /* 0x000fe40000100a00 */
[----:B0-----:R-:W-:Y:S02]  /*8cf50*/  IMAD.MOV.U32 R8, RZ, RZ, R15 ;  /* 0x000000ffff087224 */ /* 0x001fe400078e000f */
[----:B------:R-:W-:Y:S01]  /*8cf60*/  IMAD.MOV.U32 R9, RZ, RZ, R26 ;  /* 0x000000ffff097224 */ /* 0x000fe200078e001a */
[----:B------:R-:W2:Y:S01]  /*8cf70*/  LDL.LU R15, [R1+0x81b8] ;  /* 0x0081b800010f7983 */ /* 0x000ea20000300800 */
[----:B------:R-:W2:Y:S03]  /*8cf80*/  LDL.LU R26, [R1+0x81b4] ;  /* 0x0081b400011a7983 */ /* 0x000ea60000300800 */
[----:B------:R3:W-:Y:S02]  /*8cf90*/  STL.64 [R1+0x8110], R8 ;  /* 0x0081100801007387 */ /* 0x0007e40000100a00 */
[----:B---3--:R-:W-:Y:S11]  /*8cfa0*/  HMMA.16816.F32 R8, R16, R12, R20 ;  /* 0x0000000c1008723c */ /* 0x008ff60000001814 */
[----:B------:R-:W-:Y:S11]  /*8cfb0*/  @!UPT UIADD3 URZ, URZ, URZ, URZ ;  /* 0x0000003f3f3ff290 */ /* 0x000ff6000fffe03f */
[----:B------:R-:W-:Y:S01]  /*8cfc0*/  @!UPT UIADD3 URZ, URZ, URZ, URZ ;  /* 0x0000003f3f3ff290 */ /* 0x000fe2000fffe03f */
[----:B------:R-:W-:Y:S01]  /*8cfd0*/  STL.64 [R1+0x4f0], R8 ;  /* 0x0004f00801007387 */ /* 0x000fe20000100a00 */
[----:B------:R-:W-:Y:S02]  /*8cfe0*/  STL.64 [R1+0x4f8], R10 ;  /* 0x0004f80a01007387 */ /* 0x000fe40000100a00 */
[----:B----4-:R-:W-:Y:S02]  /*8cff0*/  IMAD.MOV.U32 R24, RZ, RZ, R5 ;  /* 0x000000ffff187224 */ /* 0x010fe400078e0005 */
[----:B------:R-:W-:-:S05]  /*8d000*/  IMAD.MOV.U32 R25, RZ, RZ, R4 ;  /* 0x000000ffff197224 */ /* 0x000fca00078e0004 */
[----:B------:R-:W-:Y:S01]  /*8d010*/  STL.64 [R1+0x8128], R24 ;  /* 0x0081281801007387 */ /* 0x000fe20000100a00 */
[----:B------:R-:W3:Y:S02]  /*8d020*/  LDL.LU R20, [R1+0x12b0] ;  /* 0x0012b00001147983 */ /* 0x000ee40000300800 */
[----:B------:R-:W3:Y:S02]  /*8d030*/  LDL.LU R21, [R1+0x12b4] ;  /* 0x0012b40001157983 */ /* 0x000ee40000300800 */
[----:B------:R-:W4:Y:S01]  /*8d040*/  LDL.LU R22, [R1+0x12b8] ;  /* 0x0012b80001167983 */ /* 0x000f220000300800 */
[----:B------:R-:W4:Y:S04]  /*8d050*/  LDL.LU R23, [R1+0x12bc] ;  /* 0x0012bc0001177983 */ /* 0x000f280000300800 */
[----:B----4-:R-:W-:Y:S01]  /*8d060*/  STL.64 [R1+0x8138], R22 ;  /* 0x0081381601007387 */ /* 0x010fe20000100a00 */
[----:B---3--:R0:W-:Y:S03]  /*8d070*/  STL.64 [R1+0x8130], R20 ;  /* 0x0081301401007387 */ /* 0x0081e60000100a00 */
[----:B0-----:R-:W3:Y:S01]  /*8d080*/  LDL.LU R20, [R1+0x12d0] ;  /* 0x0012d00001147983 */ /* 0x001ee20000300800 */
[----:B------:R-:W3:Y:S02]  /*8d090*/  LDL.LU R21, [R1+0x12d4] ;  /* 0x0012d40001157983 */ /* 0x000ee40000300800 */
[----:B------:R-:W4:Y:S02]  /*8d0a0*/  LDL.LU R22, [R1+0x12d8] ;  /* 0x0012d80001167983 */ /* 0x000f240000300800 */
[----:B------:R-:W4:Y:S02]  /*8d0b0*/  LDL.LU R23, [R1+0x12dc] ;  /* 0x0012dc0001177983 */ /* 0x000f240000300800 */
[----:B------:R-:W-:-:S02]  /*8d0c0*/  IMAD.MOV.U32 R4, RZ, RZ, R27 ;  /* 0x000000ffff047224 */ /* 0x000fc400078e001b */
[----:B------:R-:W-:Y:S01]  /*8d0d0*/  IMAD.MOV.U32 R5, RZ, RZ, R14 ;  /* 0x000000ffff057224 */ /* 0x000fe200078e000e */
[----:B----4-:R-:W-:Y:S01]  /*8d0e0*/  STL.64 [R1+0x8158], R22 ;  /* 0x0081581601007387 */ /* 0x010fe20000100a00 */
[----:B---3--:R-:W-:Y:S02]  /*8d0f0*/  STL.64 [R1+0x8150], R20 ;  /* 0x0081501401007387 */ /* 0x008fe40000100a00 */
[----:B------:R-:W3:Y:S02]  /*8d100*/  LDL.LU R27, [R1+0x81b0] ;  /* 0x0081b000011b7983 */ /* 0x000ee40000300800 */
[----:B------:R-:W4:Y:S01]  /*8d110*/  LDL.LU R14, [R1+0x81ac] ;  /* 0x0081ac00010e7983 */ /* 0x000f220000300800 */
[----:B------:R2:W-:Y:S02]  /*8d120*/  STL.64 [R1+0x8160], R4 ;  /* 0x0081600401007387 */ /* 0x0005e40000100a00 */
[----:B--2---:R-:W-:Y:S02]  /*8d130*/  IMAD.MOV.U32 R4, RZ, RZ, R15 ;  /* 0x000000ffff047224 */ /* 0x004fe400078e000f */
[----:B------:R-:W-:Y:S01]  /*8d140*/  IMAD.MOV.U32 R5, RZ, RZ, R29 ;  /* 0x000000ffff057224 */ /* 0x000fe200078e001d */
[----:B------:R-:W2:Y:S04]  /*8d150*/  LDL.LU R15, [R1+0x81a8] ;  /* 0x0081a800010f7983 */ /* 0x000ea80000300800 */
[----:B------:R0:W-:Y:S01]  /*8d160*/  STL.64 [R1+0x8178], R4 ;  /* 0x0081780401007387 */ /* 0x0001e20000100a00 */
[----:B------:R-:W2:Y:S02]  /*8d170*/  LDL.LU R20, [R1+0x12e0] ;  /* 0x0012e00001147983 */ /* 0x000ea40000300800 */
[----:B------:R-:W2:Y:S02]  /*8d180*/  LDL.LU R21, [R1+0x12e4] ;  /* 0x0012e40001157983 */ /* 0x000ea40000300800 */
[----:B------:R-:W2:Y:S01]  /*8d190*/  LDL.LU R22, [R1+0x12e8] ;  /* 0x0012e80001167983 */ /* 0x000ea20000300800 */
[----:B------:R-:W2:Y:S01]  /*8d1a0*/  LDL.LU R23, [R1+0x12ec] ;  /* 0x0012ec0001177983 */ /* 0x000ea20000300800 */
[----:B0-----:R-:W-:-:S02]  /*8d1b0*/  IMAD.MOV.U32 R5, RZ, RZ, R26 ;  /* 0x000000ffff057224 */ /* 0x001fc400078e001a */
[----:B---3--:R-:W-:-:S05]  /*8d1c0*/  IMAD.MOV.U32 R4, RZ, RZ, R27 ;  /* 0x000000ffff047224 */ /* 0x008fca00078e001b */
[----:B------:R-:W-:Y:S04]  /*8d1d0*/  STL.64 [R1+0x8190], R4 ;  /* 0x0081900401007387 */ /* 0x000fe80000100a00 */
[----:B--2---:R-:W-:Y:S01]  /*8d1e0*/  STL.64 [R1+0x8170], R22 ;  /* 0x0081701601007387 */ /* 0x004fe20000100a00 */
        /* <DEDUP_REMOVED lines=12> */
[----:B----4-:R-:W-:Y:S01]  /*8d2b0*/  IMAD.MOV.U32 R5, RZ, RZ, R14 ;  /* 0x000000ffff057224 */ /* 0x010fe200078e000e */
        /* <DEDUP_REMOVED lines=10> */
[----:B------:R0:W-:Y:S04]  /*8d360*/  STL.64 [R1+0x80a8], R12 ;  /* 0x0080a80c01007387 */ /* 0x0001e80000100a00 */
[----:B0-----:R-:W4:Y:S01]  /*8d370*/  LDL.LU.64 R12, [R1+0x630] ;  /* 0x00063000010c7983 */ /* 0x001f220000300a00 */
[----:B------:R-:W2:Y:S03]  /*8d380*/  LDL.LU.64 R14, [R1+0x638] ;  /* 0x00063800010e7983 */ /* 0x000ea60000300a00 */
[----:B--2---:R-:W-:Y:S01]  /*8d390*/  STL.64 [R1+0x80e8], R14 ;  /* 0x0080e80e01007387 */ /* 0x004fe20000100a00 */
[----:B----4-:R0:W-:Y:S03]  /*8d3a0*/  STL.64 [R1+0x80e0], R12 ;  /* 0x0080e00c01007387 */ /* 0x0101e60000100a00 */
[----:B0-----:R-:W2:Y:S01]  /*8d3b0*/  LDL.LU R12, [R1+0x1170] ;  /* 0x00117000010c7983 */ /* 0x001ea20000300800 */
[----:B------:R-:W2:Y:S02]  /*8d3c0*/  LDL.LU R13, [R1+0x1174] ;  /* 0x00117400010d7983 */ /* 0x000ea40000300800 */
[----:B------:R-:W4:Y:S02]  /*8d3d0*/  LDL.LU R14, [R1+0x1178] ;  /* 0x00117800010e7983 */ /* 0x000f240000300800 */
[----:B------:R-:W4:Y:S02]  /*8d3e0*/  LDL.LU R15, [R1+0x117c] ;  /* 0x00117c00010f7983 */ /* 0x000f240000300800 */
[----:B------:R-:W-:-:S02]  /*8d3f0*/  IMAD.MOV.U32 R8, RZ, RZ, R7 ;  /* 0x000000ffff087224 */ /* 0x000fc400078e0007 */
[----:B------:R-:W-:Y:S02]  /*8d400*/  IMAD.MOV.U32 R9, RZ, RZ, R6 ;  /* 0x000000ffff097224 */ /* 0x000fe400078e0006 */
        /* <DEDUP_REMOVED lines=14> */
[----:B------:R-:W4:Y:S02]  /*8d4f0*/  LDL.LU.64 R20, [R1+0x8198] ;  /* 0x0081980001147983 */ /* 0x000f240000300a00 */
[----:B------:R0:W-:Y:S02]  /*8d500*/  STL.64 [R1+0x4a0], R4 ;  /* 0x0004a00401007387 */ /* 0x0001e40000100a00 */
[----:B------:R4:W-:Y:S01]  /*8d510*/  STL.64 [R1+0x4a8], R6 ;  /* 0x0004a80601007387 */ /* 0x0009e20000100a00 */
        /* <DEDUP_REMOVED lines=23> */
[----:B----4-:R-:W-:Y:S11]  /*8d690*/  HMMA.16816.F32 R20, R16, R4, R20 ;  /* 0x000000041014723c */ /* 0x010ff60000001814 */
[----:B------:R-:W-:Y:S11]  /*8d6a0*/  @!UPT UIADD3 URZ, URZ, URZ, URZ ;  /* 0x0000003f3f3ff290 */ /* 0x000ff6000fffe03f */
[----:B------:R-:W-:Y:S01]  /*8d6b0*/  @!UPT UIADD3 URZ, URZ, URZ, URZ ;  /* 0x0000003f3f3ff290 */ /* 0x000fe2000fffe03f */
[----:B------:R-:W-:Y:S01]  /*8d6c0*/  STL.64 [R1+0x3f0], R20 ;  /* 0x0003f01401007387 */ /* 0x000fe20000100a00 */
[----:B------:R0:W-:Y:S03]  /*8d6d0*/  STL.64 [R1+0x3f8], R22 ;  /* 0x0003f81601007387 */ /* 0x0001e60000100a00 */
[----:B0-----:R-:W4:Y:S01]  /*8d6e0*/  LDL.LU.64 R22, [R1+0x8138] ;  /* 0x0081380001167983 */ /* 0x001f220000300a00 */
[----:B------:R-:W4:Y:S02]  /*8d6f0*/  LDL.LU.64 R20, [R1+0x8130] ;  /* 0x0081300001147983 */ /* 0x000f240000300a00 */
[----:B--2---:R-:W-:Y:S02]  /*8d700*/  STL.64 [R1+0x8070], R6 ;  /* 0x0080700601007387 */ /* 0x004fe40000100a00 */
[----:B------:R0:W-:Y:S02]  /*8d710*/  STL.64 [R1+0x8068], R4 ;  /* 0x0080680401007387 */ /* 0x0001e40000100a00 */
[----:B0-----:R-:W-:-:S02]  /*8d720*/  IMAD.MOV.U32 R4, RZ, RZ, R28 ;  /* 0x000000ffff047224 */ /* 0x001fc400078e001c */
[----:B------:R-:W-:-:S07]  /*8d730*/  IMAD.MOV.U32 R5, RZ, RZ, R3 ;  /* 0x000000ffff057224 */ /* 0x000fce00078e0003 */
[C---:B---3--:R-:W-:Y:S01]  /*8d740*/  HMMA.16816.F32 R4, R16.reuse, R4, R24 ;  /* 0x000000041004723c */ /* 0x048fe20000001818 */
[----:B------:R-:W4:Y:S07]  /*8d750*/  LDL.LU.64 R24, [R1+0x8128] ;  /* 0x0081280001187983 */ /* 0x000f2e0000300a00 */
[C---:B------:R-:W-:Y:S11]  /*8d760*/  HMMA.16816.F32 R8, R16.reuse, R8, R12 ;  /* 0x000000081008723c */ /* 0x040ff6000000180c */
[----:B------:R-:W-:Y:S04]  /*8d770*/  @!UPT UIADD3 URZ, URZ, URZ, URZ ;  /* 0x0000003f3f3ff290 */ /* 0x000fe8000fffe03f */
[----:B------:R-:W-:Y:S01]  /*8d780*/  STL.64 [R1+0x3a0], R4 ;  /* 0x0003a00401007387 */ /* 0x000fe20000100a00 */
[----:B------:R4:W-:Y:S02]  /*8d790*/  STL.64 [R1+0x3a8], R6 ;  /* 0x0003a80601007387 */ /* 0x0009e40000100a00 */
[C---:B----4-:R-:W-:Y:S11]  /*8d7a0*/  HMMA.16816.F32 R4, R16.reuse, R24, R20 ;  /* 0x000000181004723c */ /* 0x050ff60000001814 */
[----:B------:R-:W-:Y:S11]  /*8d7b0*/  @!UPT UIADD3 URZ, URZ, URZ, URZ ;  /* 0x0000003f3f3ff290 */ /* 0x000ff6000fffe03f */
[----:B------:R-:W-:Y:S01]  /*8d7c0*/  @!UPT UIADD3 URZ, URZ, URZ, URZ ;  /* 0x0000003f3f3ff290 */ /* 0x000fe2000fffe03f */
[----:B------:R0:W-:Y:S01]  /*8d7d0*/  STL.64 [R1+0x350], R4 ;  /* 0x0003500401007387 */ /* 0x0001e20000100a00 */
[----:B------:R1:W-:Y:S02]  /*8d7e0*/  STL.64 [R1+0x358], R6 ;  /* 0x0003580601007387 */ /* 0x0003e40000100a00 */
[----:B------:R-:W2:Y:S02]  /*8d7f0*/  LDL.LU R20, [R1+0x13a0] ;  /* 0x0013a00001147983 */ /* 0x000ea40000300800 */
[----:B------:R-:W2:Y:S01]  /*8d800*/  LDL.LU R21, [R1+0x13a4] ;  /* 0x0013a40001157983 */ /* 0x000ea20000300800 */
[----:B------:R-:W2:Y:S01]  /*8d810*/  LDL.LU R22, [R1+0x13a8] ;  /* 0x0013a80001167983 */ /* 0x000ea20000300800 */
[----:B------:R-:W2:Y:S03]  /*8d820*/  LDL.LU R23, [R1+0x13ac] ;  /* 0x0013ac0001177983 */ /* 0x000ea60000300800 */
[----:B0-----:R-:W3:Y:S01]  /*8d830*/  LDL.LU R4, [R1+0x13b0] ;  /* 0x0013b00001047983 */ /* 0x001ee20000300800 */
[----:B------:R-:W3:Y:S02]  /*8d840*/  LDL.LU R5, [R1+0x13b4] ;  /* 0x0013b40001057983 */ /* 0x000ee40000300800 */
[----:B-1----:R-:W3:Y:S02]  /*8d850*/  LDL.LU R6, [R1+0x13b8] ;  /* 0x0013b80001067983 */ /* 0x002ee40000300800 */
[----:B------:R-:W3:Y:S01]  /*8d860*/  LDL.LU R7, [R1+0x13bc] ;  /* 0x0013bc0001077983 */ /* 0x000ee20000300800 */
        /* <DEDUP_REMOVED lines=15> */
[----:B------:R-:W3:Y:S11]  /*8d960*/  LDL.LU.64 R12, [R1+0x80e0] ;  /* 0x0080e000010c7983 */ /* 0x000ef60000300a00 */
[----:B------:R-:W-:Y:S10]  /*8d970*/  @!UPT UIADD3 URZ, URZ, URZ, URZ ;  /* 0x0000003f3f3ff290 */ /* 0x000ff4000fffe03f */
[----:B------:R-:W-:Y:S01]  /*8d980*/  STL.64 [R1+0x2a0], R16 ;  /* 0x0002a01001007387 */ /* 0x000fe20000100a00 */
[----:B------:R0:W-:Y:S03]  /*8d990*/  STL.64 [R1+0x2a8], R18 ;  /* 0x0002a81201007387 */ /* 0x0001e60000100a00 */
[----:B0-----:R-:W4:Y:S01]  /*8d9a0*/  LDL.LU.64 R18, [R1+0x80d8] ;  /* 0x0080d80001127983 */ /* 0x001f220000300a00 */
[----:B------:R-:W4:Y:S02]  /*8d9b0*/  LDL.LU.64 R16, [R1+0x80d0] ;  /* 0x0080d00001107983 */ /* 0x000f240000300a00 */
[----:B--2---:R-:W-:Y:S02]  /*8d9c0*/  STL.64 [R1+0x8020], R10 ;  /* 0x0080200a01007387 */ /* 0x004fe40000100a00 */
[----:B------:R0:W-:Y:S02]  /*8d9d0*/  STL.64 [R1+0x8018], R8 ;  /* 0x0080180801007387 */ /* 0x0001e40000100a00 */
[----:B0-----:R-:W2:Y:S01]  /*8d9e0*/  LDL.LU R8, [R1+0x11a0] ;  /* 0x0011a00001087983 */ /* 0x001ea20000300800 */
[----:B------:R-:W2:Y:S02]  /*8d9f0*/  LDL.LU R9, [R1+0x11a4] ;  /* 0x0011a40001097983 */ /* 0x000ea40000300800 */
[----:B------:R-:W2:Y:S02]  /*8da00*/  LDL.LU R10, [R1+0x11a8] ;  /* 0x0011a800010a7983 */ /* 0x000ea40000300800 */
[----:B------:R-:W2:Y:S02]  /*8da10*/  LDL.LU R11, [R1+0x11ac] ;  /* 0x0011ac00010b7983 */ /* 0x000ea40000300800 */
[----:B------:R-:W-:-:S02]  /*8da20*/  IMAD.MOV.U32 R24, RZ, RZ, R2 ;  /* 0x000000ffff187224 */ /* 0x000fc400078e0002 */
[----:B------:R-:W-:Y:S02]  /*8da30*/  IMAD.MOV.U32 R25, RZ, RZ, R0 ;  /* 0x000000ffff197224 */ /* 0x000fe400078e0000 */
[----:B---3--:R-:W-:Y:S02]  /*8da40*/  IMAD.MOV.U32 R26, RZ, RZ, R12 ;  /* 0x000000ffff1a7224 */ /* 0x008fe400078e000c */
[----:B------:R-:W-:Y:S02]  /*8da50*/  IMAD.MOV.U32 R3, RZ, RZ, R13 ;  /* 0x000000ffff037224 */ /* 0x000fe400078e000d */
[----:B----4-:R-:W-:Y:S02]  /*8da60*/  IMAD.MOV.U32 R2, RZ, RZ, R14 ;  /* 0x000000ffff027224 */ /* 0x010fe400078e000e */
[----:B------:R-:W-:Y:S01]  /*8da70*/  IMAD.MOV.U32 R0, RZ, RZ, R15 ;  /* 0x000000ffff007224 */ /* 0x000fe200078e000f */
[----:B--2---:R-:W-:Y:S11]  /*8da80*/  HMMA.16816.F32 R8, R12, R16, R8 ;  /* 0x000000100c08723c */ /* 0x004ff60000001808 */
[----:B------:R-:W-:Y:S11]  /*8da90*/  @!UPT UIADD3 URZ, URZ, URZ, URZ ;  /* 0x0000003f3f3ff290 */ /* 0x000ff6000fffe03f */
[----:B------:R-:W-:Y:S01]  /*8daa0*/  @!UPT UIADD3 URZ, URZ, URZ, URZ ;  /* 0x0000003f3f3ff290 */ /* 0x000fe2000fffe03f */
[----:B------:R0:W-:Y:S01]  /*8dab0*/  STL.64 [R1+0x250], R8 ;  /* 0x0002500801007387 */ /* 0x0001e20000100a00 */
[----:B------:R1:W-:Y:S03]  /*8dac0*/  STL.64 [R1+0x258], R10 ;  /* 0x0002580a01007387 */ /* 0x0003e60000100a00 */
[----:B0-----:R-:W2:Y:S01]  /*8dad0*/  LDL.LU R8, [R1+0x13e0] ;  /* 0x0013e00001087983 */ /* 0x001ea20000300800 */
[----:B------:R-:W2:Y:S02]  /*8dae0*/  LDL.LU R9, [R1+0x13e4] ;  /* 0x0013e40001097983 */ /* 0x000ea40000300800 */
[----:B-1----:R-:W3:Y:S02]  /*8daf0*/  LDL.LU R10, [R1+0x13e8] ;  /* 0x0013e800010a7983 */ /* 0x002ee40000300800 */
[----:B------:R-:W3:Y:S01]  /*8db00*/  LDL.LU R11, [R1+0x13ec] ;  /* 0x0013ec00010b7983 */ /* 0x000ee20000300800 */
        /* <DEDUP_REMOVED lines=12> */
[----:B0-----:R-:W3:Y:S01]  /*8dbd0*/  LDL.64 R8, [R1+0x150] ;  /* 0x0001500001087983 */ /* 0x001ee20000100a00 */
[----:B------:R0:W-:Y:S02]  /*8dbe0*/  STL.64 [R1+0x8000], R18 ;  /* 0x0080001201007387 */ /* 0x0001e40000100a00 */
[----:B------:R1:W-:Y:S02]  /*8dbf0*/  STL.64 [R1+0x7ff8], R16 ;  /* 0x007ff81001007387 */ /* 0x0003e40000100a00 */
[----:B0-----:R-:W-:-:S02]  /*8dc00*/  IMAD.MOV.U32 R18, RZ, RZ, R2 ;  /* 0x000000ffff127224 */ /* 0x001fc400078e0002 */
[----:B-1----:R-:W-:Y:S02]  /*8dc10*/  IMAD.MOV.U32 R16, RZ, RZ, R26 ;  /* 0x000000ffff107224 */ /* 0x002fe400078e001a */
[----:B------:R-:W-:Y:S02]  /*8dc20*/  IMAD.MOV.U32 R17, RZ, RZ, R3 ;  /* 0x000000ffff117224 */ /* 0x000fe400078e0003 */
[----:B------:R-:W-:-:S07]  /*8dc30*/  IMAD.MOV.U32 R19, RZ, RZ, R0 ;  /* 0x000000ffff137224 */ /* 0x000fce00078e0000 */
[C---:B------:R-:W-:Y:S01]  /*8dc40*/  HMMA.16816.F32 R24, R16.reuse, R24, R20 ;  /* 0x000000181018723c */ /* 0x040fe20000001814 */
        /* <DEDUP_REMOVED lines=10> */
[----:B0-----:R-:W4:Y:S01]  /*8dcf0*/  LDL.LU R4, [R1+0x1420] ;  /* 0x0014200001047983 */ /* 0x001f220000300800 */
[----:B------:R-:W4:Y:S02]  /*8dd00*/  LDL.LU R5, [R1+0x1424] ;  /* 0x0014240001057983 */ /* 0x000f240000300800 */
[----:B-1----:R-:W2:Y:S02]  /*8dd10*/  LDL.LU R6, [R1+0x1428] ;  /* 0x0014280001067983 */ /* 0x002ea40000300800 */
[----:B------:R-:W2:Y:S02]  /*8dd20*/  LDL.LU R7, [R1+0x142c] ;  /* 0x00142c0001077983 */ /* 0x000ea40000300800 */
[----:B--2---:R-:W-:Y:S01]  /*8dd30*/  STL.64 [R1+0x8080], R6 ;  /* 0x0080800601007387 */ /* 0x004fe20000100a00 */
[----:B----4-:R0:W-:Y:S03]  /*8dd40*/  STL.64 [R1+0x8078], R4 ;  /* 0x0080780401007387 */ /* 0x0101e60000100a00 */
[----:B0-----:R-:W2:Y:S01]  /*8dd50*/  LDL.64 R4, [R1+0x110] ;  /* 0x0001100001047983 */ /* 0x001ea20000100a00 */
[C---:B------:R-:W-:Y:S03]  /*8dd60*/  HMMA.16816.F32 R12, R16.reuse, R20, R12 ;  /* 0x00000014100c723c */ /* 0x040fe6000000180c */
[----:B--2---:R0:W-:Y:S04]  /*8dd70*/  STL.64 [R1+0x8090], R4 ;  /* 0x0080900401007387 */ /* 0x0041e80000100a00 */
[----:B0-----:R-:W2:Y:S01]  /*8dd80*/  LDL.64 R4, [R1+0x120] ;  /* 0x0001200001047983 */ /* 0x001ea20000100a00 */
[----:B------:R0:W-:Y:S03]  /*8dd90*/  STL.64 [R1+0x8040], R24 ;  /* 0x0080401801007387 */ /* 0x0001e60000100a00 */
[----:B0-----:R-:W4:Y:S04]  /*8dda0*/  LDL.64 R24, [R1+0x100] ;  /* 0x0001000001187983 */ /* 0x001f280000100a00 */
[----:B----4-:R0:W-:Y:S04]  /*8ddb0*/  STL.64 [R1+0x8088], R24 ;  /* 0x0080881801007387 */ /* 0x0101e80000100a00 */
[----:B0-----:R-:W4:Y:S01]  /*8ddc0*/  LDL.LU R24, [R1+0x1410] ;  /* 0x0014100001187983 */ /* 0x001f220000300800 */
[----:B------:R-:W4:Y:S02]  /*8ddd0*/  LDL.LU R25, [R1+0x1414] ;  /* 0x0014140001197983 */ /* 0x000f240000300800 */
[----:B------:R-:W4:Y:S02]  /*8dde0*/  LDL.LU R26, [R1+0x1418] ;  /* 0x00141800011a7983 */ /* 0x000f240000300800 */
[----:B------:R-:W4:Y:S01]  /*8ddf0*/  LDL.LU R27, [R1+0x141c] ;  /* 0x00141c00011b7983 */ /* 0x000f220000300800 */
[----:B------:R-:W-:Y:S01]  /*8de00*/  STL.64 [R1+0x1e0], R12 ;  /* 0x0001e00c01007387 */ /* 0x000fe20000100a00 */
[----:B------:R0:W-:Y:S03]  /*8de10*/  STL.64 [R1+0x1e8], R14 ;  /* 0x0001e80e01007387 */ /* 0x0001e60000100a00 */
[----:B0-----:R-:W2:Y:S01]  /*8de20*/  LDL.LU.64 R14, [R1+0x80b8] ;  /* 0x0080b800010e7983 */ /* 0x001ea20000300a00 */
[----:B------:R-:W2:Y:S02]  /*8de30*/  LDL.LU.64 R12, [R1+0x80b0] ;  /* 0x0080b000010c7983 */ /* 0x000ea40000300a00 */
[----:B------:R0:W-:Y:S02]  /*8de40*/  STL [R1+0x7fb4], R20 ;  /* 0x007fb41401007387 */ /* 0x0001e40000100800 */
[----:B------:R1:W-:Y:S02]  /*8de50*/  STL [R1+0x7fb0], R21 ;  /* 0x007fb01501007387 */ /* 0x0003e40000100800 */
[----:B---3--:R-:W-:Y:S01]  /*8de60*/  IMAD.MOV.U32 R3, RZ, RZ, R9 ;  /* 0x000000ffff037224 */ /* 0x008fe200078e0009 */
[----:B0-----:R-:W3:Y:S01]  /*8de70*/  LDL.LU R20, [R1+0x1400] ;  /* 0x0014000001147983 */ /* 0x001ee20000300800 */
[----:B-1----:R-:W3:Y:S02]  /*8de80*/  LDL.LU R21, [R1+0x1404] ;  /* 0x0014040001157983 */ /* 0x002ee40000300800 */
[----:B------:R-:W3:Y:S02]  /*8de90*/  LDL.LU R22, [R1+0x1408] ;  /* 0x0014080001167983 */ /* 0x000ee40000300800 */
[----:B------:R-:W3:Y:S01]  /*8dea0*/  LDL.LU R23, [R1+0x140c] ;  /* 0x00140c0001177983 */ /* 0x000ee20000300800 */
[C---:B--2---:R-:W-:Y:S11]  /*8deb0*/  HMMA.16816.F32 R12, R16.reuse, R8, R12 ;  /* 0x00000008100c723c */ /* 0x044ff6000000180c */
[----:B------:R-:W-:Y:S11]  /*8dec0*/  @!UPT UIADD3 URZ, URZ, URZ, URZ ;  /* 0x0000003f3f3ff290 */ /* 0x000ff6000fffe03f */
[----:B------:R-:W-:Y:S01]  /*8ded0*/  @!UPT UIADD3 URZ, URZ, URZ, URZ ;  /* 0x0000003f3f3ff290 */ /* 0x000fe2000fffe03f */
[----:B------:R0:W-:Y:S01]  /*8dee0*/  STL.64 [R1+0x3e0], R12 ;  /* 0x0003e00c01007387 */ /* 0x0001e20000100a00 */
[----:B------:R1:W-:Y:S03]  /*8def0*/  STL.64 [R1+0x3e8], R14 ;  /* 0x0003e80e01007387 */ /* 0x0003e60000100a00 */
[----:B0-----:R-:W2:Y:S01]  /*8df00*/  LDL.LU.64 R12, [R1+0x80a8] ;  /* 0x0080a800010c7983 */ /* 0x001ea20000300a00 */
[----:B-1----:R-:W-:Y:S02]  /*8df10*/  IMAD.MOV.U32 R14, RZ, RZ, R8 ;  /* 0x000000ffff0e7224 */ /* 0x002fe400078e0008 */
[----:B------:R-:W2:Y:S02]  /*8df20*/  LDL.LU.64 R10, [R1+0x80a0] ;  /* 0x0080a000010a7983 */ /* 0x000ea40000300a00 */
[----:B------:R-:W2:Y:S01]  /*8df30*/  LDL.LU.64 R8, [R1+0x8098] ;  /* 0x0080980001087983 */ /* 0x000ea20000300a00 */
[----:B------:R-:W-:Y:S01]  /*8df40*/  STL [R1+0x7fb8], R14 ;  /* 0x007fb80e01007387 */ /* 0x000fe20000100800 */
[C---:B--2---:R-:W-:Y:S11]  /*8df50*/  HMMA.16816.F32 R8, R16.reuse, R12, R8 ;  /* 0x0000000c1008723c */ /* 0x044ff60000001808 */
[----:B------:R-:W-:Y:S11]  /*8df60*/  @!UPT UIADD3 URZ, URZ, URZ, URZ ;  /* 0x0000003f3f3ff290 */ /* 0x000ff6000fffe03f */
[----:B------:R-:W-:Y:S01]  /*8df70*/  @!UPT UIADD3 URZ, URZ, URZ, URZ ;  /* 0x0000003f3f3ff290 */ /* 0x000fe2000fffe03f */
[----:B------:R0:W-:Y:S01]  /*8df80*/  STL.64 [R1+0x9c0], R8 ;  /* 0x0009c00801007387 */ /* 0x0001e20000100a00 */
[----:B------:R-:W-:Y:S03]  /*8df90*/  STL.64 [R1+0x9c8], R10 ;  /* 0x0009c80a01007387 */ /* 0x000fe60000100a00 */
[----:B0-----:R-:W2:Y:S04]  /*8dfa0*/  LDL.64 R8, [R1+0xe0] ;  /* 0x0000e00001087983 */ /* 0x001ea80000100a00 */
[----:B--2---:R0:W-:Y:S04]  /*8dfb0*/  STL.64 [R1+0x8060], R8 ;  /* 0x0080600801007387 */ /* 0x0041e80000100a00 */
[----:B0-----:R-:W2:Y:S01]  /*8dfc0*/  LDL.64 R8, [R1+0x130] ;  /* 0x0001300001087983 */ /* 0x001ea20000100a00 */
[----:B------:R0:W-:Y:S03]  /*8dfd0*/  STL.64 [R1+0x7f90], R12 ;  /* 0x007f900c01007387 */ /* 0x0001e60000100a00 */
[----:B0-----:R-:W2:Y:S01]  /*8dfe0*/  LDL.LU R12, [R1+0x13f0] ;  /* 0x0013f000010c7983 */ /* 0x001ea20000300800 */
[----:B------:R-:W2:Y:S02]  /*8dff0*/  LDL.LU R13, [R1+0x13f4] ;  /* 0x0013f400010d7983 */ /* 0x000ea40000300800 */
[----:B------:R-:W2:Y:S02]  /*8e000*/  LDL.LU R14, [R1+0x13f8] ;  /* 0x0013f800010e7983 */ /* 0x000ea40000300800 */
[----:B------:R-:W2:Y:S01]  /*8e010*/  LDL.LU R15, [R1+0x13fc] ;  /* 0x0013fc00010f7983 */ /* 0x000ea20000300800 */
[C---:B---3--:R-:W-:Y:S08]  /*8e020*/  HMMA.16816.F32 R20, R16.reuse, R4, R20 ;  /* 0x000000041014723c */ /* 0x048ff00000001814 */
[----:B--2---:R-:W-:Y:S11]  /*8e030*/  HMMA.16816.F32 R12, R16, R8, R12 ;  /* 0x00000008100c723c */ /* 0x004ff6000000180c */
[----:B------:R-:W-:Y:S11]  /*8e040*/  @!UPT UIADD3 URZ, URZ, URZ, URZ ;  /* 0x0000003f3f3ff290 */ /* 0x000ff6000fffe03f */
[----:B------:R-:W-:Y:S01]  /*8e050*/  @!UPT UIADD3 URZ, URZ, URZ, URZ ;  /* 0x0000003f3f3ff290 */ /* 0x000fe2000fffe03f */
[----:B------:R0:W-:Y:S01]  /*8e060*/  STL.64 [R1+0xa40], R12 ;  /* 0x000a400c01007387 */ /* 0x0001e20000100a00 */
[----:B------:R1:W-:Y:S02]  /*8e070*/  STL.64 [R1+0xa48], R14 ;  /* 0x000a480e01007387 */ /* 0x0003e40000100a00 */
[----:B0-----:R-:W-:Y:S02]  /*8e080*/  IMAD.MOV.U32 R13, RZ, RZ, R8 ;  /* 0x000000ffff0d7224 */ /* 0x001fe400078e0008 */
[----:B------:R-:W-:Y:S01]  /*8e090*/  IMAD.MOV.U32 R12, RZ, RZ, R9 ;  /* 0x000000ffff0c7224 */ /* 0x000fe200078e0009 */
[----:B------:R-:W2:Y:S01]  /*8e0a0*/  LDL.LU R8, [R1+0x1430] ;  /* 0x0014300001087983 */ /* 0x000ea20000300800 */
[----:B------:R-:W2:Y:S02]  /*8e0b0*/  LDL.LU R9, [R1+0x1434] ;  /* 0x0014340001097983 */ /* 0x000ea40000300800 */
[----:B------:R-:W2:Y:S02]  /*8e0c0*/  LDL.LU R10, [R1+0x1438] ;  /* 0x00143800010a7983 */ /* 0x000ea40000300800 */
[----:B------:R-:W2:Y:S01]  /*8e0d0*/  LDL.LU R11, [R1+0x143c] ;  /* 0x00143c00010b7983 */ /* 0x000ea20000300800 */
[----:B------:R-:W-:Y:S01]  /*8e0e0*/  STL.64 [R1+0xa70], R20 ;  /* 0x000a701401007387 */ /* 0x000fe20000100a00 */
[----:B------:R0:W-:Y:S02]  /*8e0f0*/  STL.64 [R1+0xa78], R22 ;  /* 0x000a781601007387 */ /* 0x0001e40000100a00 */
[----:B-1----:R-:W-:-:S02]  /*8e100*/  IMAD.MOV.U32 R15, RZ, RZ, R5 ;  /* 0x000000ffff0f7224 */ /* 0x002fc400078e0005 */
[----:B0-----:R-:W-:Y:S02]  /*8e110*/  IMAD.MOV.U32 R22, RZ, RZ, R4 ;  /* 0x000000ffff167224 */ /* 0x001fe400078e0004 */
[----:B------:R-:W4:Y:S01]  /*8e120*/  LDL.LU.64 R4, [R1+0x8090] ;  /* 0x0080900001047983 */ /* 0x000f220000300a00 */
[----:B------:R-:W-:Y:S02]  /*8e130*/  STL [R1+0x8030], R15 ;  /* 0x0080300f01007387 */ /* 0x000fe40000100800 */
[----:B------:R0:W-:Y:S02]  /*8e140*/  STL.64 [R1+0x8028], R12 ;  /* 0x0080280c01007387 */ /* 0x0001e40000100a00 */
[----:B0-----:R-:W3:Y:S01]  /*8e150*/  LDL.LU R12, [R1+0x1440] ;  /* 0x00144000010c7983 */ /* 0x001ee20000300800 */
[----:B------:R-:W3:Y:S02]  /*8e160*/  LDL.LU R13, [R1+0x1444] ;  /* 0x00144400010d7983 */ /* 0x000ee40000300800 */
[----:B------:R-:W3:Y:S02]  /*8e170*/  LDL.LU R14, [R1+0x1448] ;  /* 0x00144800010e7983 */ /* 0x000ee40000300800 */
[----:B------:R-:W3:Y:S01]  /*8e180*/  LDL.LU R15, [R1+0x144c] ;  /* 0x00144c00010f7983 */ /* 0x000ee20000300800 */
[----:B----4-:R-:W-:Y:S01]  /*8e190*/  HMMA.16816.F32 R24, R16, R4, R24 ;  /* 0x000000041018723c */ /* 0x010fe20000001818 */
[----:B------:R-:W-:-:S02]  /*8e1a0*/  IMAD.MOV.U32 R28, RZ, RZ, R4 ;  /* 0x000000ffff1c7224 */ /* 0x000fc400078e0004 */
[----:B------:R-:W-:Y:S11]  /*8e1b0*/  IMAD.MOV.U32 R23, RZ, RZ, R5 ;  /* 0x000000ffff177224 */ /* 0x000ff600078e0005 */
[----:B------:R-:W-:Y:S09]  /*8e1c0*/  @!UPT UIADD3 URZ, URZ, URZ, URZ ;  /* 0x0000003f3f3ff290 */ /* 0x000ff2000fffe03f */
[----:B------:R0:W-:Y:S01]  /*8e1d0*/  STL.64 [R1+0xa90], R24 ;  /* 0x000a901801007387 */ /* 0x0001e20000100a00 */
[----:B------:R-:W-:Y:S03]  /*8e1e0*/  STL.64 [R1+0xa98], R26 ;  /* 0x000a981a01007387 */ /* 0x000fe60000100a00 */
        /* <DEDUP_REMOVED lines=10> */
[----:B------:R-:W2:Y:S02]  /*8e290*/  LDL.LU.64 R4, [R1+0x8068] ;  /* 0x0080680001047983 */ /* 0x000ea40000300a00 */
[----:B------:R-:W2:Y:S02]  /*8e2a0*/  LDL.LU R24, [R1+0x1460] ;  /* 0x0014600001187983 */ /* 0x000ea40000300800 */
[----:B------:R-:W2:Y:S01]  /*8e2b0*/  LDL.LU R25, [R1+0x1464] ;  /* 0x0014640001197983 */ /* 0x000ea20000300800 */
[----:B------:R-:W2:Y:S01]  /*8e2c0*/  LDL.LU R26, [R1+0x1468] ;  /* 0x00146800011a7983 */ /* 0x000ea20000300800 */
[----:B------:R-:W2:Y:S03]  /*8e2d0*/  LDL.LU R27, [R1+0x146c] ;  /* 0x00146c00011b7983 */ /* 0x000ea60000300800 */
[----:B--2---:R-:W-:Y:S01]  /*8e2e0*/  STL.64 [R1+0x8050], R26 ;  /* 0x0080501a01007387 */ /* 0x004fe20000100a00 */
[----:B------:R0:W-:Y:S03]  /*8e2f0*/  STL.64 [R1+0x8048], R24 ;  /* 0x0080481801007387 */ /* 0x0001e60000100a00 */
[----:B0-----:R-:W2:Y:S01]  /*8e300*/  LDL.64 R24, [R1+0xd0] ;  /* 0x0000d00001187983 */ /* 0x001ea20000100a00 */
[----:B------:R-:W-:Y:S02]  /*8e310*/  STL.64 [R1+0x8038], R22 ;  /* 0x0080381601007387 */ /* 0x000fe40000100a00 */
[----:B------:R0:W-:Y:S02]  /*8e320*/  STL [R1+0x8034], R21 ;  /* 0x0080341501007387 */ /* 0x0001e40000100800 */
[----:B0-----:R-:W2:Y:S01]  /*8e330*/  LDL.64 R20, [R1+0xc0] ;  /* 0x0000c00001147983 */ /* 0x001ea20000100a00 */
[----:B------:R-:W-:Y:S03]  /*8e340*/  HMMA.16816.F32 R8, R16, R4, R8 ;  /* 0x000000041008723c */ /* 0x000fe60000001808 */
[----:B--2---:R0:W-:Y:S04]  /*8e350*/  STL.64 [R1+0x8058], R20 ;  /* 0x0080581401007387 */ /* 0x0041e80000100a00 */
[----:B0-----:R-:W2:Y:S01]  /*8e360*/  LDL.LU R20, [R1+0x1450] ;  /* 0x0014500001147983 */ /* 0x001ea20000300800 */
[----:B------:R-:W2:Y:S02]  /*8e370*/  LDL.LU R21, [R1+0x1454] ;  /* 0x0014540001157983 */ /* 0x000ea40000300800 */
[----:B------:R-:W2:Y:S02]  /*8e380*/  LDL.LU R22, [R1+0x1458] ;  /* 0x0014580001167983 */ /* 0x000ea40000300800 */
[----:B------:R-:W2:Y:S11]  /*8e390*/  LDL.LU R23, [R1+0x145c] ;  /* 0x00145c0001177983 */ /* 0x000eb60000300800 */
[----:B------:R0:W-:Y:S01]  /*8e3a0*/  STL.64 [R1+0xad0], R8 ;  /* 0x000ad00801007387 */ /* 0x0001e20000100a00 */
[----:B------:R-:W-:Y:S03]  /*8e3b0*/  STL.64 [R1+0xad8], R10 ;  /* 0x000ad80a01007387 */ /* 0x000fe60000100a00 */
[----:B0-----:R-:W3:Y:S01]  /*8e3c0*/  LDL.LU.64 R8, [R1+0x8060] ;  /* 0x0080600001087983 */ /* 0x001ee20000300a00 */
[----:B----4-:R0:W-:Y:S02]  /*8e3d0*/  STL.64 [R1+0x7f28], R6 ;  /* 0x007f280601007387 */ /* 0x0101e40000100a00 */
[----:B------:R1:W-:Y:S02]  /*8e3e0*/  STL.64 [R1+0x7f20], R4 ;  /* 0x007f200401007387 */ /* 0x0003e40000100a00 */
[----:B0-----:R-:W-:-:S02]  /*8e3f0*/  IMAD.MOV.U32 R7, RZ, RZ, R24 ;  /* 0x000000ffff077224 */ /* 0x001fc400078e0018 */
[----:B------:R-:W-:Y:S01]  /*8e400*/  IMAD.MOV.U32 R6, RZ, RZ, R25 ;  /* 0x000000ffff067224 */ /* 0x000fe200078e0019 */
[C---:B--2---:R-:W-:Y:S08]  /*8e410*/  HMMA.16816.F32 R20, R16.reuse, R24, R20 ;  /* 0x000000181014723c */ /* 0x044ff00000001814 */
[----:B---3--:R-:W-:Y:S01]  /*8e420*/  HMMA.16816.F32 R12, R16, R8, R12 ;  /* 0x00000008100c723c */ /* 0x008fe2000000180c */
[----:B-1----:R-:W-:-:S02]  /*8e430*/  IMAD.MOV.U32 R5, RZ, RZ, R8 ;  /* 0x000000ffff057224 */ /* 0x002fc400078e0008 */
[----:B------:R-:W-:Y:S11]  /*8e440*/  IMAD.MOV.U32 R4, RZ, RZ, R9 ;  /* 0x000000ffff047224 */ /* 0x000ff600078e0009 */
[----:B------:R-:W-:Y:S09]  /*8e450*/  @!UPT UIADD3 URZ, URZ, URZ, URZ ;  /* 0x0000003f3f3ff290 */ /* 0x000ff2000fffe03f */
[----:B------:R0:W-:Y:S01]  /*8e460*/  STL.64 [R1+0xae0], R12 ;  /* 0x000ae00c01007387 */ /* 0x0001e20000100a00 */
[----:B------:R1:W-:Y:S03]  /*8e470*/  STL.64 [R1+0xae8], R14 ;  /* 0x000ae80e01007387 */ /* 0x0003e60000100a00 */
[----:B0-----:R-:W2:Y:S01]  /*8e480*/  LDL.LU R12, [R1+0x1490] ;  /* 0x00149000010c7983 */ /* 0x001ea20000300800 */
[----:B------:R-:W2:Y:S02]  /*8e490*/  LDL.LU R13, [R1+0x1494] ;  /* 0x00149400010d7983 */ /* 0x000ea40000300800 */
[----:B-1----:R-:W2:Y:S02]  /*8e4a0*/  LDL.LU R14, [R1+0x1498] ;  /* 0x00149800010e7983 */ /* 0x002ea40000300800 */
[----:B------:R-:W2:Y:S01]  /*8e4b0*/  LDL.LU R15, [R1+0x149c] ;  /* 0x00149c00010f7983 */ /* 0x000ea20000300800 */
[----:B------:R-:W2:Y:S01]  /*8e4c0*/  LDL.64 R8, [R1+0xb0] ;  /* 0x0000b00001087983 */ /* 0x000ea20000100a00 */
[----:B------:R0:W-:Y:S02]  /*8e4d0*/  STL.64 [R1+0xb00], R20 ;  /* 0x000b001401007387 */ /* 0x0001e40000100a00 */
[----:B------:R-:W-:Y:S01]  /*8e4e0*/  STL.64 [R1+0xb08], R22 ;  /* 0x000b081601007387 */ /* 0x000fe20000100a00 */
[----:B0-----:R-:W3:Y:S01]  /*8e4f0*/  LDL.LU.64 R20, [R1+0x8058] ;  /* 0x0080580001147983 */ /* 0x001ee20000300a00 */
[----:B------:R-:W3:Y:S02]  /*8e500*/  LDL.LU.64 R26, [R1+0x8050] ;  /* 0x00805000011a7983 */ /* 0x000ee40000300a00 */
[----:B------:R-:W3:Y:S02]  /*8e510*/  LDL.LU.64 R24, [R1+0x8048] ;  /* 0x0080480001187983 */ /* 0x000ee40000300a00 */
[----:B------:R-:W-:Y:S01]  /*8e520*/  STL.64 [R1+0x7fc8], R6 ;  /* 0x007fc80601007387 */ /* 0x000fe20000100a00 */
[----:B------:R0:W-:Y:S04]  /*8e530*/  STL.64 [R1+0x7fc0], R4 ;  /* 0x007fc00401007387 */ /* 0x0001e80000100a00 */
[----:B0-----:R-:W4:Y:S04]  /*8e540*/  LDL.64 R4, [R1+0x180] ;  /* 0x0001800001047983 */ /* 0x001f280000100a00 */
[----:B----4-:R0:W-:Y:S04]  /*8e550*/  STL.64 [R1+0x7ff0], R4 ;  /* 0x007ff00401007387 */ /* 0x0101e80000100a00 */
        /* <DEDUP_REMOVED lines=18> */
[----:B------:R-:W2:Y:S02]  /*8e680*/  LDL.LU R21, [R1+0x8034] ;  /* 0x0080340001157983 */ /* 0x000ea40000300800 */
[----:B------:R-:W-:Y:S01]  /*8e690*/  STL.64 [R1+0x7fd8], R26 ;  /* 0x007fd81a01007387 */ /* 0x000fe20000100a00 */
[----:B------:R-:W-:Y:S01]  /*8e6a0*/  HMMA.16816.F32 R12, R16, R8, R12 ;  /* 0x00000008100c723c */ /* 0x000fe2000000180c */
[----:B---3--:R0:W-:Y:S04]  /*8e6b0*/  STL.64 [R1+0x7fd0], R24 ;  /* 0x007fd01801007387 */ /* 0x0081e80000100a00 */
[----:B0-----:R-:W3:Y:S01]  /*8e6c0*/  LDL.LU R24, [R1+0x1150] ;  /* 0x0011500001187983 */ /* 0x001ee20000300800 */
[----:B------:R-:W3:Y:S02]  /*8e6d0*/  LDL.LU R25, [R1+0x1154] ;  /* 0x0011540001197983 */ /* 0x000ee40000300800 */
[----:B------:R-:W2:Y:S02]  /*8e6e0*/  LDL.LU R26, [R1+0x1158] ;  /* 0x00115800011a7983 */ /* 0x000ea40000300800 */
[----:B------:R-:W2:Y:S02]  /*8e6f0*/  LDL.LU R27, [R1+0x115c] ;  /* 0x00115c00011b7983 */ /* 0x000ea40000300800 */
[----:B------:R-:W-:Y:S01]  /*8e700*/  IMAD.MOV.U32 R20, RZ, RZ, R9 ;  /* 0x000000ffff147224 */ /* 0x000fe200078e0009 */
[----:B--2---:R-:W-:Y:S01]  /*8e710*/  STL.64 [R1+0x7fe8], R26 ;  /* 0x007fe81a01007387 */ /* 0x004fe20000100a00 */
[----:B---3--:R0:W-:Y:S03]  /*8e720*/  STL.64 [R1+0x7fe0], R24 ;  /* 0x007fe01801007387 */ /* 0x0081e60000100a00 */
[----:B0-----:R-:W2:Y:S01]  /*8e730*/  LDL.LU.64 R24, [R1+0x390] ;  /* 0x0003900001187983 */ /* 0x001ea20000300a00 */
[----:B------:R-:W3:Y:S05]  /*8e740*/  LDL.LU.64 R26, [R1+0x398] ;  /* 0x00039800011a7983 */ /* 0x000eea0000300a00 */
[----:B------:R-:W-:Y:S02]  /*8e750*/  STL.64 [R1+0xb30], R12 ;  /* 0x000b300c01007387 */ /* 0x000fe40000100a00 */
[----:B------:R0:W-:Y:S02]  /*8e760*/  STL.64 [R1+0xb38], R14 ;  /* 0x000b380e01007387 */ /* 0x0001e40000100a00 */
[----:B0-----:R-:W2:Y:S01]  /*8e770*/  LDL.LU R15, [R1+0x8030] ;  /* 0x00803000010f7983 */ /* 0x001ea20000300800 */
[----:B------:R-:W2:Y:S02]  /*8e780*/  LDL.LU.64 R12, [R1+0x8028] ;  /* 0x00802800010c7983 */ /* 0x000ea40000300a00 */
        /* <DEDUP_REMOVED lines=11> */
[----:B------:R-:W-:Y:S02]  /*8e840*/  STL.64 [R1+0x7ec8], R10 ;  /* 0x007ec80a01007387 */ /* 0x000fe40000100a00 */
[----:B------:R0:W-:Y:S02]  /*8e850*/  STL.64 [R1+0x7ec0], R8 ;  /* 0x007ec00801007387 */ /* 0x0001e40000100a00 */
[----:B---3--:R-:W-:-:S02]  /*8e860*/  IMAD.MOV.U32 R2, RZ, RZ, R26 ;  /* 0x000000ffff027224 */ /* 0x008fc400078e001a */
[----:B------:R-:W-:Y:S01]  /*8e870*/  IMAD.MOV.U32 R0, RZ, RZ, R27 ;  /* 0x000000ffff007224 */ /* 0x000fe200078e001b */
[----:B0-----:R-:W3:Y:S01]  /*8e880*/  LDL.LU R8, [R1+0x1130] ;  /* 0x0011300001087983 */ /* 0x001ee20000300800 */
[----:B------:R-:W3:Y:S02]  /*8e890*/  LDL.LU R9, [R1+0x1134] ;  /* 0x0011340001097983 */ /* 0x000ee40000300800 */
[----:B------:R-:W3:Y:S02]  /*8e8a0*/  LDL.LU R10, [R1+0x1138] ;  /* 0x00113800010a7983 */ /* 0x000ee40000300800 */
[----:B------:R-:W3:Y:S01]  /*8e8b0*/  LDL.LU R11, [R1+0x113c] ;  /* 0x00113c00010b7983 */ /* 0x000ee20000300800 */
        /* <DEDUP_REMOVED lines=9> */
[----:B------:R-:W2:Y:S01]  /*8e950*/  LDL.LU.64 R24, [R1+0x7fe0] ;  /* 0x007fe00001187983 */ /* 0x000ea20000300a00 */
[----:B------:R0:W-:Y:S02]  /*8e960*/  STL.64 [R1+0x7eb0], R18 ;  /* 0x007eb01201007387 */ /* 0x0001e40000100a00 */
[----:B------:R1:W-:Y:S02]  /*8e970*/  STL.64 [R1+0x7ea8], R16 ;  /* 0x007ea81001007387 */ /* 0x0003e40000100a00 */
[----:B0-----:R-:W-:-:S02]  /*8e980*/  IMAD.MOV.U32 R18, RZ, RZ, R2 ;  /* 0x000000ffff127224 */ /* 0x001fc400078e0002 */
[----:B-1----:R-:W-:Y:S02]  /*8e990*/  IMAD.MOV.U32 R16, RZ, RZ, R7 ;  /* 0x000000ffff107224 */ /* 0x002fe400078e0007 */
[----:B------:R-:W-:Y:S02]  /*8e9a0*/  IMAD.MOV.U32 R17, RZ, RZ, R6 ;  /* 0x000000ffff117224 */ /* 0x000fe400078e0006 */
[----:B------:R-:W-:-:S07]  /*8e9b0*/  IMAD.MOV.U32 R19, RZ, RZ, R0 ;  /* 0x000000ffff137224 */ /* 0x000fce00078e0000 */
[----:B--2---:R-:W-:Y:S11]  /*8e9c0*/  HMMA.16816.F32 R24, R16, R4, R24 ;  /* 0x000000041018723c */ /* 0x004ff60000001818 */
[----:B------:R-:W-:Y:S11]  /*8e9d0*/  @!UPT UIADD3 URZ, URZ, URZ, URZ ;  /* 0x0000003f3f3ff290 */ /* 0x000ff6000fffe03f */
[----:B------:R-:W-:Y:S01]  /*8e9e0*/  @!UPT UIADD3 URZ, URZ, URZ, URZ ;  /* 0x0000003f3f3ff290 */ /* 0x000fe2000fffe03f */
[----:B------:R-:W-:Y:S01]  /*8e9f0*/  STL.64 [R1+0xb50], R24 ;  /* 0x000b501801007387 */ /* 0x000fe20000100a00 */
[----:B------:R0:W-:Y:S03]  /*8ea00*/  STL.64 [R1+0xb58], R26 ;  /* 0x000b581a01007387 */ /* 0x0001e60000100a00 */
[----:B0-----:R-:W2:Y:S01]  /*8ea10*/  LDL.LU.64 R26, [R1+0x7fd8] ;  /* 0x007fd800011a7983 */ /* 0x001ea20000300a00 */
[----:B------:R-:W3:Y:S02]  /*8ea20*/  LDL.LU.64 R24, [R1+0x7fd0] ;  /* 0x007fd00001187983 */ /* 0x000ee40000300a00 */
[----:B------:R-:W2:Y:S02]  /*8ea30*/  LDL.LU.64 R6, [R1+0x7fc8] ;  /* 0x007fc80001067983 */ /* 0x000ea40000300a00 */
[----:B------:R-:W-:Y:S02]  /*8ea40*/  IMAD.MOV.U32 R2, RZ, RZ, R4 ;  /* 0x000000ffff027224 */ /* 0x000fe400078e0004 */
[----:B------:R-:W-:-:S02]  /*8ea50*/  IMAD.MOV.U32 R0, RZ, RZ, R5 ;  /* 0x000000ffff007224 */ /* 0x000fc400078e0005 */
[----:B------:R-:W2:Y:S01]  /*8ea60*/  LDL.LU.64 R4, [R1+0x7fc0] ;  /* 0x007fc00001047983 */ /* 0x000ea20000300a00 */
[----:B---3--:R-:W-:Y:S11]  /*8ea70*/  HMMA.16816.F32 R8, R16, R24, R8 ;  /* 0x000000181008723c */ /* 0x008ff60000001808 */
[----:B------:R-:W-:Y:S11]  /*8ea80*/  @!UPT UIADD3 URZ, URZ, URZ, URZ ;  /* 0x0000003f3f3ff290 */ /* 0x000ff6000fffe03f */
[----:B------:R-:W-:Y:S01]  /*8ea90*/  @!UPT UIADD3 URZ, URZ, URZ, URZ ;  /* 0x0000003f3f3ff290 */ /* 0x000fe2000fffe03f */
[----:B------:R0:W-:Y:S01]  /*8eaa0*/  STL.64 [R1+0xb60], R8 ;  /* 0x000b600801007387 */ /* 0x0001e20000100a00 */
[----:B------:R-:W-:Y:S02]  /*8eab0*/  STL.64 [R1+0xb68], R10 ;  /* 0x000b680a01007387 */ /* 0x000fe40000100a00 */
[----:B0-----:R-:W-:Y:S02]  /*8eac0*/  IMAD.MOV.U32 R8, RZ, RZ, R14 ;  /* 0x000000ffff087224 */ /* 0x001fe400078e000e */
[----:B------:R-:W-:Y:S01]  /*8ead0*/  IMAD.MOV.U32 R9, RZ, RZ, R20 ;  /* 0x000000ffff097224 */ /* 0x000fe200078e0014 */
[----:B------:R-:W3:Y:S01]  /*8eae0*/  LDL.LU R14, [R1+0x7fb8] ;  /* 0x007fb800010e7983 */ /* 0x000ee20000300800 */
[----:B------:R-:W3:Y:S03]  /*8eaf0*/  LDL.LU R20, [R1+0x7fb4] ;  /* 0x007fb40001147983 */ /* 0x000ee60000300800 */
[----:B------:R-:W-:Y:S01]  /*8eb00*/  STL.64 [R1+0x7ee0], R8 ;  /* 0x007ee00801007387 */ /* 0x000fe20000100a00 */
[----:B------:R2:W-:Y:S02]  /*8eb10*/  STL.64 [R1+0x7ea0], R24 ;  /* 0x007ea01801007387 */ /* 0x0005e40000100a00 */
[----:B--2---:R-:W-:-:S02]  /*8eb20*/  IMAD.MOV.U32 R24, RZ, RZ, R27 ;  /* 0x000000ffff187224 */ /* 0x004fc400078e001b */
        /* <DEDUP_REMOVED lines=17> */
[----:B------:R-:W-:Y:S01]  /*8ec40*/  IMAD.MOV.U32 R5, RZ, RZ, R29 ;  /* 0x000000ffff057224 */ /* 0x000fe200078e001d */
[----:B--2---:R-:W-:Y:S01]  /*8ec50*/  STL.64 [R1+0x7f38], R26 ;  /* 0x007f381a01007387 */ /* 0x004fe20000100a00 */
[----:B------:R0:W-:Y:S02]  /*8ec60*/  STL.64 [R1+0x7f30], R24 ;  /* 0x007f301801007387 */ /* 0x0001e40000100a00 */
[----:B------:R-:W2:Y:S02]  /*8ec70*/  LDL.LU R21, [R1+0x7fb0] ;  /* 0x007fb00001157983 */ /* 0x000ea40000300800 */
[----:B------:R1:W-:Y:S01]  /*8ec80*/  STL.64 [R1+0x7f40], R4 ;  /* 0x007f400401007387 */ /* 0x0003e20000100a00 */
[----:B0-----:R-:W2:Y:S01]  /*8ec90*/  LDL.LU R24, [R1+0x1050] ;  /* 0x0010500001187983 */ /* 0x001ea20000300800 */
[----:B------:R-:W2:Y:S02]  /*8eca0*/  LDL.LU R25, [R1+0x1054] ;  /* 0x0010540001197983 */ /* 0x000ea40000300800 */
[----:B------:R-:W2:Y:S02]  /*8ecb0*/  LDL.LU R26, [R1+0x1058] ;  /* 0x00105800011a7983 */ /* 0x000ea40000300800 */
[----:B------:R-:W2:Y:S02]  /*8ecc0*/  LDL.LU R27, [R1+0x105c] ;  /* 0x00105c00011b7983 */ /* 0x000ea40000300800 */
[----:B-1----:R-:W-:-:S02]  /*8ecd0*/  IMAD.MOV.U32 R4, RZ, RZ, R28 ;  /* 0x000000ffff047224 */ /* 0x002fc400078e001c */
[----:B----4-:R-:W-:Y:S01]  /*8ece0*/  IMAD.MOV.U32 R5, RZ, RZ, R23 ;  /* 0x000000ffff057224 */ /* 0x010fe200078e0017 */
[----:B--2---:R-:W-:Y:S01]  /*8ecf0*/  STL.64 [R1+0x7f50], R26 ;  /* 0x007f501a01007387 */ /* 0x004fe20000100a00 */
[----:B------:R0:W-:Y:S03]  /*8ed00*/  STL.64 [R1+0x7f48], R24 ;  /* 0x007f481801007387 */ /* 0x0001e60000100a00 */
        /* <DEDUP_REMOVED lines=8> */
[----:B--2---:R-:W-:Y:S03]  /*8ed90*/  STL.64 [R1+0x7f60], R24 ;  /* 0x007f601801007387 */ /* 0x004fe60000100a00 */
[----:B------:R0:W-:Y:S02]  /*8eda0*/  STL.64 [R1+0x7f70], R4 ;  /* 0x007f700401007387 */ /* 0x0001e40000100a00 */
[----:B0-----:R-:W-:Y:S02]  /*8edb0*/  IMAD.MOV.U32 R4, RZ, RZ, R13 ;  /* 0x000000ffff047224 */ /* 0x001fe400078e000d */
[----:B------:R-:W-:-:S05]  /*8edc0*/  IMAD.MOV.U32 R5, RZ, RZ, R12 ;  /* 0x000000ffff057224 */ /* 0x000fca00078e000c */
[----:B------:R0:W-:Y:S01]  /*8edd0*/  STL.64 [R1+0x7f88], R4 ;  /* 0x007f880401007387 */ /* 0x0001e20000100a00 */
[----:B------:R-:W2:Y:S02]  /*8ede0*/  LDL.LU R24, [R1+0x1090] ;  /* 0x0010900001187983 */ /* 0x000ea40000300800 */
[----:B------:R-:W2:Y:S02]  /*8edf0*/  LDL.LU R25, [R1+0x1094] ;  /* 0x0010940001197983 */ /* 0x000ea40000300800 */
[----:B------:R-:W4:Y:S01]  /*8ee00*/  LDL.LU R26, [R1+0x1098] ;  /* 0x00109800011a7983 */ /* 0x000f220000300800 */
[----:B------:R-:W4:Y:S04]  /*8ee10*/  LDL.LU R27, [R1+0x109c] ;  /* 0x00109c00011b7983 */ /* 0x000f280000300800 */
[----:B0-----:R-:W2:Y:S01]  /*8ee20*/  LDL.LU R4, [R1+0x10d0] ;  /* 0x0010d00001047983 */ /* 0x001ea20000300800 */
        /* <DEDUP_REMOVED lines=20> */
[----:B------:R-:W4:Y:S02]  /*8ef70*/  LDL.LU R26, [R1+0x10b8] ;  /* 0x0010b800011a7983 */ /* 0x000f240000300800 */
[----:B------:R-:W4:Y:S01]  /*8ef80*/  LDL.LU R27, [R1+0x10bc] ;  /* 0x0010bc00011b7983 */ /* 0x000f220000300800 */
[----:B------:R-:W-:Y:S01]  /*8ef90*/  STL.64 [R1+0x7ef8], R10 ;  /* 0x007ef80a01007387 */ /* 0x000fe20000100a00 */
[----:B------:R0:W-:Y:S03]  /*8efa0*/  STL.64 [R1+0x7ef0], R8 ;  /* 0x007ef00801007387 */ /* 0x0001e60000100a00 */
        /* <DEDUP_REMOVED lines=21> */
[----:B--2---:R-:W-:Y:S01]  /*8f100*/  STL.64 [R1+0x7ed8], R22 ;  /* 0x007ed81601007387 */ /* 0x004fe20000100a00 */
        /* <DEDUP_REMOVED lines=8> */
[----:B------:R-:W-:Y:S01]  /*8f190*/  STL.64 [R1+0xb88], R14 ;  /* 0x000b880e01007387 */ /* 0x000fe20000100a00 */
[----:B0-----:R-:W3:Y:S02]  /*8f1a0*/  LDL.LU.64 R12, [R1+0x7f90] ;  /* 0x007f9000010c7983 */ /* 0x001ee40000300a00 */
[C---:B---3--:R-:W-:Y:S11]  /*8f1b0*/  HMMA.16816.F32 R4, R16.reuse, R12, R4 ;  /* 0x0000000c1004723c */ /* 0x048ff60000001804 */
[----:B------:R-:W-:Y:S11]  /*8f1c0*/  @!UPT UIADD3 URZ, URZ, URZ, URZ ;  /* 0x0000003f3f3ff290 */ /* 0x000ff6000fffe03f */
[----:B------:R-:W-:Y:S01]  /*8f1d0*/  @!UPT UIADD3 URZ, URZ, URZ, URZ ;  /* 0x0000003f3f3ff290 */ /* 0x000fe2000fffe03f */
[----:B------:R0:W-:Y:S01]  /*8f1e0*/  STL.64 [R1+0xbb0], R4 ;  /* 0x000bb00401007387 */ /* 0x0001e20000100a00 */
[----:B------:R-:W-:Y:S03]  /*8f1f0*/  STL.64 [R1+0xbb8], R6 ;  /* 0x000bb80601007387 */ /* 0x000fe60000100a00 */
[----:B0-----:R-:W4:Y:S01]  /*8f200*/  LDL.LU.64 R4, [R1+0x7f88] ;  /* 0x007f880001047983 */ /* 0x001f220000300a00 */
[----:B------:R0:W-:Y:S03]  /*8f210*/  STL.64 [R1+0x7e88], R12 ;  /* 0x007e880c01007387 */ /* 0x0001e60000100a00 */
[----:B0-----:R-:W3:Y:S01]  /*8f220*/  LDL.LU.64 R12, [R1+0x5e0] ;  /* 0x0005e000010c7983 */ /* 0x001ee20000300a00 */
[----:B------:R-:W3:Y:S01]  /*8f230*/  LDL.LU.64 R14, [R1+0x5e8] ;  /* 0x0005e800010e7983 */ /* 0x000ee20000300a00 */
        /* <DEDUP_REMOVED lines=32> */
[----:B------:R0:W-:Y:S01]  /*8f440*/  STL.64 [R1+0xd00], R24 ;  /* 0x000d001801007387 */ /* 0x0001e20000100a00 */
[----:B------:R-:W-:Y:S03]  /*8f450*/  STL.64 [R1+0xd08], R26 ;  /* 0x000d081a01007387 */ /* 0x000fe60000100a00 */
[----:B0-----:R-:W4:Y:S01]  /*8f460*/  LDL.LU.64 R24, [R1+0x7f18] ;  /* 0x007f180001187983 */ /* 0x001f220000300a00 */
[----:B--2---:R-:W-:Y:S02]  /*8f470*/  STL.64 [R1+0x7e28], R6 ;  /* 0x007e280601007387 */ /* 0x004fe40000100a00 */
[----:B------:R0:W-:Y:S02]  /*8f480*/  STL.64 [R1+0x7e20], R4 ;  /* 0x007e200401007387 */ /* 0x0001e40000100a00 */
[----:B0-----:R-:W3:Y:S01]  /*8f490*/  LDL.LU R4, [R1+0xf90] ;  /* 0x000f900001047983 */ /* 0x001ee20000300800 */
[----:B------:R-:W3:Y:S02]  /*8f4a0*/  LDL.LU R5, [R1+0xf94] ;  /* 0x000f940001057983 */ /* 0x000ee40000300800 */
[----:B------:R-:W3:Y:S02]  /*8f4b0*/  LDL.LU R6, [R1+0xf98] ;  /* 0x000f980001067983 */ /* 0x000ee40000300800 */
[----:B------:R-:W3:Y:S01]  /*8f4c0*/  LDL.LU R7, [R1+0xf9c] ;  /* 0x000f9c0001077983 */ /* 0x000ee20000300800 */
[C---:B----4-:R-:W-:Y:S01]  /*8f4d0*/  HMMA.16816.F32 R24, R16.reuse, R24, R8 ;  /* 0x000000181018723c */ /* 0x050fe20000001808 */
        /* <DEDUP_REMOVED lines=17> */
[----:B------:R1:W-:Y:S03]  /*8f5f0*/  STL.64 [R1+0xe18], R26 ;  /* 0x000e181a01007387 */ /* 0x0003e60000100a00 */
        /* <DEDUP_REMOVED lines=10> */
[----:B0-----:R-:W2:Y:S01]  /*8f6a0*/  LDL.LU.64 R10, [R1+0x7ec8] ;  /* 0x007ec800010a7983 */ /* 0x001ea20000300a00 */
[----:B------:R-:W2:Y:S02]  /*8f6b0*/  LDL.LU.64 R8, [R1+0x7ec0] ;  /* 0x007ec00001087983 */ /* 0x000ea40000300a00 */
[----:B--2---:R-:W-:Y:S01]  /*8f6c0*/  HMMA.16816.F32 R16, R16, R8, R20 ;  /* 0x000000081010723c */ /* 0x004fe20000001814 */
[----:B------:R-:W2:Y:S11]  /*8f6d0*/  LDL.LU.64 R20, [R1+0x7eb8] ;  /* 0x007eb80001147983 */ /* 0x000eb60000300a00 */
[----:B------:R-:W-:Y:S11]  /*8f6e0*/  @!UPT UIADD3 URZ, URZ, URZ, URZ ;  /* 0x0000003f3f3ff290 */ /* 0x000ff6000fffe03f */
[----:B------:R-:W-:Y:S01]  /*8f6f0*/  STL.64 [R1+0x390], R16 ;  /* 0x0003901001007387 */ /* 0x000fe20000100a00 */
[----:B------:R0:W-:Y:S03]  /*8f700*/  STL.64 [R1+0x398], R18 ;  /* 0x0003981201007387 */ /* 0x0001e60000100a00 */
[----:B0-----:R-:W2:Y:S01]  /*8f710*/  LDL.LU.64 R18, [R1+0x7eb0] ;  /* 0x007eb00001127983 */ /* 0x001ea20000300a00 */
[----:B------:R-:W3:Y:S02]  /*8f720*/  LDL.LU.64 R16, [R1+0x7ea8] ;  /* 0x007ea80001107983 */ /* 0x000ee40000300a00 */
[----:B------:R-:W-:Y:S02]  /*8f730*/  STL.64 [R1+0x7de8], R10 ;  /* 0x007de80a01007387 */ /* 0x000fe40000100a00 */
[----:B------:R3:W-:Y:S02]  /*8f740*/  STL.64 [R1+0x7de0], R8 ;  /* 0x007de00801007387 */ /* 0x0007e40000100a00 */
[----:B---3--:R-:W-:Y:S11]  /*8f750*/  HMMA.16816.F32 R8, R12, R16, R4 ;  /* 0x000000100c08723c */ /* 0x008ff60000001804 */
[----:B------:R-:W-:Y:S11]  /*8f760*/  @!UPT UIADD3 URZ, URZ, URZ, URZ ;  /* 0x0000003f3f3ff290 */ /* 0x000ff6000fffe03f */
[----:B------:R-:W-:Y:S01]  /*8f770*/  @!UPT UIADD3 URZ, URZ, URZ, URZ ;  /* 0x0000003f3f3ff290 */ /* 0x000fe2000fffe03f */
[----:B------:R0:W-:Y:S01]  /*8f780*/  STL.64 [R1+0xe30], R8 ;  /* 0x000e300801007387 */ /* 0x0001e20000100a00 */
[----:B------:R1:W-:Y:S02]  /*8f790*/  STL.64 [R1+0xe38], R10 ;  /* 0x000e380a01007387 */ /* 0x0003e40000100a00 */
[----:B--2---:R-:W-:Y:S02]  /*8f7a0*/  STL.64 [R1+0x7dc8], R18 ;  /* 0x007dc81201007387 */ /* 0x004fe40000100a00 */
[----:B------:R2:W-:Y:S01]  /*8f7b0*/  STL.64 [R1+0x7dc0], R16 ;  /* 0x007dc01001007387 */ /* 0x0005e20000100a00 */
[----:B0-----:R-:W3:Y:S01]  /*8f7c0*/  LDL.LU R8, [R1+0x14d0] ;  /* 0x0014d00001087983 */ /* 0x001ee20000300800 */
[----:B------:R-:W3:Y:S02]  /*8f7d0*/  LDL.LU R9, [R1+0x14d4] ;  /* 0x0014d40001097983 */ /* 0x000ee40000300800 */
[----:B-1----:R-:W3:Y:S02]  /*8f7e0*/  LDL.LU R10, [R1+0x14d8] ;  /* 0x0014d800010a7983 */ /* 0x002ee40000300800 */
[----:B------:R-:W3:Y:S02]  /*8f7f0*/  LDL.LU R11, [R1+0x14dc] ;  /* 0x0014dc00010b7983 */ /* 0x000ee40000300800 */
[----:B------:R-:W-:-:S02]  /*8f800*/  IMAD.MOV.U32 R5, RZ, RZ, R13 ;  /* 0x000000ffff057224 */ /* 0x000fc400078e000d */
[----:B------:R-:W-:Y:S02]  /*8f810*/  IMAD.MOV.U32 R4, RZ, RZ, R14 ;  /* 0x000000ffff047224 */ /* 0x000fe400078e000e */
[----:B--2---:R-:W-:Y:S02]  /*8f820*/  IMAD.MOV.U32 R17, RZ, RZ, R5 ;  /* 0x000000ffff117224 */ /* 0x004fe400078e0005 */
[----:B------:R-:W-:Y:S01]  /*8f830*/  IMAD.MOV.U32 R18, RZ, RZ, R4 ;  /* 0x000000ffff127224 */ /* 0x000fe200078e0004 */
[----:B---3--:R-:W-:Y:S01]  /*8f840*/  STL.64 [R1+0x7e98], R10 ;  /* 0x007e980a01007387 */ /* 0x008fe20000100a00 */
[----:B------:R0:W-:Y:S03]  /*8f850*/  STL.64 [R1+0x7e90], R8 ;  /* 0x007e900801007387 */ /* 0x0001e60000100a00 */
[----:B0-----:R-:W2:Y:S01]  /*8f860*/  LDL.LU R8, [R1+0x14c0] ;  /* 0x0014c00001087983 */ /* 0x001ea20000300800 */
[----:B------:R-:W2:Y:S02]  /*8f870*/  LDL.LU R9, [R1+0x14c4] ;  /* 0x0014c40001097983 */ /* 0x000ea40000300800 */
[----:B------:R-:W2:Y:S02]  /*8f880*/  LDL.LU R10, [R1+0x14c8] ;  /* 0x0014c800010a7983 */ /* 0x000ea40000300800 */
[----:B------:R-:W2:Y:S01]  /*8f890*/  LDL.LU R11, [R1+0x14cc] ;  /* 0x0014cc00010b7983 */ /* 0x000ea20000300800 */
[----:B------:R-:W3:Y:S01]  /*8f8a0*/  LDL.64 R4, [R1+0x100] ;  /* 0x0001000001047983 */ /* 0x000ee20000100a00 */
[----:B------:R-:W-:-:S02]  /*8f8b0*/  IMAD.MOV.U32 R6, RZ, RZ, R12 ;  /* 0x000000ffff067224 */ /* 0x000fc400078e000c */
[----:B------:R-:W2:Y:S01]  /*8f8c0*/  LDL.64 R12, [R1+0x150] ;  /* 0x00015000010c7983 */ /* 0x000ea20000100a00 */
[----:B---3--:R0:W-:Y:S04]  /*8f8d0*/  STL.64 [R1+0x7e40], R4 ;  /* 0x007e400401007387 */ /* 0x0081e80000100a00 */
[----:B0-----:R-:W3:Y:S01]  /*8f8e0*/  LDL.64 R4, [R1+0x110] ;  /* 0x0001100001047983 */ /* 0x001ee20000100a00 */
[----:B------:R-:W-:-:S03]  /*8f8f0*/  IMAD.MOV.U32 R3, RZ, RZ, R15 ;  /* 0x000000ffff037224 */ /* 0x000fc600078e000f */
[----:B---3--:R0:W-:Y:S04]  /*8f900*/  STL.64 [R1+0x7e50], R4 ;  /* 0x007e500401007387 */ /* 0x0081e80000100a00 */
[----:B0-----:R-:W3:Y:S01]  /*8f910*/  LDL.64 R4, [R1+0x120] ;  /* 0x0001200001047983 */ /* 0x001ee20000100a00 */
[----:B------:R-:W-:Y:S02]  /*8f920*/  IMAD.MOV.U32 R16, RZ, RZ, R6 ;  /* 0x000000ffff107224 */ /* 0x000fe400078e0006 */
[----:B------:R-:W-:Y:S01]  /*8f930*/  IMAD.MOV.U32 R19, RZ, RZ, R3 ;  /* 0x000000ffff137224 */ /* 0x000fe200078e0003 */
[----:B---3--:R0:W-:Y:S02]  /*8f940*/  STL.64 [R1+0x7e68], R4 ;  /* 0x007e680401007387 */ /* 0x0081e40000100a00 */
[----:B0-----:R-:W-:-:S02]  /*8f950*/  IMAD.MOV.U32 R4, RZ, RZ, R2 ;  /* 0x000000ffff047224 */ /* 0x001fc400078e0002 */
[----:B------:R-:W-:-:S07]  /*8f960*/  IMAD.MOV.U32 R5, RZ, RZ, R0 ;  /* 0x000000ffff057224 */ /* 0x000fce00078e0000 */
[C---:B----4-:R-:W-:Y:S01]  /*8f970*/  HMMA.16816.F32 R4, R16.reuse, R4, R24 ;  /* 0x000000041004723c */ /* 0x050fe20000001818 */
[----:B------:R-:W3:Y:S11]  /*8f980*/  LDL.LU.64 R24, [R1+0x7ea0] ;  /* 0x007ea00001187983 */ /* 0x000ef60000300a00 */
[----:B------:R-:W-:Y:S11]  /*8f990*/  @!UPT UIADD3 URZ, URZ, URZ, URZ ;  /* 0x0000003f3f3ff290 */ /* 0x000ff6000fffe03f */
[----:B------:R0:W-:Y:S01]  /*8f9a0*/  STL.64 [R1+0xe40], R4 ;  /* 0x000e400401007387 */ /* 0x0001e20000100a00 */
[----:B------:R-:W-:Y:S03]  /*8f9b0*/  STL.64 [R1+0xe48], R6 ;  /* 0x000e480601007387 */ /* 0x000fe60000100a00 */
[----:B0-----:R-:W4:Y:S04]  /*8f9c0*/  LDL.64 R4, [R1+0x130] ;  /* 0x0001300001047983 */ /* 0x001f280000100a00 */
[----:B----4-:R0:W-:Y:S04]  /*8f9d0*/  STL.64 [R1+0x7e80], R4 ;  /* 0x007e800401007387 */ /* 0x0101e80000100a00 */
        /* <DEDUP_REMOVED lines=8> */
[----:B------:R1:W-:Y:S03]  /*8fa60*/  STL.64 [R1+0xe68], R6 ;  /* 0x000e680601007387 */ /* 0x0003e60000100a00 */
[----:B0-----:R-:W3:Y:S01]  /*8fa70*/  LDL.LU R4, [R1+0x14e0] ;  /* 0x0014e00001047983 */ /* 0x001ee20000300800 */
[----:B------:R-:W3:Y:S02]  /*8fa80*/  LDL.LU R5, [R1+0x14e4] ;  /* 0x0014e40001057983 */ /* 0x000ee40000300800 */
[----:B-1----:R-:W3:Y:S02]  /*8fa90*/  LDL.LU R6, [R1+0x14e8] ;  /* 0x0014e80001067983 */ /* 0x002ee40000300800 */
[----:B------:R-:W3:Y:S01]  /*8faa0*/  LDL.LU R7, [R1+0x14ec] ;  /* 0x0014ec0001077983 */ /* 0x000ee20000300800 */
[----:B------:R0:W-:Y:S04]  /*8fab0*/  STL.64 [R1+0x7e48], R24 ;  /* 0x007e481801007387 */ /* 0x0001e80000100a00 */
[----:B0-----:R-:W4:Y:S01]  /*8fac0*/  LDL.LU R24, [R1+0x1510] ;  /* 0x0015100001187983 */ /* 0x001f220000300800 */
[----:B------:R-:W4:Y:S02]  /*8fad0*/  LDL.LU R25, [R1+0x1514] ;  /* 0x0015140001197983 */ /* 0x000f240000300800 */
[----:B------:R-:W3:Y:S02]  /*8fae0*/  LDL.LU R26, [R1+0x1518] ;  /* 0x00151800011a7983 */ /* 0x000ee40000300800 */
[----:B------:R-:W3:Y:S01]  /*8faf0*/  LDL.LU R27, [R1+0x151c] ;  /* 0x00151c00011b7983 */ /* 0x000ee20000300800 */
[C---:B--2---:R-:W-:Y:S01]  /*8fb00*/  HMMA.16816.F32 R8, R16.reuse, R20, R8 ;  /* 0x000000141008723c */ /* 0x044fe20000001808 */
        /* <DEDUP_REMOVED lines=20> */
[----:B------:R-:W-:Y:S02]  /*8fc50*/  STL.64 [R1+0xe88], R10 ;  /* 0x000e880a01007387 */ /* 0x000fe40000100a00 */
[----:B0-----:R-:W-:Y:S02]  /*8fc60*/  IMAD.MOV.U32 R9, RZ, RZ, R12 ;  /* 0x000000ffff097224 */ /* 0x001fe400078e000c */
[----:B------:R-:W-:Y:S02]  /*8fc70*/  IMAD.MOV.U32 R8, RZ, RZ, R13 ;  /* 0x000000ffff087224 */ /* 0x000fe400078e000d */
[----:B------:R-:W3:Y:S03]  /*8fc80*/  LDL.LU.64 R12, [R1+0x7e88] ;  /* 0x007e8800010c7983 */ /* 0x000ee60000300a00 */
[----:B------:R0:W-:Y:S02]  /*8fc90*/  STL.64 [R1+0x7e18], R8 ;  /* 0x007e180801007387 */ /* 0x0001e40000100a00 */
        /* <DEDUP_REMOVED lines=16> */
[----:B0-----:R-:W4:Y:S01]  /*8fda0*/  LDL.64 R12, [R1+0xd0] ;  /* 0x0000d000010c7983 */ /* 0x001f220000100a00 */
        /* <DEDUP_REMOVED lines=19> */
[C---:B---3--:R-:W-:Y:S01]  /*8fee0*/  HMMA.16816.F32 R24, R16.reuse, R4, R24 ;  /* 0x000000041018723c */ /* 0x048fe20000001818 */
[----:B------:R-:W-:Y:S11]  /*8fef0*/  IMAD.MOV.U32 R23, RZ, RZ, R5 ;  /* 0x000000ffff177224 */ /* 0x000ff600078e0005 */
[----:B------:R-:W-:Y:S11]  /*8ff00*/  @!UPT UIADD3 URZ, URZ, URZ, URZ ;  /* 0x0000003f3f3ff290 */ /* 0x000ff6000fffe03f */
[----:B------:R0:W-:Y:S01]  /*8ff10*/  STL.64 [R1+0xee0], R24 ;  /* 0x000ee01801007387 */ /* 0x0001e20000100a00 */
[----:B------:R1:W-:Y:S03]  /*8ff20*/  STL.64 [R1+0xee8], R26 ;  /* 0x000ee81a01007387 */ /* 0x0003e60000100a00 */
[----:B0-----:R-:W3:Y:S01]  /*8ff30*/  LDL.LU.64 R24, [R1+0x7e48] ;  /* 0x007e480001187983 */ /* 0x001ee20000300a00 */
[----:B-1----:R-:W-:Y:S02]  /*8ff40*/  IMAD.MOV.U32 R26, RZ, RZ, R4 ;  /* 0x000000ffff1a7224 */ /* 0x002fe400078e0004 */
[----:B------:R-:W2:Y:S02]  /*8ff50*/  LDL.LU.64 R4, [R1+0x7e40] ;  /* 0x007e400001047983 */ /* 0x000ea40000300a00 */
[----:B------:R-:W-:Y:S01]  /*8ff60*/  STL [R1+0x7e10], R23 ;  /* 0x007e101701007387 */ /* 0x000fe20000100800 */
[----:B------:R0:W-:Y:S04]  /*8ff70*/  STL.64 [R1+0x7e08], R20 ;  /* 0x007e081401007387 */ /* 0x0001e80000100a00 */
[----:B0-----:R-:W4:Y:S01]  /*8ff80*/  LDL.LU R20, [R1+0x1550] ;  /* 0x0015500001147983 */ /* 0x001f220000300800 */
[----:B------:R-:W4:Y:S02]  /*8ff90*/  LDL.LU R21, [R1+0x1554] ;  /* 0x0015540001157983 */ /* 0x000f240000300800 */
[----:B------:R-:W4:Y:S02]  /*8ffa0*/  LDL.LU R22, [R1+0x1558] ;  /* 0x0015580001167983 */ /* 0x000f240000300800 */
[----:B------:R-:W4:Y:S01]  /*8ffb0*/  LDL.LU R23, [R1+0x155c] ;  /* 0x00155c0001177983 */ /* 0x000f220000300800 */
        /* <DEDUP_REMOVED lines=11> */
[----:B---3--:R0:W-:Y:S03]  /*90070*/  STL.64 [R1+0x7d88], R24 ;  /* 0x007d881801007387 */ /* 0x0081e60000100a00 */
[----:B0-----:R-:W3:Y:S01]  /*90080*/  LDL.64 R24, [R1+0xe0] ;  /* 0x0000e00001187983 */ /* 0x001ee20000100a00 */
[C---:B--2---:R-:W-:Y:S11]  /*90090*/  HMMA.16816.F32 R8, R16.reuse, R4, R8 ;  /* 0x000000041008723c */ /* 0x044ff60000001808 */
[----:B------:R-:W-:Y:S11]  /*900a0*/  @!UPT UIADD3 URZ, URZ, URZ, URZ ;  /* 0x0000003f3f3ff290 */ /* 0x000ff6000fffe03f */
[----:B------:R-:W-:Y:S01]  /*900b0*/  @!UPT UIADD3 URZ, URZ, URZ, URZ ;  /* 0x0000003f3f3ff290 */ /* 0x000fe2000fffe03f */
[----:B------:R0:W-:Y:S01]  /*900c0*/  STL.64 [R1+0xf10], R8 ;  /* 0x000f100801007387 */ /* 0x0001e20000100a00 */
[----:B------:R-:W-:Y:S03]  /*900d0*/  STL.64 [R1+0xf18], R10 ;  /* 0x000f180a01007387 */ /* 0x000fe60000100a00 */
[----:B0-----:R-:W2:Y:S01]  /*900e0*/  LDL.LU.64 R8, [R1+0x7e18] ;  /* 0x007e180001087983 */ /* 0x001ea20000300a00 */
[----:B------:R-:W-:Y:S02]  /*900f0*/  STL.64 [R1+0x7d00], R6 ;  /* 0x007d000601007387 */ /* 0x000fe40000100a00 */
[----:B------:R0:W-:Y:S02]  /*90100*/  STL.64 [R1+0x7cf8], R4 ;  /* 0x007cf80401007387 */ /* 0x0001e40000100a00 */
[----:B0-----:R-:W3:Y:S01]  /*90110*/  LDL.LU R4, [R1+0x1540] ;  /* 0x0015400001047983 */ /* 0x001ee20000300800 */
[----:B------:R-:W3:Y:S02]  /*90120*/  LDL.LU R5, [R1+0x1544] ;  /* 0x0015440001057983 */ /* 0x000ee40000300800 */
[----:B------:R-:W3:Y:S02]  /*90130*/  LDL.LU R6, [R1+0x1548] ;  /* 0x0015480001067983 */ /* 0x000ee40000300800 */
[----:B------:R-:W3:Y:S01]  /*90140*/  LDL.LU R7, [R1+0x154c] ;  /* 0x00154c0001077983 */ /* 0x000ee20000300800 */
[C---:B----4-:R-:W-:Y:S08]  /*90150*/  HMMA.16816.F32 R20, R16.reuse, R12, R20 ;  /* 0x0000000c1014723c */ /* 0x050ff00000001814 */
[----:B---3--:R-:W-:Y:S11]  /*90160*/  HMMA.16816.F32 R4, R16, R24, R4 ;  /* 0x000000181004723c */ /* 0x008ff60000001804 */
[----:B------:R-:W-:Y:S11]  /*90170*/  @!UPT UIADD3 URZ, URZ, URZ, URZ ;  /* 0x0000003f3f3ff290 */ /* 0x000ff6000fffe03f */
[----:B------:R-:W-:Y:S01]  /*90180*/  @!UPT UIADD3 URZ, URZ, URZ, URZ ;  /* 0x0000003f3f3ff290 */ /* 0x000fe2000fffe03f */
[----:B------:R0:W-:Y:S01]  /*90190*/  STL.64 [R1+0xf30], R4 ;  /* 0x000f300401007387 */ /* 0x0001e20000100a00 */
[----:B------:R1:W-:Y:S02]  /*901a0*/  STL.64 [R1+0xf38], R6 ;  /* 0x000f380601007387 */ /* 0x0003e40000100a00 */
[----:B------:R-:W-:Y:S02]  /*901b0*/  STL.64 [R1+0xf40], R20 ;  /* 0x000f401401007387 */ /* 0x000fe40000100a00 */
[----:B------:R-:W-:Y:S02]  /*901c0*/  STL.64 [R1+0xf48], R22 ;  /* 0x000f481601007387 */ /* 0x000fe40000100a00 */
[----:B0-----:R-:W-:Y:S02]  /*901d0*/  IMAD.MOV.U32 R5, RZ, RZ, R24 ;  /* 0x000000ffff057224 */ /* 0x001fe400078e0018 */
[----:B-1----:R-:W-:Y:S02]  /*901e0*/  IMAD.MOV.U32 R7, RZ, RZ, R12 ;  /* 0x000000ffff077224 */ /* 0x002fe400078e000c */
[----:B------:R-:W-:-:S02]  /*901f0*/  IMAD.MOV.U32 R6, RZ, RZ, R13 ;  /* 0x000000ffff067224 */ /* 0x000fc400078e000d */
[----:B------:R-:W-:-:S03]  /*90200*/  IMAD.MOV.U32 R4, RZ, RZ, R25 ;  /* 0x000000ffff047224 */ /* 0x000fc600078e0019 */
[----:B------:R-:W-:Y:S02]  /*90210*/  STL.64 [R1+0x7d38], R6 ;  /* 0x007d380601007387 */ /* 0x000fe40000100a00 */
[----:B------:R0:W-:Y:S02]  /*90220*/  STL.64 [R1+0x7d30], R4 ;  /* 0x007d300401007387 */ /* 0x0001e40000100a00 */
        /* <DEDUP_REMOVED lines=8> */
[----:B------:R-:W4:Y:S02]  /*902b0*/  LDL.LU R6, [R1+0x15e8] ;  /* 0x0015e80001067983 */ /* 0x000f240000300800 */
[----:B------:R-:W4:Y:S02]  /*902c0*/  LDL.LU R7, [R1+0x15ec] ;  /* 0x0015ec0001077983 */ /* 0x000f240000300800 */
[----:B----4-:R-:W-:Y:S01]  /*902d0*/  STL.64 [R1+0x7d58], R6 ;  /* 0x007d580601007387 */ /* 0x010fe20000100a00 */
[----:B---3--:R2:W-:Y:S02]  /*902e0*/  STL.64 [R1+0x7d50], R4 ;  /* 0x007d500401007387 */ /* 0x0085e40000100a00 */
[----:B--2---:R-:W-:-:S02]  /*902f0*/  IMAD.MOV.U32 R4, RZ, RZ, R9 ;  /* 0x000000ffff047224 */ /* 0x004fc400078e0009 */
[----:B------:R-:W-:-:S05]  /*90300*/  IMAD.MOV.U32 R5, RZ, RZ, R8 ;  /* 0x000000ffff057224 */ /* 0x000fca00078e0008 */
        /* <DEDUP_REMOVED lines=13> */
[----:B--2---:R-:W-:Y:S01]  /*903e0*/  STL.64 [R1+0x7e00], R14 ;  /* 0x007e000e01007387 */ /* 0x004fe20000100a00 */
[----:B----4-:R0:W-:Y:S02]  /*903f0*/  STL.64 [R1+0x7df8], R12 ;  /* 0x007df80c01007387 */ /* 0x0101e40000100a00 */
[----:B------:R-:W2:Y:S02]  /*90400*/  LDL.64 R24, [R1+0x180] ;  /* 0x0001800001187983 */ /* 0x000ea40000100a00 */
[----:B------:R-:W4:Y:S01]  /*90410*/  LDL.64 R8, [R1+0xb0] ;  /* 0x0000b00001087983 */ /* 0x000f220000100a00 */
[----:B0-----:R-:W3:Y:S04]  /*90420*/  LDL.64 R12, [R1+0xc0] ;  /* 0x0000c000010c7983 */ /* 0x001ee80000100a00 */
[----:B--2---:R0:W-:Y:S04]  /*90430*/  STL.64 [R1+0x7da8], R24 ;  /* 0x007da81801007387 */ /* 0x0041e80000100a00 */
[----:B0-----:R-:W2:Y:S01]  /*90440*/  LDL.LU.64 R24, [R1+0x340] ;  /* 0x0003400001187983 */ /* 0x001ea20000300a00 */
[----:B------:R-:W2:Y:S03]  /*90450*/  LDL.LU.64 R26, [R1+0x348] ;  /* 0x00034800011a7983 */ /* 0x000ea60000300a00 */
[----:B--2---:R-:W-:Y:S01]  /*90460*/  STL.64 [R1+0x7dd8], R26 ;  /* 0x007dd81a01007387 */ /* 0x004fe20000100a00 */
[----:B------:R0:W-:Y:S03]  /*90470*/  STL.64 [R1+0x7dd0], R24 ;  /* 0x007dd01801007387 */ /* 0x0001e60000100a00 */
        /* <DEDUP_REMOVED lines=27> */
[----:B------:R-:W2:Y:S02]  /*90630*/  LDL.LU.64 R20, [R1+0x7e08] ;  /* 0x007e080001147983 */ /* 0x000ea40000300a00 */
[----:B------:R-:W-:-:S02]  /*90640*/  IMAD.MOV.U32 R22, RZ, RZ, R12 ;  /* 0x000000ffff167224 */ /* 0x000fc400078e000c */
        /* <DEDUP_REMOVED lines=11> */
[----:B------:R-:W2:Y:S02]  /*90700*/  LDL.LU.64 R8, [R1+0x7de0] ;  /* 0x007de00001087983 */ /* 0x000ea40000300a00 */
[----:B------:R-:W-:Y:S01]  /*90710*/  STL.64 [R1+0x7d68], R14 ;  /* 0x007d680e01007387 */ /* 0x000fe20000100a00 */
[----:B--2---:R-:W-:Y:S01]  /*90720*/  HMMA.16816.F32 R16, R16, R8, R24 ;  /* 0x000000081010723c */ /* 0x004fe20000001818 */
[----:B----4-:R0:W-:Y:S04]  /*90730*/  STL.64 [R1+0x7d60], R12 ;  /* 0x007d600c01007387 */ /* 0x0101e80000100a00 */
[----:B0-----:R-:W2:Y:S01]  /*90740*/  LDL.LU R12, [R1+0x15f0] ;  /* 0x0015f000010c7983 */ /* 0x001ea20000300800 */
[----:B------:R-:W2:Y:S02]  /*90750*/  LDL.LU R13, [R1+0x15f4] ;  /* 0x0015f400010d7983 */ /* 0x000ea40000300800 */
[----:B------:R-:W2:Y:S02]  /*90760*/  LDL.LU R14, [R1+0x15f8] ;  /* 0x0015f800010e7983 */ /* 0x000ea40000300800 */
[----:B------:R-:W2:Y:S01]  /*90770*/  LDL.LU R15, [R1+0x15fc] ;  /* 0x0015fc00010f7983 */ /* 0x000ea20000300800 */
[----:B------:R-:W4:Y:S01]  /*90780*/  LDL.LU.64 R26, [R1+0x7dd8] ;  /* 0x007dd800011a7983 */ /* 0x000f220000300a00 */
[----:B------:R-:W4:Y:S11]  /*90790*/  LDL.LU.64 R24, [R1+0x7dd0] ;  /* 0x007dd00001187983 */ /* 0x000f360000300a00 */
[----:B------:R-:W-:Y:S01]  /*907a0*/  STL.64 [R1+0x5e0], R16 ;  /* 0x0005e01001007387 */ /* 0x000fe20000100a00 */
[----:B------:R0:W-:Y:S03]  /*907b0*/  STL.64 [R1+0x5e8], R18 ;  /* 0x0005e81201007387 */ /* 0x0001e60000100a00 */
[----:B0-----:R-:W2:Y:S01]  /*907c0*/  LDL.LU.64 R18, [R1+0x7dc8] ;  /* 0x007dc80001127983 */ /* 0x001ea20000300a00 */
[----:B------:R-:W4:Y:S02]  /*907d0*/  LDL.LU.64 R16, [R1+0x7dc0] ;  /* 0x007dc00001107983 */ /* 0x000f240000300a00 */
[----:B------:R0:W-:Y:S02]  /*907e0*/  STL.64 [R1+0x7c90], R10 ;  /* 0x007c900a01007387 */ /* 0x0001e40000100a00 */
[----:B------:R-:W-:Y:S01]  /*907f0*/  STL.64 [R1+0x7c88], R8 ;  /* 0x007c880801007387 */ /* 0x000fe20000100a00 */
[----:B----4-:R-:W-:Y:S01]  /*90800*/  HMMA.16816.F32 R4, R24, R16, R4 ;  /* 0x000000101804723c */ /* 0x010fe20000001804 */
[----:B0-----:R-:W-:-:S02]  /*90810*/  IMAD.MOV.U32 R11, RZ, RZ, R24 ;  /* 0x000000ffff0b7224 */ /* 0x001fc400078e0018 */
[----:B------:R-:W-:Y:S11]  /*90820*/  IMAD.MOV.U32 R10, RZ, RZ, R25 ;  /* 0x000000ffff0a7224 */ /* 0x000ff600078e0019 */
[----:B------:R-:W-:Y:S09]  /*90830*/  @!UPT UIADD3 URZ, URZ, URZ, URZ ;  /* 0x0000003f3f3ff290 */ /* 0x000ff2000fffe03f */
[----:B------:R-:W-:Y:S01]  /*90840*/  STL.64 [R1+0xf70], R4 ;  /* 0x000f700401007387 */ /* 0x000fe20000100a00 */
[----:B------:R0:W-:Y:S03]  /*90850*/  STL.64 [R1+0xf78], R6 ;  /* 0x000f780601007387 */ /* 0x0001e60000100a00 */
[----:B0-----:R-:W4:Y:S01]  /*90860*/  LDL.LU.64 R6, [R1+0x7db8] ;  /* 0x007db80001067983 */ /* 0x001f220000300a00 */
[----:B------:R-:W4:Y:S02]  /*90870*/  LDL.LU.64 R4, [R1+0x7db0] ;  /* 0x007db00001047983 */ /* 0x000f240000300a00 */
[----:B------:R-:W4:Y:S02]  /*90880*/  LDL.LU.64 R24, [R1+0x7da8] ;  /* 0x007da80001187983 */ /* 0x000f240000300a00 */
[----:B------:R-:W-:Y:S02]  /*90890*/  IMAD.MOV.U32 R8, RZ, RZ, R2 ;  /* 0x000000ffff087224 */ /* 0x000fe400078e0002 */
[----:B------:R-:W-:-:S02]  /*908a0*/  IMAD.MOV.U32 R9, RZ, RZ, R0 ;  /* 0x000000ffff097224 */ /* 0x000fc400078e0000 */
[----:B------:R-:W-:Y:S02]  /*908b0*/  IMAD.MOV.U32 R2, RZ, RZ, R26 ;  /* 0x000000ffff027224 */ /* 0x000fe400078e001a */
[----:B------:R-:W-:Y:S01]  /*908c0*/  IMAD.MOV.U32 R0, RZ, RZ, R27 ;  /* 0x000000ffff007224 */ /* 0x000fe200078e001b */
[----:B--2---:R0:W-:Y:S01]  /*908d0*/  STL.64 [R1+0x7c70], R18 ;  /* 0x007c701201007387 */ /* 0x0041e20000100a00 */
[----:B------:R1:W-:Y:S02]  /*908e0*/  STL.64 [R1+0x7c68], R16 ;  /* 0x007c681001007387 */ /* 0x0003e40000100a00 */
[----:B0-----:R-:W-:Y:S02]  /*908f0*/  IMAD.MOV.U32 R18, RZ, RZ, R2 ;  /* 0x000000ffff127224 */ /* 0x001fe400078e0002 */
[----:B-1----:R-:W-:Y:S02]  /*90900*/  IMAD.MOV.U32 R16, RZ, RZ, R11 ;  /* 0x000000ffff107224 */ /* 0x002fe400078e000b */
[----:B------:R-:W-:-:S02]  /*90910*/  IMAD.MOV.U32 R17, RZ, RZ, R10 ;  /* 0x000000ffff117224 */ /* 0x000fc400078e000a */
[----:B------:R-:W-:-:S07]  /*90920*/  IMAD.MOV.U32 R19, RZ, RZ, R0 ;  /* 0x000000ffff137224 */ /* 0x000fce00078e0000 */
[C---:B----4-:R-:W-:Y:S01]  /*90930*/  HMMA.16816.F32 R4, R16.reuse, R24, R4 ;  /* 0x000000181004723c */ /* 0x050fe20000001804 */
        /* <DEDUP_REMOVED lines=8> */
[----:B------:R-:W2:Y:S02]  /*909c0*/  LDL.LU.64 R24, [R1+0x7d88] ;  /* 0x007d880001187983 */ /* 0x000ea40000300a00 */
[C---:B--2---:R-:W-:Y:S11]  /*909d0*/  HMMA.16816.F32 R4, R16.reuse, R24, R4 ;  /* 0x000000181004723c */ /* 0x044ff60000001804 */
[----:B------:R-:W-:Y:S11]  /*909e0*/  @!UPT UIADD3 URZ, URZ, URZ, URZ ;  /* 0x0000003f3f3ff290 */ /* 0x000ff6000fffe03f */
[----:B------:R-:W-:Y:S01]  /*909f0*/  @!UPT UIADD3 URZ, URZ, URZ, URZ ;  /* 0x0000003f3f3ff290 */ /* 0x000fe2000fffe03f */
[----:B------:R-:W-:Y:S01]  /*90a00*/  STL.64 [R1+0xf90], R4 ;  /* 0x000f900401007387 */ /* 0x000fe20000100a00 */
[----:B------:R0:W-:Y:S03]  /*90a10*/  STL.64 [R1+0xf98], R6 ;  /* 0x000f980601007387 */ /* 0x0001e60000100a00 */
[----:B0-----:R-:W2:Y:S01]  /*90a20*/  LDL.LU.64 R6, [R1+0x7d80] ;  /* 0x007d800001067983 */ /* 0x001ea20000300a00 */
[----:B------:R-:W2:Y:S02]  /*90a30*/  LDL.LU.64 R4, [R1+0x7d78] ;  /* 0x007d780001047983 */ /* 0x000ea40000300a00 */
[----:B------:R-:W-:Y:S01]  /*90a40*/  STL.64 [R1+0x7c50], R24 ;  /* 0x007c501801007387 */ /* 0x000fe20000100a00 */
[C---:B--2---:R-:W-:Y:S11]  /*90a50*/  HMMA.16816.F32 R4, R16.reuse, R20, R4 ;  /* 0x000000141004723c */ /* 0x044ff60000001804 */
[----:B------:R-:W-:Y:S11]  /*90a60*/  @!UPT UIADD3 URZ, URZ, URZ, URZ ;  /* 0x0000003f3f3ff290 */ /* 0x000ff6000fffe03f */
[----:B------:R-:W-:Y:S01]  /*90a70*/  @!UPT UIADD3 URZ, URZ, URZ, URZ ;  /* 0x0000003f3f3ff290 */ /* 0x000fe2000fffe03f */
[----:B------:R0:W-:Y:S01]  /*90a80*/  STL.64 [R1+0xfa0], R4 ;  /* 0x000fa00401007387 */ /* 0x0001e20000100a00 */
[----:B------:R1:W-:Y:S03]  /*90a90*/  STL.64 [R1+0xfa8], R6 ;  /* 0x000fa80601007387 */ /* 0x0003e60000100a00 */
[----:B0-----:R-:W1:Y:S01]  /*90aa0*/  LDL.LU.64 R4, [R1+0x7d70] ;  /* 0x007d700001047983 */ /* 0x001e620000300a00 */
[----:B------:R-:W-:Y:S01]  /*90ab0*/  STL.64 [R1+0x7c58], R20 ;  /* 0x007c581401007387 */ /* 0x000fe20000100a00 */
[C---:B-1----:R-:W-:Y:S02]  /*90ac0*/  HMMA.16816.F32 R4, R16.reuse, R4, R12 ;  /* 0x000000041004723c */ /* 0x042fe4000000180c */
[----:B------:R-:W2:Y:S01]  /*90ad0*/  LDL.LU.64 R14, [R1+0x7d68] ;  /* 0x007d6800010e7983 */ /* 0x000ea20000300a00 */
        /* <DEDUP_REMOVED lines=14> */
[----:B--2---:R-:W-:Y:S01]  /*90bc0*/  HMMA.16816.F32 R8, R16, R8, R4 ;  /* 0x000000081008723c */ /* 0x004fe20000001804 */
[----:B------:R-:W2:Y:S01]  /*90bd0*/  LDL.LU.64 R6, [R1+0x7d38] ;  /* 0x007d380001067983 */ /* 0x000ea20000300a00 */
[----:B------:R-:W2:Y:S11]  /*90be0*/  LDL.LU.64 R4, [R1+0x7d30] ;  /* 0x007d300001047983 */ /* 0x000eb60000300a00 */
[----:B------:R-:W-:Y:S10]  /*90bf0*/  @!UPT UIADD3 URZ, URZ, URZ, URZ ;  /* 0x0000003f3f3ff290 */ /* 0x000ff4000fffe03f */
[----:B------:R0:W-:Y:S01]  /*90c00*/  STL.64 [R1+0xff0], R8 ;  /* 0x000ff00801007387 */ /* 0x0001e20000100a00 */
[----:B------:R-:W-:Y:S02]  /*90c10*/  STL.64 [R1+0xff8], R10 ;  /* 0x000ff80a01007387 */ /* 0x000fe40000100a00 */
        /* <DEDUP_REMOVED lines=18> */
[----:B------:R-:W-:Y:S02]  /*90d40*/  IMAD.MOV.U32 R9, RZ, RZ, R6 ;  /* 0x000000ffff097224 */ /* 0x000fe400078e0006 */
[----:B----4-:R-:W-:Y:S02]  /*90d50*/  IMAD.MOV.U32 R24, RZ, RZ, R26 ;  /* 0x000000ffff187224 */ /* 0x010fe400078e001a */
[----:B---3--:R-:W-:Y:S01]  /*90d60*/  IMAD.MOV.U32 R25, RZ, RZ, R23 ;  /* 0x000000ffff197224 */ /* 0x008fe200078e0017 */
[----:B------:R0:W-:Y:S02]  /*90d70*/  STL.64 [R1+0x7cd8], R8 ;  /* 0x007cd80801007387 */ /* 0x0001e40000100a00 */
[----:B0-----:R-:W-:Y:S02]  /*90d80*/  IMAD.MOV.U32 R8, RZ, RZ, R5 ;  /* 0x000000ffff087224 */ /* 0x001fe400078e0005 */
[----:B------:R-:W-:Y:S02]  /*90d90*/  IMAD.MOV.U32 R9, RZ, RZ, R4 ;  /* 0x000000ffff097224 */ /* 0x000fe400078e0004 */
[----:B------:R-:W-:-:S02]  /*90da0*/  IMAD.MOV.U32 R4, RZ, RZ, R28 ;  /* 0x000000ffff047224 */ /* 0x000fc400078e001c */
[----:B------:R-:W-:Y:S01]  /*90db0*/  IMAD.MOV.U32 R5, RZ, RZ, R27 ;  /* 0x000000ffff057224 */ /* 0x000fe200078e001b */
[----:B--2---:R-:W-:Y:S01]  /*90dc0*/  STL.64 [R1+0x7ca0], R14 ;  /* 0x007ca00e01007387 */ /* 0x004fe20000100a00 */
[----:B------:R0:W-:Y:S03]  /*90dd0*/  STL.64 [R1+0x7c98], R12 ;  /* 0x007c980c01007387 */ /* 0x0001e60000100a00 */
[----:B0-----:R-:W2:Y:S01]  /*90de0*/  LDL.LU R12, [R1+0xef0] ;  /* 0x000ef000010c7983 */ /* 0x001ea20000300800 */
[----:B------:R-:W2:Y:S02]  /*90df0*/  LDL.LU R13, [R1+0xef4] ;  /* 0x000ef400010d7983 */ /* 0x000ea40000300800 */
[----:B------:R-:W3:Y:S02]  /*90e00*/  LDL.LU R14, [R1+0xef8] ;  /* 0x000ef800010e7983 */ /* 0x000ee40000300800 */
[----:B------:R-:W3:Y:S01]  /*90e10*/  LDL.LU R15, [R1+0xefc] ;  /* 0x000efc00010f7983 */ /* 0x000ee20000300800 */
[----:B------:R-:W-:Y:S01]  /*90e20*/  STL.64 [R1+0x7d18], R4 ;  /* 0x007d180401007387 */ /* 0x000fe20000100a00 */
[----:B------:R0:W-:Y:S03]  /*90e30*/  STL.64 [R1+0x7d20], R24 ;  /* 0x007d201801007387 */ /* 0x0001e60000100a00 */
[----:B0-----:R-:W4:Y:S01]  /*90e40*/  LDL.LU R24, [R1+0x15c0] ;  /* 0x0015c00001187983 */ /* 0x001f220000300800 */
[----:B------:R-:W4:Y:S02]  /*90e50*/  LDL.LU R25, [R1+0x15c4] ;  /* 0x0015c40001197983 */ /* 0x000f240000300800 */
[----:B------:R-:W4:Y:S02]  /*90e60*/  LDL.LU R26, [R1+0x15c8] ;  /* 0x0015c800011a7983 */ /* 0x000f240000300800 */
[----:B------:R-:W4:Y:S01]  /*90e70*/  LDL.LU R27, [R1+0x15cc] ;  /* 0x0015cc00011b7983 */ /* 0x000f220000300800 */
[----:B------:R-:W2:Y:S01]  /*90e80*/  LDL.LU R20, [R1+0x15b0] ;  /* 0x0015b00001147983 */ /* 0x000ea20000300800 */
[----:B------:R-:W-:-:S02]  /*90e90*/  IMAD.MOV.U32 R4, RZ, RZ, R22 ;  /* 0x000000ffff047224 */ /* 0x000fc400078e0016 */
[----:B------:R-:W2:Y:S02]  /*90ea0*/  LDL.LU R21, [R1+0x15b4] ;  /* 0x0015b40001157983 */ /* 0x000ea40000300800 */
[----:B------:R-:W2:Y:S01]  /*90eb0*/  LDL.LU R22, [R1+0x15b8] ;  /* 0x0015b80001167983 */ /* 0x000ea20000300800 */
[----:B------:R-:W2:Y:S01]  /*90ec0*/  LDL.LU R23, [R1+0x15bc] ;  /* 0x0015bc0001177983 */ /* 0x000ea20000300800 */
        /* <DEDUP_REMOVED lines=17> */
[----:B------:R-:W-:Y:S01]  /*90fe0*/  IMAD.MOV.U32 R5, RZ, RZ, R3 ;  /* 0x000000ffff057224 */ /* 0x000fe200078e0003 */
[----:B--2---:R-:W-:Y:S01]  /*90ff0*/  STL.64 [R1+0x7cd0], R14 ;  /* 0x007cd00e01007387 */ /* 0x004fe20000100a00 */
[----:B---3--:R0:W-:Y:S03]  /*91000*/  STL.64 [R1+0x7cc8], R12 ;  /* 0x007cc80c01007387 */ /* 0x0081e60000100a00 */
        /* <DEDUP_REMOVED lines=9> */
[----:B------:R-:W2:Y:S02]  /*910a0*/  LDL.LU R14, [R1+0x1588] ;  /* 0x00158800010e7983 */ /* 0x000ea40000300800 */
[----:B------:R-:W2:Y:S01]  /*910b0*/  LDL.LU R15, [R1+0x158c] ;  /* 0x00158c00010f7983 */ /* 0x000ea20000300800 */
[----:B------:R-:W3:Y:S11]  /*910c0*/  LDL.LU.64 R24, [R1+0x7d20] ;  /* 0x007d200001187983 */ /* 0x000ef60000300a00 */
[----:B------:R-:W-:Y:S01]  /*910d0*/  @!UPT UIADD3 URZ, URZ, URZ, URZ ;  /* 0x0000003f3f3ff290 */ /* 0x000fe2000fffe03f */
[----:B------:R0:W-:Y:S02]  /*910e0*/  STL.64 [R1+0x1000], R4 ;  /* 0x0010000401007387 */ /* 0x0001e40000100a00 */
[----:B------:R1:W-:Y:S01]  /*910f0*/  STL.64 [R1+0x1008], R6 ;  /* 0x0010080601007387 */ /* 0x0003e20000100a00 */
[----:B0-----:R-:W1:Y:S01]  /*91100*/  LDL.LU.64 R4, [R1+0x7d18] ;  /* 0x007d180001047983 */ /* 0x001e620000300a00 */
[C---:B---3--:R-:W-:Y:S08]  /*91110*/  HMMA.16816.F32 R20, R16.reuse, R24, R20 ;  /* 0x000000181014723c */ /* 0x048ff00000001814 */
[----:B-1----:R-:W-:Y:S01]  /*91120*/  HMMA.16816.F32 R4, R16, R4, R8 ;  /* 0x000000041004723c */ /* 0x002fe20000001808 */
[----:B------:R-:W-:-:S02]  /*91130*/  IMAD.MOV.U32 R24, RZ, RZ, R2 ;  /* 0x000000ffff187224 */ /* 0x000fc400078e0002 */
[----:B------:R-:W-:Y:S11]  /*91140*/  IMAD.MOV.U32 R25, RZ, RZ, R0 ;  /* 0x000000ffff197224 */ /* 0x000ff600078e0000 */
[----:B------:R-:W-:Y:S01]  /*91150*/  @!UPT UIADD3 URZ, URZ, URZ, URZ ;  /* 0x0000003f3f3ff290 */ /* 0x000fe2000fffe03f */
[----:B------:R-:W-:Y:S01]  /*91160*/  STL.64 [R1+0x1010], R20 ;  /* 0x0010101401007387 */ /* 0x000fe20000100a00 */
[----:B------:R-:W-:Y:S02]  /*91170*/  STL.64 [R1+0x1018], R22 ;  /* 0x0010181601007387 */ /* 0x000fe40000100a00 */
[----:B------:R0:W-:Y:S02]  /*91180*/  STL.64 [R1+0x7c60], R24 ;  /* 0x007c601801007387 */ /* 0x0001e40000100a00 */
[----:B0-----:R-:W3:Y:S01]  /*91190*/  LDL.LU.64 R24, [R1+0x590] ;  /* 0x0005900001187983 */ /* 0x001ee20000300a00 */
[----:B------:R-:W4:Y:S02]  /*911a0*/  LDL.LU.64 R26, [R1+0x598] ;  /* 0x00059800011a7983 */ /* 0x000f240000300a00 */
[----:B------:R-:W2:Y:S02]  /*911b0*/  LDL.LU R20, [R1+0x1660] ;  /* 0x0016600001147983 */ /* 0x000ea40000300800 */
[----:B------:R-:W2:Y:S01]  /*911c0*/  LDL.LU R21, [R1+0x1664] ;  /* 0x0016640001157983 */ /* 0x000ea20000300800 */
[----:B------:R-:W2:Y:S01]  /*911d0*/  LDL.LU R22, [R1+0x1668] ;  /* 0x0016680001167983 */ /* 0x000ea20000300800 */
[----:B------:R-:W2:Y:S02]  /*911e0*/  LDL.LU R23, [R1+0x166c] ;  /* 0x00166c0001177983 */ /* 0x000ea40000300800 */
[----:B------:R-:W2:Y:S02]  /*911f0*/  LDL.LU.64 R10, [R1+0x7d10] ;  /* 0x007d1000010a7983 */ /* 0x000ea40000300a00 */
[----:B------:R-:W2:Y:S01]  /*91200*/  LDL.LU.64 R8, [R1+0x7d08] ;  /* 0x007d080001087983 */ /* 0x000ea20000300a00 */
        /* <DEDUP_REMOVED lines=44> */
[----:B------:R-:W2:Y:S02]  /*914d0*/  LDL.LU.64 R8, [R1+0x7c88] ;  /* 0x007c880001087983 */ /* 0x000ea40000300a00 */
[----:B--2---:R-:W-:Y:S01]  /*914e0*/  HMMA.16816.F32 R16, R16, R8, R12 ;  /* 0x000000081010723c */ /* 0x004fe2000000180c */
[----:B------:R-:W4:Y:S01]  /*914f0*/  LDL.LU.64 R14, [R1+0x7c80] ;  /* 0x007c8000010e7983 */ /* 0x000f220000300a00 */
[----:B------:R-:W4:Y:S11]  /*91500*/  LDL.LU.64 R12, [R1+0x7c78] ;  /* 0x007c7800010c7983 */ /* 0x000f360000300a00 */
[----:B------:R-:W-:Y:S10]  /*91510*/  @!UPT UIADD3 URZ, URZ, URZ, URZ ;  /* 0x0000003f3f3ff290 */ /* 0x000ff4000fffe03f */
[----:B------:R-:W-:Y:S01]  /*91520*/  STL.64 [R1+0x340], R16 ;  /* 0x0003401001007387 */ /* 0x000fe20000100a00 */
[----:B------:R0:W-:Y:S03]  /*91530*/  STL.64 [R1+0x348], R18 ;  /* 0x0003481201007387 */ /* 0x0001e60000100a00 */
[----:B0-----:R-:W2:Y:S01]  /*91540*/  LDL.LU.64 R18, [R1+0x7c70] ;  /* 0x007c700001127983 */ /* 0x001ea20000300a00 */
[----:B------:R-:W4:Y:S02]  /*91550*/  LDL.LU.64 R16, [R1+0x7c68] ;  /* 0x007c680001107983 */ /* 0x000f240000300a00 */
[----:B------:R-:W-:Y:S02]  /*91560*/  STL.64 [R1+0x7ba8], R10 ;  /* 0x007ba80a01007387 */ /* 0x000fe40000100a00 */
[----:B------:R0:W-:Y:S02]  /*91570*/  STL.64 [R1+0x7ba0], R8 ;  /* 0x007ba00801007387 */ /* 0x0001e40000100a00 */
[----:B---3--:R-:W-:Y:S01]  /*91580*/  IMAD.MOV.U32 R3, RZ, RZ, R25 ;  /* 0x000000ffff037224 */ /* 0x008fe200078e0019 */
[----:B0-----:R-:W3:Y:S01]  /*91590*/  LDL.LU R8, [R1+0x1670] ;  /* 0x0016700001087983 */ /* 0x001ee20000300800 */
[----:B------:R-:W3:Y:S02]  /*915a0*/  LDL.LU R9, [R1+0x1674] ;  /* 0x0016740001097983 */ /* 0x000ee40000300800 */
[----:B------:R-:W3:Y:S02]  /*915b0*/  LDL.LU R10, [R1+0x1678] ;  /* 0x00167800010a7983 */ /* 0x000ee40000300800 */
[----:B------:R-:W3:Y:S01]  /*915c0*/  LDL.LU R11, [R1+0x167c] ;  /* 0x00167c00010b7983 */ /* 0x000ee20000300800 */
[----:B----4-:R-:W-:Y:S11]  /*915d0*/  HMMA.16816.F32 R12, R24, R16, R12 ;  /* 0x00000010180c723c */ /* 0x010ff6000000180c */
[----:B------:R-:W-:Y:S11]  /*915e0*/  @!UPT UIADD3 URZ, URZ, URZ, URZ ;  /* 0x0000003f3f3ff290 */ /* 0x000ff6000fffe03f */
[----:B------:R-:W-:Y:S01]  /*915f0*/  @!UPT UIADD3 URZ, URZ, URZ, URZ ;  /* 0x0000003f3f3ff290 */ /* 0x000fe2000fffe03f */
[----:B------:R0:W-:Y:S01]  /*91600*/  STL.64 [R1+0x10b0], R12 ;  /* 0x0010b00c01007387 */ /* 0x0001e20000100a00 */
[----:B------:R-:W-:Y:S02]  /*91610*/  STL.64 [R1+0x10b8], R14 ;  /* 0x0010b80e01007387 */ /* 0x000fe40000100a00 */
[----:B0-----:R-:W-:Y:S02]  /*91620*/  IMAD.MOV.U32 R12, RZ, RZ, R24 ;  /* 0x000000ffff0c7224 */ /* 0x001fe400078e0018 */
[----:B------:R-:W4:Y:S01]  /*91630*/  LDL.LU.64 R24, [R1+0x7c60] ;  /* 0x007c600001187983 */ /* 0x000f220000300a00 */
[----:B------:R-:W-:Y:S02]  /*91640*/  IMAD.MOV.U32 R2, RZ, RZ, R26 ;  /* 0x000000ffff027224 */ /* 0x000fe400078e001a */
[----:B------:R-:W-:Y:S02]  /*91650*/  IMAD.MOV.U32 R0, RZ, RZ, R27 ;  /* 0x000000ffff007224 */ /* 0x000fe400078e001b */
[----:B--2---:R0:W-:Y:S01]  /*91660*/  STL.64 [R1+0x7b88], R18 ;  /* 0x007b881201007387 */ /* 0x0041e20000100a00 */
[----:B------:R1:W-:Y:S01]  /*91670*/  STL.64 [R1+0x7b80], R16 ;  /* 0x007b801001007387 */ /* 0x0003e20000100a00 */
[----:B0-----:R-:W-:-:S02]  /*91680*/  IMAD.MOV.U32 R18, RZ, RZ, R2 ;  /* 0x000000ffff127224 */ /* 0x001fc400078e0002 */
[----:B-1----:R-:W-:Y:S02]  /*91690*/  IMAD.MOV.U32 R16, RZ, RZ, R12 ;  /* 0x000000ffff107224 */ /* 0x002fe400078e000c */
[----:B------:R-:W-:Y:S02]  /*916a0*/  IMAD.MOV.U32 R17, RZ, RZ, R3 ;  /* 0x000000ffff117224 */ /* 0x000fe400078e0003 */
[----:B------:R-:W-:Y:S01]  /*916b0*/  IMAD.MOV.U32 R19, RZ, RZ, R0 ;  /* 0x000000ffff137224 */ /* 0x000fe200078e0000 */
[----:B------:R-:W2:Y:S01]  /*916c0*/  LDL.LU R12, [R1+0x1690] ;  /* 0x00169000010c7983 */ /* 0x000ea20000300800 */
[----:B------:R-:W2:Y:S02]  /*916d0*/  LDL.LU R13, [R1+0x1694] ;  /* 0x00169400010d7983 */ /* 0x000ea40000300800 */
[----:B------:R-:W2:Y:S02]  /*916e0*/  LDL.LU R14, [R1+0x1698] ;  /* 0x00169800010e7983 */ /* 0x000ea40000300800 */
[----:B------:R-:W2:Y:S01]  /*916f0*/  LDL.LU R15, [R1+0x169c] ;  /* 0x00169c00010f7983 */ /* 0x000ea20000300800 */
[C---:B----4-:R-:W-:Y:S01]  /*91700*/  HMMA.16816.F32 R24, R16.reuse, R24, R20 ;  /* 0x000000181018723c */ /* 0x050fe20000001814 */
[----:B------:R-:W4:Y:S11]  /*91710*/  LDL.LU.64 R20, [R1+0x7c58] ;  /* 0x007c580001147983 */ /* 0x000f360000300a00 */
[----:B------:R-:W-:Y:S11]  /*91720*/  @!UPT UIADD3 URZ, URZ, URZ, URZ ;  /* 0x0000003f3f3ff290 */ /* 0x000ff6000fffe03f */
[----:B------:R0:W-:Y:S01]  /*91730*/  STL.64 [R1+0x10d0], R24 ;  /* 0x0010d01801007387 */ /* 0x0001e20000100a00 */
[----:B------:R-:W-:Y:S03]  /*91740*/  STL.64 [R1+0x10d8], R26 ;  /* 0x0010d81a01007387 */ /* 0x000fe60000100a00 */
[----:B0-----:R-:W3:Y:S01]  /*91750*/  LDL.LU.64 R24, [R1+0x7c50] ;  /* 0x007c500001187983 */ /* 0x001ee20000300a00 */
[C---:B----4-:R-:W-:Y:S08]  /*91760*/  HMMA.16816.F32 R4, R16.reuse, R20, R4 ;  /* 0x000000141004723c */ /* 0x050ff00000001804 */
[C---:B---3--:R-:W-:Y:S01]  /*91770*/  HMMA.16816.F32 R8, R16.reuse, R24, R8 ;  /* 0x000000181008723c */ /* 0x048fe20000001808 */
[----:B------:R0:W-:Y:S11]  /*91780*/  STL.64 [R1+0x7c18], R24 ;  /* 0x007c181801007387 */ /* 0x0001f60000100a00 */
[----:B------:R-:W-:Y:S11]  /*91790*/  @!UPT UIADD3 URZ, URZ, URZ, URZ ;  /* 0x0000003f3f3ff290 */ /* 0x000ff6000fffe03f */
[----:B------:R-:W-:Y:S01]  /*917a0*/  STL.64 [R1+0x10e0], R8 ;  /* 0x0010e00801007387 */ /* 0x000fe20000100a00 */
[----:B------:R-:W-:Y:S02]  /*917b0*/  STL.64 [R1+0x10e8], R10 ;  /* 0x0010e80a01007387 */ /* 0x000fe40000100a00 */
[----:B------:R1:W-:Y:S02]  /*917c0*/  STL.64 [R1+0x7c30], R20 ;  /* 0x007c301401007387 */ /* 0x0003e40000100a00 */
[----:B0-----:R-:W3:Y:S01]  /*917d0*/  LDL.LU R24, [R1+0x16c0] ;  /* 0x0016c00001187983 */ /* 0x001ee20000300800 */
[----:B------:R-:W-:Y:S01]  /*917e0*/  STL.64 [R1+0x1100], R4 ;  /* 0x0011000401007387 */ /* 0x000fe20000100a00 */
[----:B------:R-:W-:Y:S02]  /*917f0*/  STL.64 [R1+0x1108], R6 ;  /* 0x0011080601007387 */ /* 0x000fe40000100a00 */
[----:B------:R-:W3:Y:S02]  /*91800*/  LDL.LU R25, [R1+0x16c4] ;  /* 0x0016c40001197983 */ /* 0x000ee40000300800 */
[----:B------:R-:W4:Y:S01]  /*91810*/  LDL.LU R26, [R1+0x16c8] ;  /* 0x0016c800011a7983 */ /* 0x000f220000300800 */
[----:B------:R-:W4:Y:S04]  /*91820*/  LDL.LU R27, [R1+0x16cc] ;  /* 0x0016cc00011b7983 */ /* 0x000f280000300800 */
[----:B-1----:R-:W2:Y:S01]  /*91830*/  LDL.LU R20, [R1+0x16b0] ;  /* 0x0016b00001147983 */ /* 0x002ea20000300800 */
        /* <DEDUP_REMOVED lines=9> */
[----:B----4-:R-:W-:Y:S01]  /*918d0*/  STL.64 [R1+0x7c28], R26 ;  /* 0x007c281a01007387 */ /* 0x010fe20000100a00 */
[----:B---3--:R0:W-:Y:S02]  /*918e0*/  STL.64 [R1+0x7c20], R24 ;  /* 0x007c201801007387 */ /* 0x0081e40000100a00 */
[----:B------:R-:W3:Y:S01]  /*918f0*/  LDL.64 R4, [R1+0x100] ;  /* 0x0001000001047983 */ /* 0x000ee20000100a00 */
[----:B0-----:R-:W4:Y:S04]  /*91900*/  LDL.64 R24, [R1+0x130] ;  /* 0x0001300001187983 */ /* 0x001f280000100a00 */
[----:B---3--:R0:W-:Y:S04]  /*91910*/  STL.64 [R1+0x7bf8], R4 ;  /* 0x007bf80401007387 */ /* 0x0081e80000100a00 */
[----:B0-----:R-:W3:Y:S04]  /*91920*/  LDL.64 R4, [R1+0x110] ;  /* 0x0001100001047983 */ /* 0x001ee80000100a00 */
[----:B---3--:R0:W-:Y:S01]  /*91930*/  STL.64 [R1+0x7c10], R4 ;  /* 0x007c100401007387 */ /* 0x0081e20000100a00 */
[----:B------:R-:W3:Y:S03]  /*91940*/  LDL.64 R8, [R1+0xd0] ;  /* 0x0000d00001087983 */ /* 0x000ee60000100a00 */
[----:B0-----:R-:W2:Y:S04]  /*91950*/  LDL.64 R4, [R1+0x120] ;  /* 0x0001200001047983 */ /* 0x001ea80000100a00 */
[----:B---3--:R0:W-:Y:S04]  /*91960*/  STL.64 [R1+0x7bd0], R8 ;  /* 0x007bd00801007387 */ /* 0x0081e80000100a00 */
[----:B0-----:R-:W3:Y:S02]  /*91970*/  LDL.64 R8, [R1+0x150] ;  /* 0x0001500001087983 */ /* 0x001ee40000100a00 */
[----:B---3--:R-:W-:Y:S01]  /*91980*/  HMMA.16816.F32 R12, R16, R8, R12 ;  /* 0x00000008100c723c */ /* 0x008fe2000000180c */
[----:B------:R-:W-:-:S02]  /*91990*/  IMAD.MOV.U32 R2, RZ, RZ, R8 ;  /* 0x000000ffff027224 */ /* 0x000fc400078e0008 */
[----:B------:R-:W-:Y:S11]  /*919a0*/  IMAD.MOV.U32 R0, RZ, RZ, R9 ;  /* 0x000000ffff007224 */ /* 0x000ff600078e0009 */
[----:B------:R-:W-:Y:S09]  /*919b0*/  @!UPT UIADD3 URZ, URZ, URZ, URZ ;  /* 0x0000003f3f3ff290 */ /* 0x000ff2000fffe03f */
[----:B------:R0:W-:Y:S01]  /*919c0*/  STL.64 [R1+0x1110], R12 ;  /* 0x0011100c01007387 */ /* 0x0001e20000100a00 */
[----:B------:R-:W-:Y:S03]  /*919d0*/  STL.64 [R1+0x1118], R14 ;  /* 0x0011180e01007387 */ /* 0x000fe60000100a00 */
[----:B0-----:R-:W2:Y:S01]  /*919e0*/  LDL.LU.64 R12, [R1+0x7c48] ;  /* 0x007c4800010c7983 */ /* 0x001ea20000300a00 */
[----:B------:R-:W3:Y:S02]  /*919f0*/  LDL.LU R8, [R1+0x16f0] ;  /* 0x0016f00001087983 */ /* 0x000ee40000300800 */
[----:B------:R-:W3:Y:S02]  /*91a00*/  LDL.LU R9, [R1+0x16f4] ;  /* 0x0016f40001097983 */ /* 0x000ee40000300800 */
[----:B------:R-:W2:Y:S01]  /*91a10*/  LDL.LU R10, [R1+0x16f8] ;  /* 0x0016f800010a7983 */ /* 0x000ea20000300800 */
[----:B------:R-:W2:Y:S04]  /*91a20*/  LDL.LU R11, [R1+0x16fc] ;  /* 0x0016fc00010b7983 */ /* 0x000ea80000300800 */
        /* <DEDUP_REMOVED lines=17> */
[----:B------:R-:W3:Y:S02]  /*91b40*/  LDL.LU.64 R20, [R1+0x7c38] ;  /* 0x007c380001147983 */ /* 0x000ee40000300a00 */
[----:B------:R-:W-:Y:S02]  /*91b50*/  STL [R1+0x7b10], R13 ;  /* 0x007b100d01007387 */ /* 0x000fe40000100800 */
[----:B------:R0:W-:Y:S02]  /*91b60*/  STL [R1+0x7bc8], R12 ;  /* 0x007bc80c01007387 */ /* 0x0001e40000100800 */
[----:B----4-:R-:W-:Y:S01]  /*91b70*/  IMAD.MOV.U32 R3, RZ, RZ, R25 ;  /* 0x000000ffff037224 */ /* 0x010fe200078e0019 */
        /* <DEDUP_REMOVED lines=8> */
[----:B------:R1:W-:Y:S03]  /*91c00*/  STL.64 [R1+0x1148], R22 ;  /* 0x0011481601007387 */ /* 0x0003e60000100a00 */
[----:B0-----:R-:W3:Y:S01]  /*91c10*/  LDL.LU.64 R20, [R1+0x7c30] ;  /* 0x007c300001147983 */ /* 0x001ee20000300a00 */
[----:B-1----:R-:W-:Y:S02]  /*91c20*/  IMAD.MOV.U32 R22, RZ, RZ, R24 ;  /* 0x000000ffff167224 */ /* 0x002fe400078e0018 */
[----:B------:R-:W2:Y:S02]  /*91c30*/  LDL.LU.64 R26, [R1+0x7c28] ;  /* 0x007c2800011a7983 */ /* 0x000ea40000300a00 */
[----:B------:R-:W2:Y:S01]  /*91c40*/  LDL.LU.64 R24, [R1+0x7c20] ;  /* 0x007c200001187983 */ /* 0x000ea20000300a00 */
[----:B------:R-:W-:Y:S01]  /*91c50*/  STL [R1+0x7b0c], R3 ;  /* 0x007b0c0301007387 */ /* 0x000fe20000100800 */
[----:B------:R-:W-:Y:S02]  /*91c60*/  STL [R1+0x7b08], R22 ;  /* 0x007b081601007387 */ /* 0x000fe40000100800 */
[----:B------:R-:W-:Y:S01]  /*91c70*/  IMAD.MOV.U32 R23, RZ, RZ, R5 ;  /* 0x000000ffff177224 */ /* 0x000fe200078e0005 */
        /* <DEDUP_REMOVED lines=18> */
[----:B------:R0:W-:Y:S04]  /*91da0*/  STL.64 [R1+0x7b48], R24 ;  /* 0x007b481801007387 */ /* 0x0001e80000100a00 */
[----:B0-----:R-:W3:Y:S01]  /*91db0*/  LDL.64 R24, [R1+0xe0] ;  /* 0x0000e00001187983 */ /* 0x001ee20000100a00 */
        /* <DEDUP_REMOVED lines=12> */
[----:B0-----:R-:W3:Y:S01]  /*91e80*/  LDL.LU R20, [R1+0x1700] ;  /* 0x0017000001147983 */ /* 0x001ee20000300800 */
[----:B------:R-:W3:Y:S02]  /*91e90*/  LDL.LU R21, [R1+0x1704] ;  /* 0x0017040001157983 */ /* 0x000ee40000300800 */
[----:B------:R-:W3:Y:S02]  /*91ea0*/  LDL.LU R22, [R1+0x1708] ;  /* 0x0017080001167983 */ /* 0x000ee40000300800 */
[----:B------:R-:W3:Y:S01]  /*91eb0*/  LDL.LU R23, [R1+0x170c] ;  /* 0x00170c0001177983 */ /* 0x000ee20000300800 */
[C---:B--2---:R-:W-:Y:S11]  /*91ec0*/  HMMA.16816.F32 R8, R16.reuse, R4, R8 ;  /* 0x000000041008723c */ /* 0x044ff60000001808 */
[----:B------:R-:W-:Y:S11]  /*91ed0*/  @!UPT UIADD3 URZ, URZ, URZ, URZ ;  /* 0x0000003f3f3ff290 */ /* 0x000ff6000fffe03f */
[----:B------:R-:W-:Y:S01]  /*91ee0*/  @!UPT UIADD3 URZ, URZ, URZ, URZ ;  /* 0x0000003f3f3ff290 */ /* 0x000fe2000fffe03f */
[----:B------:R0:W-:Y:S01]  /*91ef0*/  STL.64 [R1+0x1190], R8 ;  /* 0x0011900801007387 */ /* 0x0001e20000100a00 */
[----:B------:R-:W-:Y:S03]  /*91f00*/  STL.64 [R1+0x1198], R10 ;  /* 0x0011980a01007387 */ /* 0x000fe60000100a00 */
[----:B0-----:R-:W4:Y:S01]  /*91f10*/  LDL.LU.64 R8, [R1+0x7bd0] ;  /* 0x007bd00001087983 */ /* 0x001f220000300a00 */
[C---:B---3--:R-:W-:Y:S01]  /*91f20*/  HMMA.16816.F32 R20, R16.reuse, R24, R20 ;  /* 0x000000181014723c */ /* 0x048fe20000001814 */
[----:B------:R-:W-:Y:S02]  /*91f30*/  STL.64 [R1+0x7ac8], R6 ;  /* 0x007ac80601007387 */ /* 0x000fe40000100a00 */
[----:B------:R-:W-:Y:S11]  /*91f40*/  STL.64 [R1+0x7ac0], R4 ;  /* 0x007ac00401007387 */ /* 0x000ff60000100a00 */
[----:B------:R-:W-:Y:S09]  /*91f50*/  @!UPT UIADD3 URZ, URZ, URZ, URZ ;  /* 0x0000003f3f3ff290 */ /* 0x000ff2000fffe03f */
[----:B------:R0:W-:Y:S01]  /*91f60*/  STL.64 [R1+0x11a0], R20 ;  /* 0x0011a01401007387 */ /* 0x0001e20000100a00 */
[----:B------:R1:W-:Y:S01]  /*91f70*/  STL.64 [R1+0x11a8], R22 ;  /* 0x0011a81601007387 */ /* 0x0003e20000100a00 */
[----:B----4-:R-:W-:Y:S11]  /*91f80*/  HMMA.16816.F32 R12, R16, R8, R12 ;  /* 0x00000008100c723c */ /* 0x010ff6000000180c */
[----:B------:R-:W-:Y:S11]  /*91f90*/  @!UPT UIADD3 URZ, URZ, URZ, URZ ;  /* 0x0000003f3f3ff290 */ /* 0x000ff6000fffe03f */
[----:B------:R-:W-:Y:S01]  /*91fa0*/  @!UPT UIADD3 URZ, URZ, URZ, URZ ;  /* 0x0000003f3f3ff290 */ /* 0x000fe2000fffe03f */
[----:B------:R-:W-:Y:S01]  /*91fb0*/  STL.64 [R1+0x11c0], R12 ;  /* 0x0011c00c01007387 */ /* 0x000fe20000100a00 */
[----:B------:R-:W-:Y:S02]  /*91fc0*/  STL.64 [R1+0x11c8], R14 ;  /* 0x0011c80e01007387 */ /* 0x000fe40000100a00 */
[----:B0-----:R-:W2:Y:S02]  /*91fd0*/  LDL.LU R20, [R1+0x1810] ;  /* 0x0018100001147983 */ /* 0x001ea40000300800 */
[----:B------:R-:W2:Y:S01]  /*91fe0*/  LDL.LU R21, [R1+0x1814] ;  /* 0x0018140001157983 */ /* 0x000ea20000300800 */
[----:B-1----:R-:W3:Y:S01]  /*91ff0*/  LDL.LU R22, [R1+0x1818] ;  /* 0x0018180001167983 */ /* 0x002ee20000300800 */
[----:B------:R-:W3:Y:S02]  /*92000*/  LDL.LU R23, [R1+0x181c] ;  /* 0x00181c0001177983 */ /* 0x000ee40000300800 */
[----:B------:R-:W-:Y:S02]  /*92010*/  IMAD.MOV.U32 R7, RZ, RZ, R8 ;  /* 0x000000ffff077224 */ /* 0x000fe400078e0008 */
[----:B------:R-:W-:Y:S01]  /*92020*/  IMAD.MOV.U32 R6, RZ, RZ, R9 ;  /* 0x000000ffff067224 */ /* 0x000fe200078e0009 */
        /* <DEDUP_REMOVED lines=11> */
[----:B--2---:R0:W-:Y:S04]  /*920e0*/  STL.64 [R1+0x7bc0], R8 ;  /* 0x007bc00801007387 */ /* 0x0041e80000100a00 */
[----:B0-----:R-:W4:Y:S01]  /*920f0*/  LDL.64 R8, [R1+0xc0] ;  /* 0x0000c00001087983 */ /* 0x001f220000100a00 */
[----:B---3--:R-:W-:Y:S02]  /*92100*/  STL.64 [R1+0x7b70], R22 ;  /* 0x007b701601007387 */ /* 0x008fe40000100a00 */
[----:B------:R0:W-:Y:S02]  /*92110*/  STL.64 [R1+0x7b68], R20 ;  /* 0x007b681401007387 */ /* 0x0001e40000100a00 */
[----:B0-----:R-:W2:Y:S01]  /*92120*/  LDL.LU.64 R20, [R1+0x2f0] ;  /* 0x0002f00001147983 */ /* 0x001ea20000300a00 */
[----:B------:R-:W3:Y:S03]  /*92130*/  LDL.LU.64 R22, [R1+0x2f8] ;  /* 0x0002f80001167983 */ /* 0x000ee60000300a00 */
        /* <DEDUP_REMOVED lines=15> */
[----:B----4-:R-:W-:Y:S03]  /*92230*/  HMMA.16816.F32 R12, R16, R8, R12 ;  /* 0x00000008100c723c */ /* 0x010fe6000000180c */
[----:B---3--:R0:W-:Y:S04]  /*92240*/  STL.64 [R1+0x7b78], R24 ;  /* 0x007b781801007387 */ /* 0x0081e80000100a00 */
[----:B0-----:R-:W3:Y:S01]  /*92250*/  LDL.LU R24, [R1+0x1830] ;  /* 0x0018300001187983 */ /* 0x001ee20000300800 */
[----:B------:R-:W3:Y:S02]  /*92260*/  LDL.LU R25, [R1+0x1834] ;  /* 0x0018340001197983 */ /* 0x000ee40000300800 */
[----:B------:R-:W3:Y:S02]  /*92270*/  LDL.LU R26, [R1+0x1838] ;  /* 0x00183800011a7983 */ /* 0x000ee40000300800 */
[----:B------:R-:W3:Y:S01]  /*92280*/  LDL.LU R27, [R1+0x183c] ;  /* 0x00183c00011b7983 */ /* 0x000ee20000300800 */
        /* <DEDUP_REMOVED lines=13> */
[----:B------:R1:W-:Y:S03]  /*92360*/  STL.64 [R1+0x11d8], R14 ;  /* 0x0011d80e01007387 */ /* 0x0003e60000100a00 */
[----:B0-----:R-:W4:Y:S01]  /*92370*/  LDL.LU R12, [R1+0x7bc8] ;  /* 0x007bc800010c7983 */ /* 0x001f220000300800 */
        /* <DEDUP_REMOVED lines=14> */
[----:B------:R-:W2:Y:S01]  /*92460*/  LDL.LU.64 R22, [R1+0x7b98] ;  /* 0x007b980001167983 */ /* 0x000ea20000300a00 */
[----:B------:R-:W3:Y:S11]  /*92470*/  LDL.LU.64 R20, [R1+0x7b90] ;  /* 0x007b900001147983 */ /* 0x000ef60000300a00 */
[----:B------:R-:W-:Y:S10]  /*92480*/  @!UPT UIADD3 URZ, URZ, URZ, URZ ;  /* 0x0000003f3f3ff290 */ /* 0x000ff4000fffe03f */
[----:B------:R-:W-:Y:S01]  /*92490*/  STL.64 [R1+0x11e0], R16 ;  /* 0x0011e01001007387 */ /* 0x000fe20000100a00 */
[----:B------:R0:W-:Y:S03]  /*924a0*/  STL.64 [R1+0x11e8], R18 ;  /* 0x0011e81201007387 */ /* 0x0001e60000100a00 */
[----:B0-----:R-:W4:Y:S01]  /*924b0*/  LDL.LU.64 R18, [R1+0x7b88] ;  /* 0x007b880001127983 */ /* 0x001f220000300a00 */
[----:B------:R-:W4:Y:S02]  /*924c0*/  LDL.LU.64 R16, [R1+0x7b80] ;  /* 0x007b800001107983 */ /* 0x000f240000300a00 */
[----:B------:R-:W-:Y:S02]  /*924d0*/  STL.64 [R1+0x7a58], R10 ;  /* 0x007a580a01007387 */ /* 0x000fe40000100a00 */
[----:B------:R0:W-:Y:S02]  /*924e0*/  STL.64 [R1+0x7a50], R8 ;  /* 0x007a500801007387 */ /* 0x0001e40000100a00 */
[----:B0-----:R-:W-:-:S02]  /*924f0*/  IMAD.MOV.U32 R8, RZ, RZ, R2 ;  /* 0x000000ffff087224 */ /* 0x001fc400078e0002 */
[----:B------:R-:W-:Y:S02]  /*92500*/  IMAD.MOV.U32 R9, RZ, RZ, R0 ;  /* 0x000000ffff097224 */ /* 0x000fe400078e0000 */
[----:B--2---:R-:W-:Y:S02]  /*92510*/  IMAD.MOV.U32 R2, RZ, RZ, R22 ;  /* 0x000000ffff027224 */ /* 0x004fe400078e0016 */
[----:B------:R-:W-:Y:S02]  /*92520*/  IMAD.MOV.U32 R0, RZ, RZ, R23 ;  /* 0x000000ffff007224 */ /* 0x000fe400078e0017 */
[----:B---3--:R-:W-:Y:S02]  /*92530*/  IMAD.MOV.U32 R11, RZ, RZ, R20 ;  /* 0x000000ffff0b7224 */ /* 0x008fe400078e0014 */
[----:B------:R-:W-:Y:S01]  /*92540*/  IMAD.MOV.U32 R10, RZ, RZ, R21 ;  /* 0x000000ffff0a7224 */ /* 0x000fe200078e0015 */
[----:B----4-:R-:W-:Y:S11]  /*92550*/  HMMA.16816.F32 R24, R20, R16, R24 ;  /* 0x000000101418723c */ /* 0x010ff60000001818 */
[----:B------:R-:W-:Y:S11]  /*92560*/  @!UPT UIADD3 URZ, URZ, URZ, URZ ;  /* 0x0000003f3f3ff290 */ /* 0x000ff6000fffe03f */
[----:B------:R-:W-:Y:S01]  /*92570*/  @!UPT UIADD3 URZ, URZ, URZ, URZ ;  /* 0x0000003f3f3ff290 */ /* 0x000fe2000fffe03f */
[----:B------:R0:W-:Y:S01]  /*92580*/  STL.64 [R1+0x1210], R24 ;  /* 0x0012101801007387 */ /* 0x0001e20000100a00 */
[----:B------:R-:W-:Y:S03]  /*92590*/  STL.64 [R1+0x1218], R26 ;  /* 0x0012181a01007387 */ /* 0x000fe60000100a00 */
[----:B0-----:R-:W2:Y:S01]  /*925a0*/  LDL.LU.64 R24, [R1+0x7b78] ;  /* 0x007b780001187983 */ /* 0x001ea20000300a00 */
[----:B------:R-:W2:Y:S02]  /*925b0*/  LDL.LU.64 R22, [R1+0x7b70] ;  /* 0x007b700001167983 */ /* 0x000ea40000300a00 */
[----:B------:R-:W2:Y:S02]  /*925c0*/  LDL.LU.64 R20, [R1+0x7b68] ;  /* 0x007b680001147983 */ /* 0x000ea40000300a00 */
[----:B------:R0:W-:Y:S01]  /*925d0*/  STL.64 [R1+0x7a38], R18 ;  /* 0x007a381201007387 */ /* 0x0001e20000100a00 */
[----:B------:R1:W-:Y:S01]  /*925e0*/  STL.64 [R1+0x7a30], R16 ;  /* 0x007a301001007387 */ /* 0x0003e20000100a00 */
[----:B0-----:R-:W-:-:S02]  /*925f0*/  IMAD.MOV.U32 R18, RZ, RZ, R2 ;  /* 0x000000ffff127224 */ /* 0x001fc400078e0002 */
[----:B-1----:R-:W-:Y:S02]  /*92600*/  IMAD.MOV.U32 R16, RZ, RZ, R11 ;  /* 0x000000ffff107224 */ /* 0x002fe400078e000b */
        /* <DEDUP_REMOVED lines=10> */
[----:B------:R-:W3:Y:S02]  /*926b0*/  LDL.LU.64 R26, [R1+0x7b50] ;  /* 0x007b5000011a7983 */ /* 0x000ee40000300a00 */
[----:B------:R-:W2:Y:S02]  /*926c0*/  LDL.LU.64 R24, [R1+0x7b48] ;  /* 0x007b480001187983 */ /* 0x000ea40000300a00 */
[C---:B--2---:R-:W-:Y:S11]  /*926d0*/  HMMA.16816.F32 R20, R16.reuse, R24, R20 ;  /* 0x000000181014723c */ /* 0x044ff60000001814 */
[----:B------:R-:W-:Y:S11]  /*926e0*/  @!UPT UIADD3 URZ, URZ, URZ, URZ ;  /* 0x0000003f3f3ff290 */ /* 0x000ff6000fffe03f */
[----:B------:R-:W-:Y:S01]  /*926f0*/  @!UPT UIADD3 URZ, URZ, URZ, URZ ;  /* 0x0000003f3f3ff290 */ /* 0x000fe2000fffe03f */
[----:B------:R-:W-:Y:S01]  /*92700*/  STL.64 [R1+0x1240], R20 ;  /* 0x0012401401007387 */ /* 0x000fe20000100a00 */
[----:B------:R0:W-:Y:S03]  /*92710*/  STL.64 [R1+0x1248], R22 ;  /* 0x0012481601007387 */ /* 0x0001e60000100a00 */
[----:B0-----:R-:W2:Y:S01]  /*92720*/  LDL.LU.64 R22, [R1+0x7b40] ;  /* 0x007b400001167983 */ /* 0x001ea20000300a00 */
[----:B------:R-:W4:Y:S02]  /*92730*/  LDL.LU.64 R20, [R1+0x7b38] ;  /* 0x007b380001147983 */ /* 0x000f240000300a00 */
[----:B------:R-:W-:Y:S01]  /*92740*/  STL.64 [R1+0x7a20], R24 ;  /* 0x007a201801007387 */ /* 0x000fe20000100a00 */
[C---:B----4-:R-:W-:Y:S11]  /*92750*/  HMMA.16816.F32 R4, R16.reuse, R20, R4 ;  /* 0x000000141004723c */ /* 0x050ff60000001804 */
[----:B------:R-:W-:Y:S11]  /*92760*/  @!UPT UIADD3 URZ, URZ, URZ, URZ ;  /* 0x0000003f3f3ff290 */ /* 0x000ff6000fffe03f */
[----:B------:R-:W-:Y:S01]  /*92770*/  @!UPT UIADD3 URZ, URZ, URZ, URZ ;  /* 0x0000003f3f3ff290 */ /* 0x000fe2000fffe03f */
[----:B------:R-:W-:Y:S01]  /*92780*/  STL.64 [R1+0x1250], R4 ;  /* 0x0012500401007387 */ /* 0x000fe20000100a00 */
[----:B------:R0:W-:Y:S03]  /*92790*/  STL.64 [R1+0x1258], R6 ;  /* 0x0012580601007387 */ /* 0x0001e60000100a00 */
[----:B0-----:R-:W4:Y:S01]  /*927a0*/  LDL.LU.64 R6, [R1+0x7b30] ;  /* 0x007b300001067983 */ /* 0x001f220000300a00 */
[----:B------:R-:W4:Y:S02]  /*927b0*/  LDL.LU.64 R4, [R1+0x7b28] ;  /* 0x007b280001047983 */ /* 0x000f240000300a00 */
[----:B------:R-:W-:Y:S01]  /*927c0*/  STL.64 [R1+0x7a28], R20 ;  /* 0x007a281401007387 */ /* 0x000fe20000100a00 */
[C---:B----4-:R-:W-:Y:S01]  /*927d0*/  HMMA.16816.F32 R8, R16.reuse, R8, R4 ;  /* 0x000000081008723c */ /* 0x050fe20000001804 */
[----:B------:R-:W4:Y:S01]  /*927e0*/  LDL.LU.64 R6, [R1+0x7b20] ;  /* 0x007b200001067983 */ /* 0x000f220000300a00 */
[----:B------:R-:W2:Y:S11]  /*927f0*/  LDL.LU.64 R4, [R1+0x7b18] ;  /* 0x007b180001047983 */ /* 0x000eb60000300a00 */
[----:B------:R-:W-:Y:S10]  /*92800*/  @!UPT UIADD3 URZ, URZ, URZ, URZ ;  /* 0x0000003f3f3ff290 */ /* 0x000ff4000fffe03f */
[----:B------:R0:W-:Y:S01]  /*92810*/  STL.64 [R1+0x1270], R8 ;  /* 0x0012700801007387 */ /* 0x0001e20000100a00 */
[----:B------:R-:W-:Y:S02]  /*92820*/  STL.64 [R1+0x1278], R10 ;  /* 0x0012780a01007387 */ /* 0x000fe40000100a00 */
[----:B0-----:R-:W-:Y:S02]  /*92830*/  IMAD.MOV.U32 R8, RZ, RZ, R13 ;  /* 0x000000ffff087224 */ /* 0x001fe400078e000d */
[----:B------:R-:W-:Y:S01]  /*92840*/  IMAD.MOV.U32 R9, RZ, RZ, R3 ;  /* 0x000000ffff097224 */ /* 0x000fe200078e0003 */
[----:B------:R-:W2:Y:S01]  /*92850*/  LDL.LU R13, [R1+0x7b10] ;  /* 0x007b1000010d7983 */ /* 0x000ea20000300800 */
[----:B------:R-:W2:Y:S03]  /*92860*/  LDL.LU R3, [R1+0x7b0c] ;  /* 0x007b0c0001037983 */ /* 0x000ea60000300800 */
[----:B------:R0:W-:Y:S04]  /*92870*/  STL.64 [R1+0x7a70], R8 ;  /* 0x007a700801007387 */ /* 0x0001e80000100a00 */
        /* <DEDUP_REMOVED lines=11> */
[----:B------:R-:W-:Y:S01]  /*92930*/  STL.64 [R1+0x7a88], R8 ;  /* 0x007a880801007387 */ /* 0x000fe20000100a00 */
[----:B------:R0:W-:Y:S03]  /*92940*/  STL.64 [R1+0x7a18], R12 ;  /* 0x007a180c01007387 */ /* 0x0001e60000100a00 */
[----:B0-----:R-:W2:Y:S01]  /*92950*/  LDL.LU.64 R12, [R1+0x540] ;  /* 0x00054000010c7983 */ /* 0x001ea20000300a00 */
[----:B------:R-:W2:Y:S02]  /*92960*/  LDL.LU.64 R14, [R1+0x548] ;  /* 0x00054800010e7983 */ /* 0x000ea40000300a00 */
[----:B----4-:R-:W-:Y:S02]  /*92970*/  IMAD.MOV.U32 R8, RZ, RZ, R7 ;  /* 0x000000ffff087224 */ /* 0x010fe400078e0007 */
[----:B------:R-:W-:Y:S01]  /*92980*/  IMAD.MOV.U32 R9, RZ, RZ, R6 ;  /* 0x000000ffff097224 */ /* 0x000fe200078e0006 */
[----:B--2---:R-:W-:Y:S01]  /*92990*/  STL.64 [R1+0x7a48], R14 ;  /* 0x007a480e01007387 */ /* 0x004fe20000100a00 */
[----:B------:R0:W-:Y:S03]  /*929a0*/  STL.64 [R1+0x7a40], R12 ;  /* 0x007a400c01007387 */ /* 0x0001e60000100a00 */
[----:B0-----:R-:W2:Y:S01]  /*929b0*/  LDL.LU R12, [R1+0x1720] ;  /* 0x00172000010c7983 */ /* 0x001ea20000300800 */
[----:B------:R-:W2:Y:S02]  /*929c0*/  LDL.LU R13, [R1+0x1724] ;  /* 0x00172400010d7983 */ /* 0x000ea40000300800 */
[----:B------:R-:W4:Y:S02]  /*929d0*/  LDL.LU R14, [R1+0x1728] ;  /* 0x00172800010e7983 */ /* 0x000f240000300800 */
[----:B------:R-:W4:Y:S01]  /*929e0*/  LDL.LU R15, [R1+0x172c] ;  /* 0x00172c00010f7983 */ /* 0x000f220000300800 */
[----:B------:R0:W-:Y:S02]  /*929f0*/  STL.64 [R1+0x7aa0], R8 ;  /* 0x007aa00801007387 */ /* 0x0001e40000100a00 */
[----:B0-----:R-:W-:-:S02]  /*92a00*/  IMAD.MOV.U32 R8, RZ, RZ, R5 ;  /* 0x000000ffff087224 */ /* 0x001fc400078e0005 */
        /* <DEDUP_REMOVED lines=9> */
[----:B---3--:R-:W-:Y:S01]  /*92aa0*/  IMAD.MOV.U32 R25, RZ, RZ, R27 ;  /* 0x000000ffff197224 */ /* 0x008fe200078e001b */
[----:B--2---:R-:W-:Y:S01]  /*92ab0*/  STL.64 [R1+0x7ad8], R10 ;  /* 0x007ad80a01007387 */ /* 0x004fe20000100a00 */
[----:B------:R-:W-:Y:S02]  /*92ac0*/  STL.64 [R1+0x7ad0], R8 ;  /* 0x007ad00801007387 */ /* 0x000fe40000100a00 */
[----:B------:R-:W2:Y:S02]  /*92ad0*/  LDL.LU R22, [R1+0x7b08] ;  /* 0x007b080001167983 */ /* 0x000ea40000300800 */
[----:B------:R0:W-:Y:S01]  /*92ae0*/  STL.64 [R1+0x7ae0], R4 ;  /* 0x007ae00401007387 */ /* 0x0001e20000100a00 */
[----:B------:R1:W-:Y:S01]  /*92af0*/  STL.64 [R1+0x7ae8], R24 ;  /* 0x007ae81801007387 */ /* 0x0003e20000100a00 */
[----:B0-----:R-:W-:-:S02]  /*92b00*/  IMAD.MOV.U32 R4, RZ, RZ, R26 ;  /* 0x000000ffff047224 */ /* 0x001fc400078e001a */
[----:B------:R-:W-:-:S05]  /*92b10*/  IMAD.MOV.U32 R5, RZ, RZ, R23 ;  /* 0x000000ffff057224 */ /* 0x000fca00078e0017 */
[----:B------:R2:W-:Y:S01]  /*92b20*/  STL.64 [R1+0x7af0], R4 ;  /* 0x007af00401007387 */ /* 0x0005e20000100a00 */
[----:B-1----:R-:W3:Y:S02]  /*92b30*/  LDL.LU R24, [R1+0x17c0] ;  /* 0x0017c00001187983 */ /* 0x002ee40000300800 */
[----:B------:R-:W3:Y:S02]  /*92b40*/  LDL.LU R25, [R1+0x17c4] ;  /* 0x0017c40001197983 */ /* 0x000ee40000300800 */
[----:B------:R-:W3:Y:S01]  /*92b50*/  LDL.LU R26, [R1+0x17c8] ;  /* 0x0017c800011a7983 */ /* 0x000ee20000300800 */
[----:B------:R-:W3:Y:S01]  /*92b60*/  LDL.LU R27, [R1+0x17cc] ;  /* 0x0017cc00011b7983 */ /* 0x000ee20000300800 */
[----:B--2---:R-:W-:-:S03]  /*92b70*/  IMAD.MOV.U32 R4, RZ, RZ, R22 ;  /* 0x000000ffff047224 */ /* 0x004fc600078e0016 */
[----:B---3--:R-:W-:Y:S01]  /*92b80*/  STL.64 [R1+0x7b00], R26 ;  /* 0x007b001a01007387 */ /* 0x008fe20000100a00 */
[----:B------:R0:W-:Y:S03]  /*92b90*/  STL.64 [R1+0x7af8], R24 ;  /* 0x007af81801007387 */ /* 0x0001e60000100a00 */
        /* <DEDUP_REMOVED lines=8> */
[----:B------:R-:W2:Y:S01]  /*92c20*/  LDL.LU R8, [R1+0x17a0] ;  /* 0x0017a00001087983 */ /* 0x000ea20000300800 */
        /* <DEDUP_REMOVED lines=15> */
[----:B------:R-:W-:-:S07]  /*92d20*/  IMAD.MOV.U32 R5, RZ, RZ, R3 ;  /* 0x000000ffff057224 */ /* 0x000fce00078e0003 */
        /* <DEDUP_REMOVED lines=19> */
[----:B------:R-:W3:Y:S11]  /*92e60*/  LDL.LU.64 R24, [R1+0x7ae8] ;  /* 0x007ae80001187983 */ /* 0x000ef60000300a00 */
[----:B------:R-:W-:Y:S10]  /*92e70*/  @!UPT UIADD3 URZ, URZ, URZ, URZ ;  /* 0x0000003f3f3ff290 */ /* 0x000ff4000fffe03f */
[----:B------:R0:W-:Y:S01]  /*92e80*/  STL.64 [R1+0x12b0], R4 ;  /* 0x0012b00401007387 */ /* 0x0001e20000100a00 */
[----:B------:R1:W-:Y:S03]  /*92e90*/  STL.64 [R1+0x12b8], R6 ;  /* 0x0012b80601007387 */ /* 0x0003e60000100a00 */
[----:B0-----:R-:W1:Y:S01]  /*92ea0*/  LDL.LU.64 R4, [R1+0x7ae0] ;  /* 0x007ae00001047983 */ /* 0x001e620000300a00 */
[C---:B---3--:R-:W-:Y:S08]  /*92eb0*/  HMMA.16816.F32 R20, R16.reuse, R24, R20 ;  /* 0x000000181014723c */ /* 0x048ff00000001814 */
[C---:B-1----:R-:W-:Y:S11]  /*92ec0*/  HMMA.16816.F32 R4, R16.reuse, R4, R8 ;  /* 0x000000041004723c */ /* 0x042ff60000001808 */
[----:B------:R-:W-:Y:S04]  /*92ed0*/  @!UPT UIADD3 URZ, URZ, URZ, URZ ;  /* 0x0000003f3f3ff290 */ /* 0x000fe8000fffe03f */
[----:B------:R0:W-:Y:S01]  /*92ee0*/  STL.64 [R1+0x12d0], R20 ;  /* 0x0012d01401007387 */ /* 0x0001e20000100a00 */
[----:B------:R1:W-:Y:S03]  /*92ef0*/  STL.64 [R1+0x12d8], R22 ;  /* 0x0012d81601007387 */ /* 0x0003e60000100a00 */
[----:B0-----:R-:W3:Y:S01]  /*92f00*/  LDL.LU R20, [R1+0x1870] ;  /* 0x0018700001147983 */ /* 0x001ee20000300800 */
[----:B------:R-:W3:Y:S02]  /*92f10*/  LDL.LU R21, [R1+0x1874] ;  /* 0x0018740001157983 */ /* 0x000ee40000300800 */
[----:B-1----:R-:W3:Y:S02]  /*92f20*/  LDL.LU R22, [R1+0x1878] ;  /* 0x0018780001167983 */ /* 0x002ee40000300800 */
[----:B------:R-:W3:Y:S01]  /*92f30*/  LDL.LU R23, [R1+0x187c] ;  /* 0x00187c0001177983 */ /* 0x000ee20000300800 */
[----:B------:R-:W4:Y:S01]  /*92f40*/  LDL.LU.64 R10, [R1+0x7ad8] ;  /* 0x007ad800010a7983 */ /* 0x000f220000300a00 */
[----:B------:R-:W4:Y:S03]  /*92f50*/  LDL.LU.64 R8, [R1+0x7ad0] ;  /* 0x007ad00001087983 */ /* 0x000f260000300a00 */
        /* <DEDUP_REMOVED lines=83> */
[----:B------:R-:W-:-:S07]  /*93490*/  IMAD.MOV.U32 R19, RZ, RZ, R0 ;  /* 0x000000ffff137224 */ /* 0x000fce00078e0000 */
[C---:B------:R-:W-:Y:S01]  /*934a0*/  HMMA.16816.F32 R24, R16.reuse, R24, R20 ;  /* 0x000000181018723c */ /* 0x040fe20000001814 */
[----:B------:R-:W4:Y:S11]  /*934b0*/  LDL.LU.64 R20, [R1+0x7a28] ;  /* 0x007a280001147983 */ /* 0x000f360000300a00 */
[----:B------:R-:W-:Y:S11]  /*934c0*/  @!UPT UIADD3 URZ, URZ, URZ, URZ ;  /* 0x0000003f3f3ff290 */ /* 0x000ff6000fffe03f */
        /* <DEDUP_REMOVED lines=8> */
[----:B0-----:R-:W2:Y:S04]  /*93550*/  LDL.64 R4, [R1+0x100] ;  /* 0x0001000001047983 */ /* 0x001ea80000100a00 */
[----:B--2---:R0:W-:Y:S04]  /*93560*/  STL.64 [R1+0x79d8], R4 ;  /* 0x0079d80401007387 */ /* 0x0041e80000100a00 */
[----:B0-----:R-:W2:Y:S04]  /*93570*/  LDL.64 R4, [R1+0x110] ;  /* 0x0001100001047983 */ /* 0x001ea80000100a00 */
[----:B--2---:R0:W-:Y:S04]  /*93580*/  STL.64 [R1+0x79f0], R4 ;  /* 0x0079f00401007387 */ /* 0x0041e80000100a00 */
[----:B0-----:R-:W2:Y:S01]  /*93590*/  LDL.LU R4, [R1+0x18b0] ;  /* 0x0018b00001047983 */ /* 0x001ea20000300800 */
[----:B------:R-:W2:Y:S02]  /*935a0*/  LDL.LU R5, [R1+0x18b4] ;  /* 0x0018b40001057983 */ /* 0x000ea40000300800 */
[----:B------:R-:W2:Y:S02]  /*935b0*/  LDL.LU R6, [R1+0x18b8] ;  /* 0x0018b80001067983 */ /* 0x000ea40000300800 */
[----:B------:R-:W2:Y:S01]  /*935c0*/  LDL.LU R7, [R1+0x18bc] ;  /* 0x0018bc0001077983 */ /* 0x000ea20000300800 */
[----:B------:R-:W-:Y:S01]  /*935d0*/  STL [R1+0x7954], R25 ;  /* 0x0079541901007387 */ /* 0x000fe20000100800 */
[----:B------:R0:W-:Y:S03]  /*935e0*/  STL [R1+0x79a0], R24 ;  /* 0x0079a01801007387 */ /* 0x0001e60000100800 */
[----:B0-----:R-:W3:Y:S01]  /*935f0*/  LDL.64 R24, [R1+0x150] ;  /* 0x0001500001187983 */ /* 0x001ee20000100a00 */
[----:B----4-:R0:W-:Y:S01]  /*93600*/  STL.64 [R1+0x79f8], R20 ;  /* 0x0079f81401007387 */ /* 0x0101e20000100a00 */
[C---:B--2---:R-:W-:Y:S02]  /*93610*/  HMMA.16816.F32 R4, R16.reuse, R20, R4 ;  /* 0x000000141004723c */ /* 0x044fe40000001804 */
[----:B0-----:R-:W2:Y:S11]  /*93620*/  LDL.LU R20, [R1+0x1930] ;  /* 0x0019300001147983 */ /* 0x001eb60000300800 */
[----:B------:R-:W-:Y:S10]  /*93630*/  @!UPT UIADD3 URZ, URZ, URZ, URZ ;  /* 0x0000003f3f3ff290 */ /* 0x000ff4000fffe03f */
[----:B------:R0:W-:Y:S01]  /*93640*/  STL.64 [R1+0x13a0], R4 ;  /* 0x0013a00401007387 */ /* 0x0001e20000100a00 */
[----:B------:R-:W-:Y:S02]  /*93650*/  STL.64 [R1+0x13a8], R6 ;  /* 0x0013a80601007387 */ /* 0x000fe40000100a00 */
[----:B------:R-:W2:Y:S02]  /*93660*/  LDL.LU R21, [R1+0x1934] ;  /* 0x0019340001157983 */ /* 0x000ea40000300800 */
[----:B------:R-:W4:Y:S01]  /*93670*/  LDL.LU R22, [R1+0x1938] ;  /* 0x0019380001167983 */ /* 0x000f220000300800 */
[----:B------:R-:W4:Y:S01]  /*93680*/  LDL.LU R23, [R1+0x193c] ;  /* 0x00193c0001177983 */ /* 0x000f220000300800 */
[----:B---3--:R-:W-:Y:S03]  /*93690*/  HMMA.16816.F32 R12, R16, R24, R12 ;  /* 0x00000018100c723c */ /* 0x008fe6000000180c */
[----:B----4-:R-:W-:Y:S01]  /*936a0*/  STL.64 [R1+0x7a08], R22 ;  /* 0x007a081601007387 */ /* 0x010fe20000100a00 */
[----:B--2---:R1:W-:Y:S02]  /*936b0*/  STL.64 [R1+0x7a00], R20 ;  /* 0x007a001401007387 */ /* 0x0043e40000100a00 */
[----:B0-----:R-:W2:Y:S01]  /*936c0*/  LDL.64 R4, [R1+0x120] ;  /* 0x0001200001047983 */ /* 0x001ea20000100a00 */
[----:B-1----:R-:W3:Y:S04]  /*936d0*/  LDL.64 R20, [R1+0x130] ;  /* 0x0001300001147983 */ /* 0x002ee80000100a00 */
[----:B--2---:R0:W-:Y:S04]  /*936e0*/  STL.64 [R1+0x7a10], R4 ;  /* 0x007a100401007387 */ /* 0x0041e80000100a00 */
[----:B0-----:R-:W3:Y:S01]  /*936f0*/  LDL.LU R4, [R1+0x1910] ;  /* 0x0019100001047983 */ /* 0x001ee20000300800 */
[----:B------:R-:W3:Y:S02]  /*93700*/  LDL.LU R5, [R1+0x1914] ;  /* 0x0019140001057983 */ /* 0x000ee40000300800 */
[----:B------:R-:W3:Y:S02]  /*93710*/  LDL.LU R6, [R1+0x1918] ;  /* 0x0019180001067983 */ /* 0x000ee40000300800 */
[----:B------:R-:W3:Y:S03]  /*93720*/  LDL.LU R7, [R1+0x191c] ;  /* 0x00191c0001077983 */ /* 0x000ee60000300800 */
[----:B------:R0:W-:Y:S01]  /*93730*/  STL.64 [R1+0x13b0], R12 ;  /* 0x0013b00c01007387 */ /* 0x0001e20000100a00 */
[----:B------:R-:W-:Y:S03]  /*93740*/  STL.64 [R1+0x13b8], R14 ;  /* 0x0013b80e01007387 */ /* 0x000fe60000100a00 */
[----:B0-----:R-:W2:Y:S01]  /*93750*/  LDL.LU.64 R12, [R1+0x7a18] ;  /* 0x007a1800010c7983 */ /* 0x001ea20000300a00 */
[----:B------:R-:W-:-:S02]  /*93760*/  IMAD.MOV.U32 R2, RZ, RZ, R24 ;  /* 0x000000ffff027224 */ /* 0x000fc400078e0018 */
[----:B------:R-:W4:Y:S02]  /*93770*/  LDL.LU R24, [R1+0x1ac0] ;  /* 0x001ac00001187983 */ /* 0x000f240000300800 */
[----:B------:R-:W-:Y:S01]  /*93780*/  IMAD.MOV.U32 R0, RZ, RZ, R25 ;  /* 0x000000ffff007224 */ /* 0x000fe200078e0019 */
[C---:B--2---:R-:W-:Y:S11]  /*93790*/  HMMA.16816.F32 R8, R16.reuse, R12, R8 ;  /* 0x0000000c1008723c */ /* 0x044ff60000001808 */
[----:B------:R-:W-:Y:S11]  /*937a0*/  @!UPT UIADD3 URZ, URZ, URZ, URZ ;  /* 0x0000003f3f3ff290 */ /* 0x000ff6000fffe03f */
[----:B------:R-:W-:Y:S01]  /*937b0*/  @!UPT UIADD3 URZ, URZ, URZ, URZ ;  /* 0x0000003f3f3ff290 */ /* 0x000fe2000fffe03f */
[----:B------:R-:W-:Y:S01]  /*937c0*/  STL.64 [R1+0x13c0], R8 ;  /* 0x0013c00801007387 */ /* 0x000fe20000100a00 */
[----:B------:R-:W-:Y:S02]  /*937d0*/  STL.64 [R1+0x13c8], R10 ;  /* 0x0013c80a01007387 */ /* 0x000fe40000100a00 */
        /* <DEDUP_REMOVED lines=8> */
[----:B------:R-:W4:Y:S01]  /*93860*/  LDL.LU R27, [R1+0x199c] ;  /* 0x00199c00011b7983 */ /* 0x000f220000300800 */
[----:B---3--:R-:W-:Y:S01]  /*93870*/  HMMA.16816.F32 R4, R16, R20, R4 ;  /* 0x000000141004723c */ /* 0x008fe20000001804 */
[----:B----4-:R-:W-:Y:S01]  /*93880*/  STL.64 [R1+0x79d0], R26 ;  /* 0x0079d01a01007387 */ /* 0x010fe20000100a00 */
        /* <DEDUP_REMOVED lines=14> */
[----:B------:R0:W-:Y:S02]  /*93970*/  STL.64 [R1+0x13e0], R4 ;  /* 0x0013e00401007387 */ /* 0x0001e40000100a00 */
[----:B------:R-:W-:Y:S01]  /*93980*/  STL.64 [R1+0x13e8], R6 ;  /* 0x0013e80601007387 */ /* 0x000fe20000100a00 */
[----:B0-----:R-:W4:Y:S01]  /*93990*/  LDL.LU.64 R4, [R1+0x7a10] ;  /* 0x007a100001047983 */ /* 0x001f220000300a00 */
[----:B------:R-:W4:Y:S02]  /*939a0*/  LDL.LU.64 R22, [R1+0x7a08] ;  /* 0x007a080001167983 */ /* 0x000f240000300a00 */
[----:B------:R-:W4:Y:S02]  /*939b0*/  LDL.LU.64 R20, [R1+0x7a00] ;  /* 0x007a000001147983 */ /* 0x000f240000300a00 */
[----:B------:R-:W-:Y:S01]  /*939c0*/  STL [R1+0x7950], R3 ;  /* 0x0079500301007387 */ /* 0x000fe20000100800 */
[----:B------:R-:W-:Y:S01]  /*939d0*/  STL [R1+0x78f0], R14 ;  /* 0x0078f00e01007387 */ /* 0x000fe20000100800 */
[C---:B----4-:R-:W-:Y:S01]  /*939e0*/  HMMA.16816.F32 R20, R16.reuse, R4, R20 ;  /* 0x000000041014723c */ /* 0x050fe20000001814 */
[----:B------:R-:W-:Y:S11]  /*939f0*/  IMAD.MOV.U32 R15, RZ, RZ, R5 ;  /* 0x000000ffff0f7224 */ /* 0x000ff600078e0005 */
[----:B------:R-:W-:Y:S11]  /*93a00*/  @!UPT UIADD3 URZ, URZ, URZ, URZ ;  /* 0x0000003f3f3ff290 */ /* 0x000ff6000fffe03f */
[----:B------:R0:W-:Y:S01]  /*93a10*/  STL.64 [R1+0x13f0], R20 ;  /* 0x0013f01401007387 */ /* 0x0001e20000100a00 */
[----:B------:R1:W-:Y:S03]  /*93a20*/  STL.64 [R1+0x13f8], R22 ;  /* 0x0013f81601007387 */ /* 0x0003e60000100a00 */
[----:B0-----:R-:W4:Y:S01]  /*93a30*/  LDL.LU.64 R20, [R1+0x79f8] ;  /* 0x0079f80001147983 */ /* 0x001f220000300a00 */
        /* <DEDUP_REMOVED lines=12> */
[----:B----4-:R0:W-:Y:S04]  /*93b00*/  STL.64 [R1+0x7930], R20 ;  /* 0x0079301401007387 */ /* 0x0101e80000100a00 */
[----:B0-----:R-:W4:Y:S01]  /*93b10*/  LDL.64 R20, [R1+0xd0] ;  /* 0x0000d00001147983 */ /* 0x001f220000100a00 */
        /* <DEDUP_REMOVED lines=11> */
[----:B------:R0:W-:Y:S03]  /*93bd0*/  STL.64 [R1+0x7908], R12 ;  /* 0x0079080c01007387 */ /* 0x0001e60000100a00 */
[----:B0-----:R-:W3:Y:S01]  /*93be0*/  LDL.64 R12, [R1+0xe0] ;  /* 0x0000e000010c7983 */ /* 0x001ee20000100a00 */
[C---:B--2---:R-:W-:Y:S11]  /*93bf0*/  HMMA.16816.F32 R24, R16.reuse, R4, R24 ;  /* 0x000000041018723c */ /* 0x044ff60000001818 */
[----:B------:R-:W-:Y:S11]  /*93c00*/  @!UPT UIADD3 URZ, URZ, URZ, URZ ;  /* 0x0000003f3f3ff290 */ /* 0x000ff6000fffe03f */
[----:B------:R-:W-:Y:S01]  /*93c10*/  @!UPT UIADD3 URZ, URZ, URZ, URZ ;  /* 0x0000003f3f3ff290 */ /* 0x000fe2000fffe03f */
[----:B------:R-:W-:Y:S01]  /*93c20*/  STL.64 [R1+0x1440], R24 ;  /* 0x0014401801007387 */ /* 0x000fe20000100a00 */
[----:B------:R0:W-:Y:S03]  /*93c30*/  STL.64 [R1+0x1448], R26 ;  /* 0x0014481a01007387 */ /* 0x0001e60000100a00 */
[----:B0-----:R-:W2:Y:S01]  /*93c40*/  LDL.LU.64 R26, [R1+0x79b0] ;  /* 0x0079b000011a7983 */ /* 0x001ea20000300a00 */
[----:B------:R-:W2:Y:S02]  /*93c50*/  LDL.LU.64 R24, [R1+0x79a8] ;  /* 0x0079a80001187983 */ /* 0x000ea40000300a00 */
[----:B------:R-:W-:Y:S02]  /*93c60*/  STL.64 [R1+0x7890], R6 ;  /* 0x0078900601007387 */ /* 0x000fe40000100a00 */
[----:B------:R0:W-:Y:S02]  /*93c70*/  STL.64 [R1+0x7888], R4 ;  /* 0x0078880401007387 */ /* 0x0001e40000100a00 */
[----:B0-----:R-:W3:Y:S01]  /*93c80*/  LDL.LU R4, [R1+0x19a0] ;  /* 0x0019a00001047983 */ /* 0x001ee20000300800 */
[----:B------:R-:W3:Y:S02]  /*93c90*/  LDL.LU R5, [R1+0x19a4] ;  /* 0x0019a40001057983 */ /* 0x000ee40000300800 */
[----:B------:R-:W3:Y:S02]  /*93ca0*/  LDL.LU R6, [R1+0x19a8] ;  /* 0x0019a80001067983 */ /* 0x000ee40000300800 */
[----:B------:R-:W3:Y:S02]  /*93cb0*/  LDL.LU R7, [R1+0x19ac] ;  /* 0x0019ac0001077983 */ /* 0x000ee40000300800 */
        /* <DEDUP_REMOVED lines=8> */
[----:B------:R-:W-:-:S05]  /*93d40*/  IMAD.MOV.U32 R13, RZ, RZ, R0 ;  /* 0x000000ffff0d7224 */ /* 0x000fca00078e0000 */
[----:B------:R0:W-:Y:S04]  /*93d50*/  STL.64 [R1+0x7928], R12 ;  /* 0x0079280c01007387 */ /* 0x0001e80000100a00 */
[----:B0-----:R-:W3:Y:S01]  /*93d60*/  LDL.LU R12, [R1+0x19c0] ;  /* 0x0019c000010c7983 */ /* 0x001ee20000300800 */
[----:B------:R-:W3:Y:S02]  /*93d70*/  LDL.LU R13, [R1+0x19c4] ;  /* 0x0019c400010d7983 */ /* 0x000ee40000300800 */
[----:B------:R-:W3:Y:S02]  /*93d80*/  LDL.LU R14, [R1+0x19c8] ;  /* 0x0019c800010e7983 */ /* 0x000ee40000300800 */
[----:B------:R-:W3:Y:S02]  /*93d90*/  LDL.LU R15, [R1+0x19cc] ;  /* 0x0019cc00010f7983 */ /* 0x000ee40000300800 */
[----:B----4-:R-:W-:-:S02]  /*93da0*/  IMAD.MOV.U32 R2, RZ, RZ, R20 ;  /* 0x000000ffff027224 */ /* 0x010fc400078e0014 */
[----:B------:R-:W-:Y:S01]  /*93db0*/  IMAD.MOV.U32 R0, RZ, RZ, R21 ;  /* 0x000000ffff007224 */ /* 0x000fe200078e0015 */
[C---:B---3--:R-:W-:Y:S11]  /*93dc0*/  HMMA.16816.F32 R12, R16.reuse, R20, R12 ;  /* 0x00000014100c723c */ /* 0x048ff6000000180c */
[----:B------:R-:W-:Y:S11]  /*93dd0*/  @!UPT UIADD3 URZ, URZ, URZ, URZ ;  /* 0x0000003f3f3ff290 */ /* 0x000ff6000fffe03f */
[----:B------:R-:W-:Y:S01]  /*93de0*/  @!UPT UIADD3 URZ, URZ, URZ, URZ ;  /* 0x0000003f3f3ff290 */ /* 0x000fe2000fffe03f */
[----:B------:R-:W-:Y:S01]  /*93df0*/  STL.64 [R1+0x1470], R12 ;  /* 0x0014700c01007387 */ /* 0x000fe20000100a00 */
[----:B------:R2:W-:Y:S02]  /*93e00*/  STL.64 [R1+0x1478], R14 ;  /* 0x0014780e01007387 */ /* 0x0005e40000100a00 */
[----:B--2---:R-:W-:Y:S11]  /*93e10*/  HMMA.16816.F32 R12, R16, R8, R24 ;  /* 0x00000008100c723c */ /* 0x004ff60000001818 */
[----:B------:R-:W-:Y:S11]  /*93e20*/  @!UPT UIADD3 URZ, URZ, URZ, URZ ;  /* 0x0000003f3f3ff290 */ /* 0x000ff6000fffe03f */
[----:B------:R-:W-:Y:S01]  /*93e30*/  @!UPT UIADD3 URZ, URZ, URZ, URZ ;  /* 0x0000003f3f3ff290 */ /* 0x000fe2000fffe03f */
[----:B------:R-:W-:Y:S01]  /*93e40*/  STL.64 [R1+0x1480], R12 ;  /* 0x0014800c01007387 */ /* 0x000fe20000100a00 */
[----:B------:R-:W-:Y:S02]  /*93e50*/  STL.64 [R1+0x1488], R14 ;  /* 0x0014880e01007387 */ /* 0x000fe40000100a00 */
[----:B------:R-:W2:Y:S02]  /*93e60*/  LDL.LU R20, [R1+0x1b90] ;  /* 0x001b900001147983 */ /* 0x000ea40000300800 */
[----:B------:R-:W2:Y:S01]  /*93e70*/  LDL.LU R21, [R1+0x1b94] ;  /* 0x001b940001157983 */ /* 0x000ea20000300800 */
[----:B------:R-:W3:Y:S01]  /*93e80*/  LDL.LU R22, [R1+0x1b98] ;  /* 0x001b980001167983 */ /* 0x000ee20000300800 */
[----:B------:R-:W3:Y:S02]  /*93e90*/  LDL.LU R23, [R1+0x1b9c] ;  /* 0x001b9c0001177983 */ /* 0x000ee40000300800 */
[----:B------:R-:W4:Y:S02]  /*93ea0*/  LDL.LU R24, [R1+0x1bd0] ;  /* 0x001bd00001187983 */ /* 0x000f240000300800 */
[----:B------:R-:W4:Y:S01]  /*93eb0*/  LDL.LU R25, [R1+0x1bd4] ;  /* 0x001bd40001197983 */ /* 0x000f220000300800 */
[----:B------:R-:W4:Y:S01]  /*93ec0*/  LDL.LU R26, [R1+0x1bd8] ;  /* 0x001bd800011a7983 */ /* 0x000f220000300800 */
[----:B------:R-:W-:-:S02]  /*93ed0*/  IMAD.MOV.U32 R7, RZ, RZ, R8 ;  /* 0x000000ffff077224 */ /* 0x000fc400078e0008 */
[----:B------:R-:W-:Y:S02]  /*93ee0*/  IMAD.MOV.U32 R6, RZ, RZ, R9 ;  /* 0x000000ffff067224 */ /* 0x000fe400078e0009 */
[----:B------:R-:W4:Y:S01]  /*93ef0*/  LDL.LU R27, [R1+0x1bdc] ;  /* 0x001bdc00011b7983 */ /* 0x000f220000300800 */
[----:B------:R-:W4:Y:S04]  /*93f00*/  LDL.64 R8, [R1+0xb0] ;  /* 0x0000b00001087983 */ /* 0x000f280000100a00 */
[----:B---3--:R-:W-:Y:S01]  /*93f10*/  STL.64 [R1+0x7948], R22 ;  /* 0x0079481601007387 */ /* 0x008fe20000100a00 */
[----:B--2---:R0:W-:Y:S03]  /*93f20*/  STL.64 [R1+0x7940], R20 ;  /* 0x0079401401007387 */ /* 0x0041e60000100a00 */
[----:B0-----:R-:W2:Y:S04]  /*93f30*/  LDL.64 R20, [R1+0x180] ;  /* 0x0001800001147983 */ /* 0x001ea80000100a00 */
[----:B--2---:R0:W-:Y:S04]  /*93f40*/  STL.64 [R1+0x7968], R20 ;  /* 0x0079681401007387 */ /* 0x0041e80000100a00 */
        /* <DEDUP_REMOVED lines=12> */
[----:B------:R-:W2:Y:S02]  /*94010*/  LDL.LU R14, [R1+0x1b88] ;  /* 0x001b8800010e7983 */ /* 0x000ea40000300800 */
[----:B------:R-:W2:Y:S01]  /*94020*/  LDL.LU R15, [R1+0x1b8c] ;  /* 0x001b8c00010f7983 */ /* 0x000ea20000300800 */
[----:B----4-:R-:W-:Y:S01]  /*94030*/  HMMA.16816.F32 R24, R16, R8, R24 ;  /* 0x000000081018723c */ /* 0x010fe20000001818 */
[----:B--2---:R-:W-:Y:S01]  /*94040*/  STL.64 [R1+0x7960], R14 ;  /* 0x0079600e01007387 */ /* 0x004fe20000100a00 */
[----:B---3--:R0:W-:Y:S03]  /*94050*/  STL.64 [R1+0x7958], R12 ;  /* 0x0079580c01007387 */ /* 0x0081e60000100a00 */
[----:B0-----:R-:W2:Y:S01]  /*94060*/  LDL.LU.64 R12, [R1+0x290] ;  /* 0x00029000010c7983 */ /* 0x001ea20000300a00 */
[----:B------:R-:W2:Y:S02]  /*94070*/  LDL.LU.64 R14, [R1+0x298] ;  /* 0x00029800010e7983 */ /* 0x000ea40000300a00 */
        /* <DEDUP_REMOVED lines=16> */
[----:B------:R-:W-:Y:S02]  /*94180*/  IMAD.MOV.U32 R26, RZ, RZ, R9 ;  /* 0x000000ffff1a7224 */ /* 0x000fe400078e0009 */
        /* <DEDUP_REMOVED lines=21> */
[----:B0-----:R-:W3:Y:S01]  /*942e0*/  LDL.LU.64 R20, [R1+0x7968] ;  /* 0x0079680001147983 */ /* 0x001ee20000300a00 */
[----:B-1----:R-:W-:Y:S02]  /*942f0*/  IMAD.MOV.U32 R23, RZ, RZ, R14 ;  /* 0x000000ffff177224 */ /* 0x002fe400078e000e */
[----:B------:R-:W-:Y:S02]  /*94300*/  IMAD.MOV.U32 R22, RZ, RZ, R15 ;  /* 0x000000ffff167224 */ /* 0x000fe400078e000f */
[----:B------:R-:W-:Y:S02]  /*94310*/  IMAD.MOV.U32 R25, RZ, RZ, R12 ;  /* 0x000000ffff197224 */ /* 0x000fe400078e000c */
[----:B------:R-:W-:Y:S01]  /*94320*/  IMAD.MOV.U32 R3, RZ, RZ, R13 ;  /* 0x000000ffff037224 */ /* 0x000fe200078e000d */
[----:B------:R-:W2:Y:S01]  /*94330*/  LDL.LU.64 R14, [R1+0x7960] ;  /* 0x00796000010e7983 */ /* 0x000ea20000300a00 */
[----:B------:R-:W2:Y:S02]  /*94340*/  LDL.LU.64 R12, [R1+0x7958] ;  /* 0x00795800010c7983 */ /* 0x000ea40000300a00 */
[----:B------:R0:W-:Y:S02]  /*94350*/  STL.64 [R1+0x7808], R18 ;  /* 0x0078081201007387 */ /* 0x0001e40000100a00 */
[----:B------:R1:W-:Y:S02]  /*94360*/  STL.64 [R1+0x7800], R16 ;  /* 0x0078001001007387 */ /* 0x0003e40000100a00 */
[----:B0-----:R-:W-:-:S02]  /*94370*/  IMAD.MOV.U32 R18, RZ, RZ, R23 ;  /* 0x000000ffff127224 */ /* 0x001fc400078e0017 */
[----:B-1----:R-:W-:Y:S02]  /*94380*/  IMAD.MOV.U32 R16, RZ, RZ, R25 ;  /* 0x000000ffff107224 */ /* 0x002fe400078e0019 */
[----:B------:R-:W-:Y:S02]  /*94390*/  IMAD.MOV.U32 R17, RZ, RZ, R3 ;  /* 0x000000ffff117224 */ /* 0x000fe400078e0003 */
[----:B------:R-:W-:Y:S01]  /*943a0*/  IMAD.MOV.U32 R19, RZ, RZ, R22 ;  /* 0x000000ffff137224 */ /* 0x000fe200078e0016 */
[----:B------:R-:W4:Y:S01]  /*943b0*/  LDL.LU R25, [R1+0x7954] ;  /* 0x0079540001197983 */ /* 0x000f220000300800 */
[----:B------:R-:W2:Y:S05]  /*943c0*/  LDL.LU R3, [R1+0x7950] ;  /* 0x0079500001037983 */ /* 0x000eaa0000300800 */
[C---:B---3--:R-:W-:Y:S11]  /*943d0*/  HMMA.16816.F32 R8, R16.reuse, R20, R8 ;  /* 0x000000141008723c */ /* 0x048ff60000001808 */
[----:B------:R-:W-:Y:S11]  /*943e0*/  @!UPT UIADD3 URZ, URZ, URZ, URZ ;  /* 0x0000003f3f3ff290 */ /* 0x000ff6000fffe03f */
[----:B------:R-:W-:Y:S01]  /*943f0*/  @!UPT UIADD3 URZ, URZ, URZ, URZ ;  /* 0x0000003f3f3ff290 */ /* 0x000fe2000fffe03f */
[----:B------:R0:W-:Y:S01]  /*94400*/  STL.64 [R1+0x14d0], R8 ;  /* 0x0014d00801007387 */ /* 0x0001e20000100a00 */
[----:B------:R-:W-:Y:S02]  /*94410*/  STL.64 [R1+0x14d8], R10 ;  /* 0x0014d80a01007387 */ /* 0x000fe40000100a00 */
[----:B------:R-:W4:Y:S02]  /*94420*/  LDL.LU.64 R22, [R1+0x7948] ;  /* 0x0079480001167983 */ /* 0x000f240000300a00 */
        /* <DEDUP_REMOVED lines=18> */
[----:B-1----:R-:W-:Y:S02]  /*94550*/  HMMA.16816.F32 R12, R16, R12, R4 ;  /* 0x0000000c100c723c */ /* 0x002fe40000001804 */
[----:B------:R-:W2:Y:S01]  /*94560*/  LDL.LU.64 R6, [R1+0x7920] ;  /* 0x0079200001067983 */ /* 0x000ea20000300a00 */
[----:B------:R-:W2:Y:S11]  /*94570*/  LDL.LU.64 R4, [R1+0x7918] ;  /* 0x0079180001047983 */ /* 0x000eb60000300a00 */
[----:B------:R-:W-:Y:S09]  /*94580*/  @!UPT UIADD3 URZ, URZ, URZ, URZ ;  /* 0x0000003f3f3ff290 */ /* 0x000ff2000fffe03f */
[----:B------:R-:W-:Y:S01]  /*94590*/  STL.64 [R1+0x1510], R12 ;  /* 0x0015100c01007387 */ /* 0x000fe20000100a00 */
[----:B------:R0:W-:Y:S03]  /*945a0*/  STL.64 [R1+0x1518], R14 ;  /* 0x0015180e01007387 */ /* 0x0001e60000100a00 */
[----:B0-----:R-:W4:Y:S01]  /*945b0*/  LDL.LU.64 R14, [R1+0x7910] ;  /* 0x00791000010e7983 */ /* 0x001f220000300a00 */
[----:B------:R-:W2:Y:S02]  /*945c0*/  LDL.LU.64 R12, [R1+0x7908] ;  /* 0x00790800010c7983 */ /* 0x000ea40000300a00 */
[----:B------:R-:W-:Y:S02]  /*945d0*/  IMAD.MOV.U32 R24, RZ, RZ, R9 ;  /* 0x000000ffff187224 */ /* 0x000fe400078e0009 */
[----:B------:R-:W-:Y:S02]  /*945e0*/  IMAD.MOV.U32 R25, RZ, RZ, R8 ;  /* 0x000000ffff197224 */ /* 0x000fe400078e0008 */
[----:B------:R-:W-:-:S02]  /*945f0*/  IMAD.MOV.U32 R8, RZ, RZ, R27 ;  /* 0x000000ffff087224 */ /* 0x000fc400078e001b */
        /* <DEDUP_REMOVED lines=10> */
[----:B0-----:R-:W2:Y:S01]  /*946a0*/  LDL.LU.64 R24, [R1+0x4e0] ;  /* 0x0004e00001187983 */ /* 0x001ea20000300a00 */
[----:B------:R-:W2:Y:S03]  /*946b0*/  LDL.LU.64 R26, [R1+0x4e8] ;  /* 0x0004e800011a7983 */ /* 0x000ea60000300a00 */
        /* <DEDUP_REMOVED lines=18> */
[----:B------:R-:W2:Y:S02]  /*947e0*/  LDL.LU R11, [R1+0x1afc] ;  /* 0x001afc00010b7983 */ /* 0x000ea40000300800 */
[----:B--2---:R-:W-:Y:S01]  /*947f0*/  STL.64 [R1+0x7868], R10 ;  /* 0x0078680a01007387 */ /* 0x004fe20000100a00 */
[----:B------:R0:W-:Y:S02]  /*94800*/  STL.64 [R1+0x7860], R8 ;  /* 0x0078600801007387 */ /* 0x0001e40000100a00 */
[----:B0-----:R-:W-:-:S02]  /*94810*/  IMAD.MOV.U32 R8, RZ, RZ, R5 ;  /* 0x000000ffff087224 */ /* 0x001fc400078e0005 */
[----:B------:R-:W-:Y:S02]  /*94820*/  IMAD.MOV.U32 R9, RZ, RZ, R4 ;  /* 0x000000ffff097224 */ /* 0x000fe400078e0004 */
[----:B----4-:R-:W-:Y:S02]  /*94830*/  IMAD.MOV.U32 R4, RZ, RZ, R14 ;  /* 0x000000ffff047224 */ /* 0x010fe400078e000e */
[----:B------:R-:W-:Y:S01]  /*94840*/  IMAD.MOV.U32 R5, RZ, RZ, R29 ;  /* 0x000000ffff057224 */ /* 0x000fe200078e001d */
[----:B------:R-:W2:Y:S04]  /*94850*/  LDL.LU R14, [R1+0x78f0] ;  /* 0x0078f000010e7983 */ /* 0x000ea80000300800 */
[----:B------:R-:W-:Y:S01]  /*94860*/  STL.64 [R1+0x78a8], R4 ;  /* 0x0078a80401007387 */ /* 0x000fe20000100a00 */
[----:B------:R0:W-:Y:S03]  /*94870*/  STL.64 [R1+0x7880], R8 ;  /* 0x0078800801007387 */ /* 0x0001e60000100a00 */
[----:B0-----:R-:W4:Y:S01]  /*94880*/  LDL.LU R8, [R1+0x1b10] ;  /* 0x001b100001087983 */ /* 0x001f220000300800 */
[----:B------:R-:W4:Y:S02]  /*94890*/  LDL.LU R9, [R1+0x1b14] ;  /* 0x001b140001097983 */ /* 0x000f240000300800 */
[----:B------:R-:W2:Y:S02]  /*948a0*/  LDL.LU R10, [R1+0x1b18] ;  /* 0x001b1800010a7983 */ /* 0x000ea40000300800 */
[----:B------:R-:W2:Y:S02]  /*948b0*/  LDL.LU R11, [R1+0x1b1c] ;  /* 0x001b1c00010b7983 */ /* 0x000ea40000300800 */
[----:B------:R-:W-:-:S02]  /*948c0*/  IMAD.MOV.U32 R4, RZ, RZ, R28 ;  /* 0x000000ffff047224 */ /* 0x000fc400078e001c */
[----:B---3--:R-:W-:-:S05]  /*948d0*/  IMAD.MOV.U32 R5, RZ, RZ, R23 ;  /* 0x000000ffff057224 */ /* 0x008fca00078e0017 */
[----:B------:R-:W-:Y:S04]  /*948e0*/  STL.64 [R1+0x78c0], R4 ;  /* 0x0078c00401007387 */ /* 0x000fe80000100a00 */
[----:B--2---:R-:W-:Y:S01]  /*948f0*/  STL.64 [R1+0x78a0], R10 ;  /* 0x0078a00a01007387 */ /* 0x004fe20000100a00 */
[----:B----4-:R0:W-:Y:S03]  /*94900*/  STL.64 [R1+0x7898], R8 ;  /* 0x0078980801007387 */ /* 0x0101e60000100a00 */
        /* <DEDUP_REMOVED lines=29> */
[----:B------:R-:W4:Y:S02]  /*94ae0*/  LDL.LU R26, [R1+0x1ae8] ;  /* 0x001ae800011a7983 */ /* 0x000f240000300800 */
[----:B------:R-:W4:Y:S02]  /*94af0*/  LDL.LU R27, [R1+0x1aec] ;  /* 0x001aec00011b7983 */ /* 0x000f240000300800 */
[----:B------:R-:W-:-:S02]  /*94b00*/  IMAD.MOV.U32 R4, RZ, RZ, R14 ;  /* 0x000000ffff047224 */ /* 0x000fc400078e000e */
[----:B------:R-:W-:Y:S01]  /*94b10*/  IMAD.MOV.U32 R5, RZ, RZ, R3 ;  /* 0x000000ffff057224 */ /* 0x000fe200078e0003 */
[----:B----4-:R-:W-:Y:S01]  /*94b20*/  STL.64 [R1+0x7878], R26 ;  /* 0x0078781a01007387 */ /* 0x010fe20000100a00 */
[----:B---3--:R0:W-:Y:S03]  /*94b30*/  STL.64 [R1+0x7870], R24 ;  /* 0x0078701801007387 */ /* 0x0081e60000100a00 */
[----:B0-----:R-:W3:Y:S01]  /*94b40*/  LDL.LU R24, [R1+0x1b00] ;  /* 0x001b000001187983 */ /* 0x001ee20000300800 */
[----:B------:R-:W3:Y:S02]  /*94b50*/  LDL.LU R25, [R1+0x1b04] ;  /* 0x001b040001197983 */ /* 0x000ee40000300800 */
[----:B------:R-:W3:Y:S02]  /*94b60*/  LDL.LU R26, [R1+0x1b08] ;  /* 0x001b0800011a7983 */ /* 0x000ee40000300800 */
[----:B------:R-:W3:Y:S01]  /*94b70*/  LDL.LU R27, [R1+0x1b0c] ;  /* 0x001b0c00011b7983 */ /* 0x000ee20000300800 */
[----:B------:R-:W4:Y:S01]  /*94b80*/  LDL.LU R20, [R1+0x1a90] ;  /* 0x001a900001147983 */ /* 0x000f220000300800 */
        /* <DEDUP_REMOVED lines=8> */
[----:B------:R-:W2:Y:S02]  /*94c10*/  LDL.LU R22, [R1+0x1aa8] ;  /* 0x001aa80001167983 */ /* 0x000ea40000300800 */
[----:B------:R-:W2:Y:S01]  /*94c20*/  LDL.LU R23, [R1+0x1aac] ;  /* 0x001aac0001177983 */ /* 0x000ea20000300800 */
[----:B------:R-:W-:Y:S01]  /*94c30*/  STL.64 [R1+0x77d0], R12 ;  /* 0x0077d00c01007387 */ /* 0x000fe20000100a00 */
[----:B------:R-:W3:Y:S02]  /*94c40*/  LDL.LU.64 R10, [R1+0x78e8] ;  /* 0x0078e800010a7983 */ /* 0x000ee40000300a00 */
[----:B------:R-:W3:Y:S09]  /*94c50*/  LDL.LU.64 R8, [R1+0x78e0] ;  /* 0x0078e00001087983 */ /* 0x000ef20000300a00 */
[----:B------:R0:W-:Y:S01]  /*94c60*/  STL.64 [R1+0x1540], R4 ;  /* 0x0015400401007387 */ /* 0x0001e20000100a00 */
[----:B------:R3:W-:Y:S04]  /*94c70*/  STL.64 [R1+0x1548], R6 ;  /* 0x0015480601007387 */ /* 0x0007e80000100a00 */
        /* <DEDUP_REMOVED lines=21> */
[----:B0-----:R-:W4:Y:S01]  /*94dd0*/  LDL.LU.64 R6, [R1+0x7890] ;  /* 0x0078900001067983 */ /* 0x001f220000300a00 */
[----:B------:R-:W3:Y:S02]  /*94de0*/  LDL.LU.64 R4, [R1+0x7888] ;  /* 0x0078880001047983 */ /* 0x000ee40000300a00 */
[C---:B---3--:R-:W-:Y:S11]  /*94df0*/  HMMA.16816.F32 R8, R16.reuse, R4, R8 ;  /* 0x000000041008723c */ /* 0x048ff60000001808 */
[----:B------:R-:W-:Y:S11]  /*94e00*/  @!UPT UIADD3 URZ, URZ, URZ, URZ ;  /* 0x0000003f3f3ff290 */ /* 0x000ff6000fffe03f */
[----:B------:R-:W-:Y:S01]  /*94e10*/  @!UPT UIADD3 URZ, URZ, URZ, URZ ;  /* 0x0000003f3f3ff290 */ /* 0x000fe2000fffe03f */
[----:B------:R0:W-:Y:S01]  /*94e20*/  STL.64 [R1+0x15a0], R8 ;  /* 0x0015a00801007387 */ /* 0x0001e20000100a00 */
[----:B------:R-:W-:Y:S03]  /*94e30*/  STL.64 [R1+0x15a8], R10 ;  /* 0x0015a80a01007387 */ /* 0x000fe60000100a00 */
[----:B0-----:R-:W3:Y:S01]  /*94e40*/  LDL.LU.64 R8, [R1+0x7880] ;  /* 0x0078800001087983 */ /* 0x001ee20000300a00 */
[----:B----4-:R-:W-:Y:S02]  /*94e50*/  STL.64 [R1+0x77a8], R6 ;  /* 0x0077a80601007387 */ /* 0x010fe40000100a00 */
[----:B------:R0:W-:Y:S02]  /*94e60*/  STL.64 [R1+0x77a0], R4 ;  /* 0x0077a00401007387 */ /* 0x0001e40000100a00 */
[----:B0-----:R-:W4:Y:S01]  /*94e70*/  LDL.LU R4, [R1+0x1a70] ;  /* 0x001a700001047983 */ /* 0x001f220000300800 */
[----:B------:R-:W4:Y:S02]  /*94e80*/  LDL.LU R5, [R1+0x1a74] ;  /* 0x001a740001057983 */ /* 0x000f240000300800 */
[----:B------:R-:W4:Y:S02]  /*94e90*/  LDL.LU R6, [R1+0x1a78] ;  /* 0x001a780001067983 */ /* 0x000f240000300800 */
[----:B------:R-:W4:Y:S01]  /*94ea0*/  LDL.LU R7, [R1+0x1a7c] ;  /* 0x001a7c0001077983 */ /* 0x000f220000300800 */
[----:B---3--:R-:W-:Y:S01]  /*94eb0*/  HMMA.16816.F32 R8, R16, R8, R24 ;  /* 0x000000081008723c */ /* 0x008fe20000001818 */
[----:B------:R-:W3:Y:S01]  /*94ec0*/  LDL.LU.64 R26, [R1+0x7878] ;  /* 0x00787800011a7983 */ /* 0x000ee20000300a00 */
[----:B------:R-:W3:Y:S11]  /*94ed0*/  LDL.LU.64 R24, [R1+0x7870] ;  /* 0x0078700001187983 */ /* 0x000ef60000300a00 */
[----:B------:R-:W-:Y:S10]  /*94ee0*/  @!UPT UIADD3 URZ, URZ, URZ, URZ ;  /* 0x0000003f3f3ff290 */ /* 0x000ff4000fffe03f */
[----:B------:R-:W-:Y:S01]  /*94ef0*/  STL.64 [R1+0x15c0], R8 ;  /* 0x0015c00801007387 */ /* 0x000fe20000100a00 */
[----:B------:R0:W-:Y:S03]  /*94f00*/  STL.64 [R1+0x15c8], R10 ;  /* 0x0015c80a01007387 */ /* 0x0001e60000100a00 */
[----:B0-----:R-:W2:Y:S01]  /*94f10*/  LDL.LU.64 R10, [R1+0x7868] ;  /* 0x00786800010a7983 */ /* 0x001ea20000300a00 */
[----:B------:R-:W2:Y:S02]  /*94f20*/  LDL.LU.64 R8, [R1+0x7860] ;  /* 0x0078600001087983 */ /* 0x000ea40000300a00 */
[----:B------:R-:W-:Y:S02]  /*94f30*/  IMAD.MOV.U32 R12, RZ, RZ, R2 ;  /* 0x000000ffff0c7224 */ /* 0x000fe400078e0002 */
[----:B------:R-:W-:-:S07]  /*94f40*/  IMAD.MOV.U32 R13, RZ, RZ, R0 ;  /* 0x000000ffff0d7224 */ /* 0x000fce00078e0000 */
[C---:B--2---:R-:W-:Y:S01]  /*94f50*/  HMMA.16816.F32 R12, R16.reuse, R12, R8 ;  /* 0x0000000c100c723c */ /* 0x044fe20000001808 */
[----:B------:R-:W3:Y:S11]  /*94f60*/  LDL.LU.64 R8, [R1+0x7858] ;  /* 0x0078580001087983 */ /* 0x000ef60000300a00 */
[----:B------:R-:W-:Y:S11]  /*94f70*/  @!UPT UIADD3 URZ, URZ, URZ, URZ ;  /* 0x0000003f3f3ff290 */ /* 0x000ff6000fffe03f */
[----:B------:R0:W-:Y:S01]  /*94f80*/  STL.64 [R1+0x15d0], R12 ;  /* 0x0015d00c01007387 */ /* 0x0001e20000100a00 */
[----:B------:R-:W-:Y:S03]  /*94f90*/  STL.64 [R1+0x15d8], R14 ;  /* 0x0015d80e01007387 */ /* 0x000fe60000100a00 */
[----:B0-----:R-:W2:Y:S01]  /*94fa0*/  LDL.64 R12, [R1+0x150] ;  /* 0x00015000010c7983 */ /* 0x001ea20000100a00 */
[C---:B---3--:R-:W-:Y:S03]  /*94fb0*/  HMMA.16816.F32 R8, R16.reuse, R8, R24 ;  /* 0x000000081008723c */ /* 0x048fe60000001818 */
[----:B------:R-:W3:Y:S01]  /*94fc0*/  LDL.LU.64 R26, [R1+0x7850] ;  /* 0x00785000011a7983 */ /* 0x000ee20000300a00 */
[----:B------:R-:W3:Y:S11]  /*94fd0*/  LDL.LU.64 R24, [R1+0x7848] ;  /* 0x0078480001187983 */ /* 0x000ef60000300a00 */
[----:B------:R-:W-:Y:S08]  /*94fe0*/  @!UPT UIADD3 URZ, URZ, URZ, URZ ;  /* 0x0000003f3f3ff290 */ /* 0x000ff0000fffe03f */
        /* <DEDUP_REMOVED lines=10> */
[----:B------:R-:W3:Y:S02]  /*95090*/  LDL.LU.64 R8, [R1+0x7820] ;  /* 0x0078200001087983 */ /* 0x000ee40000300a00 */
[----:B---3--:R-:W-:Y:S01]  /*950a0*/  HMMA.16816.F32 R16, R16, R8, R24 ;  /* 0x000000081010723c */ /* 0x008fe20000001818 */
[----:B------:R-:W3:Y:S01]  /*950b0*/  LDL.LU.64 R26, [R1+0x7818] ;  /* 0x00781800011a7983 */ /* 0x000ee20000300a00 */
        /* <DEDUP_REMOVED lines=12> */
[----:B---3--:R-:W-:-:S02]  /*95180*/  IMAD.MOV.U32 R14, RZ, RZ, R24 ;  /* 0x000000ffff0e7224 */ /* 0x008fc400078e0018 */
[----:B------:R-:W-:Y:S01]  /*95190*/  IMAD.MOV.U32 R3, RZ, RZ, R25 ;  /* 0x000000ffff037224 */ /* 0x000fe200078e0019 */
[----:B----4-:R-:W-:Y:S11]  /*951a0*/  HMMA.16816.F32 R20, R24, R16, R20 ;  /* 0x000000101814723c */ /* 0x010ff60000001814 */
[----:B------:R-:W-:Y:S11]  /*951b0*/  @!UPT UIADD3 URZ, URZ, URZ, URZ ;  /* 0x0000003f3f3ff290 */ /* 0x000ff6000fffe03f */
[----:B------:R-:W-:Y:S01]  /*951c0*/  @!UPT UIADD3 URZ, URZ, URZ, URZ ;  /* 0x0000003f3f3ff290 */ /* 0x000fe2000fffe03f */
[----:B------:R-:W-:Y:S01]  /*951d0*/  STL.64 [R1+0x1630], R20 ;  /* 0x0016301401007387 */ /* 0x000fe20000100a00 */
[----:B------:R0:W-:Y:S03]  /*951e0*/  STL.64 [R1+0x1638], R22 ;  /* 0x0016381601007387 */ /* 0x0001e60000100a00 */
[----:B0-----:R-:W3:Y:S01]  /*951f0*/  LDL.LU.64 R22, [R1+0x77f8] ;  /* 0x0077f80001167983 */ /* 0x001ee20000300a00 */
[----:B------:R-:W3:Y:S02]  /*95200*/  LDL.LU.64 R20, [R1+0x77f0] ;  /* 0x0077f00001147983 */ /* 0x000ee40000300a00 */
[----:B------:R-:W3:Y:S02]  /*95210*/  LDL.LU.64 R24, [R1+0x77e8] ;  /* 0x0077e80001187983 */ /* 0x000ee40000300a00 */
[----:B------:R-:W-:Y:S02]  /*95220*/  IMAD.MOV.U32 R2, RZ, RZ, R26 ;  /* 0x000000ffff027224 */ /* 0x000fe400078e001a */
[----:B------:R-:W-:Y:S01]  /*95230*/  IMAD.MOV.U32 R0, RZ, RZ, R27 ;  /* 0x000000ffff007224 */ /* 0x000fe200078e001b */
[----:B------:R0:W-:Y:S01]  /*95240*/  STL.64 [R1+0x7730], R18 ;  /* 0x0077301201007387 */ /* 0x0001e20000100a00 */
[----:B------:R1:W-:Y:S02]  /*95250*/  STL.64 [R1+0x7728], R16 ;  /* 0x0077281001007387 */ /* 0x0003e40000100a00 */
[----:B0-----:R-:W-:-:S02]  /*95260*/  IMAD.MOV.U32 R18, RZ, RZ, R2 ;  /* 0x000000ffff127224 */ /* 0x001fc400078e0002 */
[----:B-1----:R-:W-:Y:S02]  /*95270*/  IMAD.MOV.U32 R16, RZ, RZ, R14 ;  /* 0x000000ffff107224 */ /* 0x002fe400078e000e */
[----:B------:R-:W-:Y:S02]  /*95280*/  IMAD.MOV.U32 R17, RZ, RZ, R3 ;  /* 0x000000ffff117224 */ /* 0x000fe400078e0003 */
[----:B------:R-:W-:-:S07]  /*95290*/  IMAD.MOV.U32 R19, RZ, RZ, R0 ;  /* 0x000000ffff137224 */ /* 0x000fce00078e0000 */
[C---:B---3--:R-:W-:Y:S01]  /*952a0*/  HMMA.16816.F32 R24, R16.reuse, R24, R20 ;  /* 0x000000181018723c */ /* 0x048fe20000001814 */
[----:B------:R-:W3:Y:S11]  /*952b0*/  LDL.LU.64 R20, [R1+0x77e0] ;  /* 0x0077e00001147983 */ /* 0x000ef60000300a00 */
[----:B------:R-:W-:Y:S11]  /*952c0*/  @!UPT UIADD3 URZ, URZ, URZ, URZ ;  /* 0x0000003f3f3ff290 */ /* 0x000ff6000fffe03f */
[----:B------:R0:W-:Y:S01]  /*952d0*/  STL.64 [R1+0x1650], R24 ;  /* 0x0016501801007387 */ /* 0x0001e20000100a00 */
[----:B------:R-:W-:Y:S03]  /*952e0*/  STL.64 [R1+0x1658], R26 ;  /* 0x0016581a01007387 */ /* 0x000fe60000100a00 */
[----:B0-----:R-:W2:Y:S01]  /*952f0*/  LDL.LU.64 R24, [R1+0x77d8] ;  /* 0x0077d80001187983 */ /* 0x001ea20000300a00 */
[C---:B---3--:R-:W-:Y:S08]  /*95300*/  HMMA.16816.F32 R4, R16.reuse, R20, R4 ;  /* 0x000000141004723c */ /* 0x048ff00000001804 */
[C---:B--2---:R-:W-:Y:S11]  /*95310*/  HMMA.16816.F32 R8, R16.reuse, R24, R8 ;  /* 0x000000181008723c */ /* 0x044ff60000001808 */
[----:B------:R-:W-:Y:S11]  /*95320*/  @!UPT UIADD3 URZ, URZ, URZ, URZ ;  /* 0x0000003f3f3ff290 */ /* 0x000ff6000fffe03f */
[----:B------:R-:W-:Y:S01]  /*95330*/  @!UPT UIADD3 URZ, URZ, URZ, URZ ;  /* 0x0000003f3f3ff290 */ /* 0x000fe2000fffe03f */
[----:B------:R0:W-:Y:S01]  /*95340*/  STL.64 [R1+0x1670], R8 ;  /* 0x0016700801007387 */ /* 0x0001e20000100a00 */
[----:B------:R1:W-:Y:S03]  /*95350*/  STL.64 [R1+0x1678], R10 ;  /* 0x0016780a01007387 */ /* 0x0003e60000100a00 */
[----:B0-----:R-:W2:Y:S01]  /*95360*/  LDL.LU R8, [R1+0x1a20] ;  /* 0x001a200001087983 */ /* 0x001ea20000300800 */
[----:B------:R0:W-:Y:S02]  /*95370*/  STL.64 [R1+0x1690], R4 ;  /* 0x0016900401007387 */ /* 0x0001e40000100a00 */
[----:B------:R-:W-:Y:S02]  /*95380*/  STL.64 [R1+0x1698], R6 ;  /* 0x0016980601007387 */ /* 0x000fe40000100a00 */
[----:B------:R-:W2:Y:S01]  /*95390*/  LDL.LU R9, [R1+0x1a24] ;  /* 0x001a240001097983 */ /* 0x000ea20000300800 */
[----:B-1----:R-:W3:Y:S01]  /*953a0*/  LDL.LU R10, [R1+0x1a28] ;  /* 0x001a2800010a7983 */ /* 0x002ee20000300800 */
[----:B------:R-:W3:Y:S03]  /*953b0*/  LDL.LU R11, [R1+0x1a2c] ;  /* 0x001a2c00010b7983 */ /* 0x000ee60000300800 */
[----:B---3--:R-:W-:Y:S01]  /*953c0*/  STL.64 [R1+0x77c0], R10 ;  /* 0x0077c00a01007387 */ /* 0x008fe20000100a00 */
[----:B--2---:R1:W-:Y:S02]  /*953d0*/  STL.64 [R1+0x77b8], R8 ;  /* 0x0077b80801007387 */ /* 0x0043e40000100a00 */
[----:B0-----:R-:W2:Y:S01]  /*953e0*/  LDL.64 R4, [R1+0x110] ;  /* 0x0001100001047983 */ /* 0x001ea20000100a00 */
[----:B-1----:R-:W3:Y:S04]  /*953f0*/  LDL.64 R8, [R1+0x130] ;  /* 0x0001300001087983 */ /* 0x002ee80000100a00 */
[----:B--2---:R0:W-:Y:S04]  /*95400*/  STL.64 [R1+0x77c8], R4 ;  /* 0x0077c80401007387 */ /* 0x0041e80000100a00 */
[----:B0-----:R-:W3:Y:S01]  /*95410*/  LDL.LU R4, [R1+0x1a40] ;  /* 0x001a400001047983 */ /* 0x001ee20000300800 */
[----:B------:R-:W3:Y:S02]  /*95420*/  LDL.LU R5, [R1+0x1a44] ;  /* 0x001a440001057983 */ /* 0x000ee40000300800 */
[----:B------:R-:W3:Y:S02]  /*95430*/  LDL.LU R6, [R1+0x1a48] ;  /* 0x001a480001067983 */ /* 0x000ee40000300800 */
[----:B------:R-:W3:Y:S01]  /*95440*/  LDL.LU R7, [R1+0x1a4c] ;  /* 0x001a4c0001077983 */ /* 0x000ee20000300800 */
[----:B------:R0:W-:Y:S01]  /*95450*/  STL [R1+0x76e4], R20 ;  /* 0x0076e41401007387 */ /* 0x0001e20000100800 */
[----:B------:R1:W-:Y:S03]  /*95460*/  STL [R1+0x76e0], R21 ;  /* 0x0076e01501007387 */ /* 0x0003e60000100800 */
[----:B0-----:R-:W2:Y:S01]  /*95470*/  LDL.LU R20, [R1+0x1a60] ;  /* 0x001a600001147983 */ /* 0x001ea20000300800 */
[----:B-1----:R-:W2:Y:S02]  /*95480*/  LDL.LU R21, [R1+0x1a64] ;  /* 0x001a640001157983 */ /* 0x002ea40000300800 */
[----:B------:R-:W2:Y:S02]  /*95490*/  LDL.LU R22, [R1+0x1a68] ;  /* 0x001a680001167983 */ /* 0x000ea40000300800 */
[----:B------:R-:W2:Y:S02]  /*954a0*/  LDL.LU R23, [R1+0x1a6c] ;  /* 0x001a6c0001177983 */ /* 0x000ea40000300800 */
[----:B------:R-:W-:Y:S01]  /*954b0*/  IMAD.MOV.U32 R3, RZ, RZ, R13 ;  /* 0x000000ffff037224 */ /* 0x000fe200078e000d */
[C---:B--2---:R-:W-:Y:S11]  /*954c0*/  HMMA.16816.F32 R20, R16.reuse, R12, R20 ;  /* 0x0000000c1014723c */ /* 0x044ff60000001814 */
[----:B------:R-:W-:Y:S11]  /*954d0*/  @!UPT UIADD3 URZ, URZ, URZ, URZ ;  /* 0x0000003f3f3ff290 */ /* 0x000ff6000fffe03f */
[----:B------:R-:W-:Y:S01]  /*954e0*/  @!UPT UIADD3 URZ, URZ, URZ, URZ ;  /* 0x0000003f3f3ff290 */ /* 0x000fe2000fffe03f */
[----:B------:R-:W-:Y:S01]  /*954f0*/  STL.64 [R1+0x16a0], R20 ;  /* 0x0016a01401007387 */ /* 0x000fe20000100a00 */
[----:B------:R0:W-:Y:S02]  /*95500*/  STL.64 [R1+0x16a8], R22 ;  /* 0x0016a81601007387 */ /* 0x0001e40000100a00 */
[----:B0-----:R-:W-:Y:S02]  /*95510*/  IMAD.MOV.U32 R22, RZ, RZ, R12 ;  /* 0x000000ffff167224 */ /* 0x001fe400078e000c */
[----:B------:R-:W2:Y:S01]  /*95520*/  LDL.LU.64 R12, [R1+0x77d0] ;  /* 0x0077d000010c7983 */ /* 0x000ea20000300a00 */
[----:B------:R-:W-:Y:S02]  /*95530*/  STL [R1+0x76ec], R3 ;  /* 0x0076ec0301007387 */ /* 0x000fe40000100800 */
[----:B------:R0:W-:Y:S02]  /*95540*/  STL [R1+0x76e8], R22 ;  /* 0x0076e81601007387 */ /* 0x0001e40000100800 */
[----:B------:R-:W2:Y:S01]  /*95550*/  LDL.LU R20, [R1+0x1a50] ;  /* 0x001a500001147983 */ /* 0x000ea20000300800 */
[----:B------:R-:W2:Y:S04]  /*95560*/  LDL.LU R21, [R1+0x1a54] ;  /* 0x001a540001157983 */ /* 0x000ea80000300800 */
[----:B0-----:R-:W2:Y:S01]  /*95570*/  LDL.LU R22, [R1+0x1a58] ;  /* 0x001a580001167983 */ /* 0x001ea20000300800 */
[----:B------:R-:W2:Y:S02]  /*95580*/  LDL.LU R23, [R1+0x1a5c] ;  /* 0x001a5c0001177983 */ /* 0x000ea40000300800 */
[----:B--2---:R-:W-:Y:S01]  /*95590*/  HMMA.16816.F32 R20, R16, R12, R20 ;  /* 0x0000000c1014723c */ /* 0x004fe20000001814 */
[----:B------:R-:W-:Y:S11]  /*955a0*/  IMAD.MOV.U32 R26, RZ, RZ, R12 ;  /* 0x000000ffff1a7224 */ /* 0x000ff600078e000c */
[----:B------:R-:W-:Y:S11]  /*955b0*/  @!UPT UIADD3 URZ, URZ, URZ, URZ ;  /* 0x0000003f3f3ff290 */ /* 0x000ff6000fffe03f */
[----:B------:R-:W-:Y:S01]  /*955c0*/  STL.64 [R1+0x16c0], R20 ;  /* 0x0016c01401007387 */ /* 0x000fe20000100a00 */
[----:B------:R0:W-:Y:S02]  /*955d0*/  STL.64 [R1+0x16c8], R22 ;  /* 0x0016c81601007387 */ /* 0x0001e40000100a00 */
[----:B0-----:R-:W-:-:S05]  /*955e0*/  IMAD.MOV.U32 R23, RZ, RZ, R13 ;  /* 0x000000ffff177224 */ /* 0x001fca00078e000d */
[----:B------:R0:W-:Y:S01]  /*955f0*/  STL [R1+0x76f4], R23 ;  /* 0x0076f41701007387 */ /* 0x0001e20000100800 */
[----:B------:R-:W2:Y:S02]  /*95600*/  LDL.LU R20, [R1+0x1a30] ;  /* 0x001a300001147983 */ /* 0x000ea40000300800 */
[----:B------:R-:W2:Y:S02]  /*95610*/  LDL.LU R21, [R1+0x1a34] ;  /* 0x001a340001157983 */ /* 0x000ea40000300800 */
[----:B------:R-:W2:Y:S01]  /*95620*/  LDL.LU R22, [R1+0x1a38] ;  /* 0x001a380001167983 */ /* 0x000ea20000300800 */
[----:B0-----:R-:W2:Y:S01]  /*95630*/  LDL.LU R23, [R1+0x1a3c] ;  /* 0x001a3c0001177983 */ /* 0x001ea20000300800 */
[----:B------:R-:W-:Y:S02]  /*95640*/  STL [R1+0x76f0], R26 ;  /* 0x0076f01a01007387 */ /* 0x000fe40000100800 */
[----:B------:R-:W4:Y:S02]  /*95650*/  LDL R14, [R1+0x488] ;  /* 0x00048800010e7983 */ /* 0x000f240000100800 */
[----:B------:R-:W4:Y:S01]  /*95660*/  LDL R15, [R1+0x48c] ;  /* 0x00048c00010f7983 */ /* 0x000f220000100800 */
[----:B------:R-:W2:Y:S04]  /*95670*/  LDL R12, [R1+0x480] ;  /* 0x00048000010c7983 */ /* 0x000ea80000100800 */
[----:B------:R-:W2:Y:S01]  /*95680*/  LDL R13, [R1+0x484] ;  /* 0x00048400010d7983 */ /* 0x000ea20000100800 */
[----:B---3--:R-:W-:Y:S03]  /*95690*/  HMMA.16816.F32 R4, R16, R8, R4 ;  /* 0x000000081004723c */ /* 0x008fe60000001804 */
        /* <DEDUP_REMOVED lines=10> */
[----:B0-----:R-:W2:Y:S02]  /*95740*/  LDL.64 R12, [R1+0x120] ;  /* 0x00012000010c7983 */ /* 0x001ea40000100a00 */
[----:B------:R0:W-:Y:S02]  /*95750*/  STL.64 [R1+0x16e0], R4 ;  /* 0x0016e00401007387 */ /* 0x0001e40000100a00 */
[----:B------:R-:W-:Y:S01]  /*95760*/  STL.64 [R1+0x16e8], R6 ;  /* 0x0016e80601007387 */ /* 0x000fe20000100a00 */
[----:B0-----:R-:W3:Y:S01]  /*95770*/  LDL.LU.64 R4, [R1+0x77c8] ;  /* 0x0077c80001047983 */ /* 0x001ee20000300a00 */
[----:B------:R-:W3:Y:S02]  /*95780*/  LDL.LU.64 R10, [R1+0x77c0] ;  /* 0x0077c000010a7983 */ /* 0x000ee40000300a00 */
[----:B------:R-:W3:Y:S02]  /*95790*/  LDL.LU.64 R8, [R1+0x77b8] ;  /* 0x0077b80001087983 */ /* 0x000ee40000300a00 */
[----:B------:R-:W-:Y:S01]  /*957a0*/  STL [R1+0x76fc], R27 ;  /* 0x0076fc1b01007387 */ /* 0x000fe20000100800 */
[----:B------:R2:W-:Y:S01]  /*957b0*/  STL.64 [R1+0x77b0], R24 ;  /* 0x0077b01801007387 */ /* 0x0005e20000100a00 */
[----:B------:R-:W-:Y:S01]  /*957c0*/  STL [R1+0x76f8], R28 ;  /* 0x0076f81c01007387 */ /* 0x000fe20000100800 */
[C---:B--2---:R-:W-:Y:S08]  /*957d0*/  HMMA.16816.F32 R24, R16.reuse, R12, R20 ;  /* 0x0000000c1018723c */ /* 0x044ff00000001814 */
[----:B---3--:R-:W-:Y:S01]  /*957e0*/  HMMA.16816.F32 R8, R16, R4, R8 ;  /* 0x000000041008723c */ /* 0x008fe20000001808 */
[----:B------:R-:W-:-:S02]  /*957f0*/  IMAD.MOV.U32 R21, RZ, RZ, R12 ;  /* 0x000000ffff157224 */ /* 0x000fc400078e000c */
[----:B------:R-:W-:Y:S11]  /*95800*/  IMAD.MOV.U32 R22, RZ, RZ, R4 ;  /* 0x000000ffff167224 */ /* 0x000ff600078e0004 */
[----:B------:R-:W-:Y:S01]  /*95810*/  @!UPT UIADD3 URZ, URZ, URZ, URZ ;  /* 0x0000003f3f3ff290 */ /* 0x000fe2000fffe03f */
[----:B------:R0:W-:Y:S01]  /*95820*/  STL.64 [R1+0x1700], R24 ;  /* 0x0017001801007387 */ /* 0x0001e20000100a00 */
[----:B------:R1:W-:Y:S02]  /*95830*/  STL.64 [R1+0x1708], R26 ;  /* 0x0017081a01007387 */ /* 0x0003e40000100a00 */
[----:B------:R-:W-:Y:S02]  /*95840*/  STL [R1+0x7700], R21 ;  /* 0x0077001501007387 */ /* 0x000fe40000100800 */
[----:B------:R-:W-:-:S03]  /*95850*/  IMAD.MOV.U32 R20, RZ, RZ, R5 ;  /* 0x000000ffff147224 */ /* 0x000fc600078e0005 */
[----:B------:R2:W-:Y:S01]  /*95860*/  STL.64 [R1+0x1720], R8 ;  /* 0x0017200801007387 */ /* 0x0005e20000100a00 */
[----:B------:R-:W-:Y:S02]  /*95870*/  STL.64 [R1+0x1728], R10 ;  /* 0x0017280a01007387 */ /* 0x000fe40000100a00 */
[----:B0-----:R-:W3:Y:S02]  /*95880*/  LDL.LU R24, [R1+0x1a10] ;  /* 0x001a100001187983 */ /* 0x001ee40000300800 */
[----:B------:R-:W3:Y:S01]  /*95890*/  LDL.LU R25, [R1+0x1a14] ;  /* 0x001a140001197983 */ /* 0x000ee20000300800 */
[----:B-1----:R-:W3:Y:S01]  /*958a0*/  LDL.LU R26, [R1+0x1a18] ;  /* 0x001a1800011a7983 */ /* 0x002ee20000300800 */
[----:B------:R-:W3:Y:S02]  /*958b0*/  LDL.LU R27, [R1+0x1a1c] ;  /* 0x001a1c00011b7983 */ /* 0x000ee40000300800 */
[----:B------:R-:W3:Y:S02]  /*958c0*/  LDL.64 R4, [R1+0x100] ;  /* 0x0001000001047983 */ /* 0x000ee40000100a00 */
[----:B------:R-:W-:Y:S01]  /*958d0*/  STL [R1+0x776c], R22 ;  /* 0x00776c1601007387 */ /* 0x000fe20000100800 */
[----:B------:R-:W-:Y:S04]  /*958e0*/  STL [R1+0x7768], R20 ;  /* 0x0077681401007387 */ /* 0x000fe80000100800 */
[----:B--2---:R-:W2:Y:S01]  /*958f0*/  LDL.64 R8, [R1+0xb0] ;  /* 0x0000b00001087983 */ /* 0x004ea20000100a00 */
[----:B------:R-:W-:-:S03]  /*95900*/  IMAD.MOV.U32 R29, RZ, RZ, R13 ;  /* 0x000000ffff1d7224 */ /* 0x000fc600078e000d */
[----:B--2---:R0:W-:Y:S01]  /*95910*/  STL.64 [R1+0x7770], R8 ;  /* 0x0077700801007387 */ /* 0x0041e20000100a00 */
        /* <DEDUP_REMOVED lines=8> */
[----:B--2---:R-:W-:Y:S01]  /*959a0*/  STL.64 [R1+0x7780], R10 ;  /* 0x0077800a01007387 */ /* 0x004fe20000100a00 */
[----:B------:R0:W-:Y:S03]  /*959b0*/  STL.64 [R1+0x7778], R8 ;  /* 0x0077780801007387 */ /* 0x0001e60000100a00 */
[----:B0-----:R-:W2:Y:S04]  /*959c0*/  LDL.64 R8, [R1+0xd0] ;  /* 0x0000d00001087983 */ /* 0x001ea80000100a00 */
[----:B--2---:R0:W-:Y:S04]  /*959d0*/  STL.64 [R1+0x7790], R8 ;  /* 0x0077900801007387 */ /* 0x0041e80000100a00 */
[----:B0-----:R-:W2:Y:S01]  /*959e0*/  LDL.64 R8, [R1+0xe0] ;  /* 0x0000e00001087983 */ /* 0x001ea20000100a00 */
[----:B---3--:R-:W-:Y:S03]  /*959f0*/  HMMA.16816.F32 R24, R16, R4, R24 ;  /* 0x000000041018723c */ /* 0x008fe60000001818 */
[----:B--2---:R0:W-:Y:S04]  /*95a00*/  STL.64 [R1+0x7798], R8 ;  /* 0x0077980801007387 */ /* 0x0041e80000100a00 */
[----:B0-----:R-:W2:Y:S01]  /*95a10*/  LDL.LU R8, [R1+0x1a00] ;  /* 0x001a000001087983 */ /* 0x001ea20000300800 */
[----:B------:R-:W2:Y:S02]  /*95a20*/  LDL.LU R9, [R1+0x1a04] ;  /* 0x001a040001097983 */ /* 0x000ea40000300800 */
[----:B------:R-:W2:Y:S02]  /*95a30*/  LDL.LU R10, [R1+0x1a08] ;  /* 0x001a0800010a7983 */ /* 0x000ea40000300800 */
[----:B------:R-:W2:Y:S01]  /*95a40*/  LDL.LU R11, [R1+0x1a0c] ;  /* 0x001a0c00010b7983 */ /* 0x000ea20000300800 */
[----:B------:R-:W3:Y:S01]  /*95a50*/  LDL.64 R20, [R1+0xc0] ;  /* 0x0000c00001147983 */ /* 0x000ee20000100a00 */
[----:B------:R-:W-:-:S03]  /*95a60*/  IMAD.MOV.U32 R3, RZ, RZ, R5 ;  /* 0x000000ffff037224 */ /* 0x000fc600078e0005 */
[----:B---3--:R0:W-:Y:S04]  /*95a70*/  STL.64 [R1+0x7788], R20 ;  /* 0x0077881401007387 */ /* 0x0081e80000100a00 */
[----:B0-----:R-:W3:Y:S01]  /*95a80*/  LDL.LU R20, [R1+0x19e0] ;  /* 0x0019e00001147983 */ /* 0x001ee20000300800 */
        /* <DEDUP_REMOVED lines=9> */
[----:B------:R0:W-:Y:S01]  /*95b20*/  STL.64 [R1+0x1740], R24 ;  /* 0x0017401801007387 */ /* 0x0001e20000100a00 */
[----:B------:R1:W-:Y:S03]  /*95b30*/  STL.64 [R1+0x1748], R26 ;  /* 0x0017481a01007387 */ /* 0x0003e60000100a00 */
[----:B0-----:R-:W2:Y:S01]  /*95b40*/  LDL.LU.64 R24, [R1+0x77b0] ;  /* 0x0077b00001187983 */ /* 0x001ea20000300a00 */
[----:B-1----:R-:W-:-:S02]  /*95b50*/  IMAD.MOV.U32 R26, RZ, RZ, R4 ;  /* 0x000000ffff1a7224 */ /* 0x002fc400078e0004 */
[----:B------:R-:W2:Y:S02]  /*95b60*/  LDL.LU.64 R6, [R1+0x77a8] ;  /* 0x0077a80001067983 */ /* 0x000ea40000300a00 */
        /* <DEDUP_REMOVED lines=9> */
[----:B0-----:R-:W2:Y:S01]  /*95c00*/  LDL.LU R4, [R1+0x19f0] ;  /* 0x0019f00001047983 */ /* 0x001ea20000300800 */
[----:B------:R-:W2:Y:S02]  /*95c10*/  LDL.LU R5, [R1+0x19f4] ;  /* 0x0019f40001057983 */ /* 0x000ea40000300800 */
[----:B------:R-:W2:Y:S02]  /*95c20*/  LDL.LU R6, [R1+0x19f8] ;  /* 0x0019f80001067983 */ /* 0x000ea40000300800 */
[----:B------:R-:W2:Y:S02]  /*95c30*/  LDL.LU R7, [R1+0x19fc] ;  /* 0x0019fc0001077983 */ /* 0x000ea40000300800 */
[C---:B--2---:R-:W-:Y:S11]  /*95c40*/  HMMA.16816.F32 R4, R16.reuse, R8, R4 ;  /* 0x000000081004723c */ /* 0x044ff60000001804 */
[----:B------:R-:W-:Y:S11]  /*95c50*/  @!UPT UIADD3 URZ, URZ, URZ, URZ ;  /* 0x0000003f3f3ff290 */ /* 0x000ff6000fffe03f */
[----:B------:R-:W-:Y:S01]  /*95c60*/  @!UPT UIADD3 URZ, URZ, URZ, URZ ;  /* 0x0000003f3f3ff290 */ /* 0x000fe2000fffe03f */
[----:B------:R0:W-:Y:S01]  /*95c70*/  STL.64 [R1+0x1780], R4 ;  /* 0x0017800401007387 */ /* 0x0001e20000100a00 */
[----:B------:R1:W-:Y:S02]  /*95c80*/  STL.64 [R1+0x1788], R6 ;  /* 0x0017880601007387 */ /* 0x0003e40000100a00 */
[----:B0-----:R-:W-:Y:S02]  /*95c90*/  IMAD.MOV.U32 R5, RZ, RZ, R8 ;  /* 0x000000ffff057224 */ /* 0x001fe400078e0008 */
[----:B------:R-:W-:Y:S02]  /*95ca0*/  IMAD.MOV.U32 R4, RZ, RZ, R9 ;  /* 0x000000ffff047224 */ /* 0x000fe400078e0009 */
[----:B------:R-:W3:Y:S02]  /*95cb0*/  LDL.LU.64 R8, [R1+0x7790] ;  /* 0x0077900001087983 */ /* 0x000ee40000300a00 */
[----:B---3--:R-:W-:Y:S01]  /*95cc0*/  HMMA.16816.F32 R20, R16, R8, R20 ;  /* 0x000000081014723c */ /* 0x008fe20000001814 */
[----:B-1----:R-:W-:-:S02]  /*95cd0*/  IMAD.MOV.U32 R7, RZ, RZ, R8 ;  /* 0x000000ffff077224 */ /* 0x002fc400078e0008 */
[----:B------:R-:W-:Y:S11]  /*95ce0*/  IMAD.MOV.U32 R6, RZ, RZ, R9 ;  /* 0x000000ffff067224 */ /* 0x000ff600078e0009 */
[----:B------:R-:W-:Y:S09]  /*95cf0*/  @!UPT UIADD3 URZ, URZ, URZ, URZ ;  /* 0x0000003f3f3ff290 */ /* 0x000ff2000fffe03f */
[----:B------:R0:W-:Y:S01]  /*95d00*/  STL.64 [R1+0x17a0], R20 ;  /* 0x0017a01401007387 */ /* 0x0001e20000100a00 */
[----:B------:R-:W-:Y:S03]  /*95d10*/  STL.64 [R1+0x17a8], R22 ;  /* 0x0017a81601007387 */ /* 0x000fe60000100a00 */
[----:B0-----:R-:W2:Y:S01]  /*95d20*/  LDL.LU.64 R20, [R1+0x7788] ;  /* 0x0077880001147983 */ /* 0x001ea20000300a00 */
[----:B------:R-:W2:Y:S02]  /*95d30*/  LDL.LU.64 R10, [R1+0x7780] ;  /* 0x00778000010a7983 */ /* 0x000ea40000300a00 */
[----:B------:R-:W2:Y:S02]  /*95d40*/  LDL.LU.64 R8, [R1+0x7778] ;  /* 0x0077780001087983 */ /* 0x000ea40000300a00 */
[----:B------:R-:W-:Y:S01]  /*95d50*/  STL.64 [R1+0x7710], R6 ;  /* 0x0077100601007387 */ /* 0x000fe20000100a00 */
        /* <DEDUP_REMOVED lines=15> */
[----:B0-----:R-:W4:Y:S01]  /*95e50*/  LDL.LU.64 R8, [R1+0x7770] ;  /* 0x0077700001087983 */ /* 0x001f220000300a00 */
[----:B------:R-:W-:Y:S02]  /*95e60*/  IMAD.MOV.U32 R28, RZ, RZ, R20 ;  /* 0x000000ffff1c7224 */ /* 0x000fe400078e0014 */
[----:B------:R-:W3:Y:S02]  /*95e70*/  LDL.LU R22, [R1+0x776c] ;  /* 0x00776c0001167983 */ /* 0x000ee40000300800 */
[----:B------:R-:W2:Y:S02]  /*95e80*/  LDL.LU R20, [R1+0x7768] ;  /* 0x0077680001147983 */ /* 0x000ea40000300800 */
[----:B------:R-:W-:Y:S01]  /*95e90*/  IMAD.MOV.U32 R23, RZ, RZ, R21 ;  /* 0x000000ffff177224 */ /* 0x000fe200078e0015 */
        /* <DEDUP_REMOVED lines=8> */
[----:B------:R-:W2:Y:S02]  /*95f20*/  LDL.LU.64 R10, [R1+0x7750] ;  /* 0x00775000010a7983 */ /* 0x000ea40000300a00 */
        /* <DEDUP_REMOVED lines=10> */
[----:B------:R0:W-:Y:S02]  /*95fd0*/  STL.64 [R1+0x75d0], R8 ;  /* 0x0075d00801007387 */ /* 0x0001e40000100a00 */
        /* <DEDUP_REMOVED lines=13> */
[----:B0-----:R-:W4:Y:S01]  /*960b0*/  LDL.64 R16, [R1+0x180] ;  /* 0x0001800001107983 */ /* 0x001f220000100a00 */
[C---:B--2---:R-:W-:Y:S08]  /*960c0*/  HMMA.16816.F32 R8, R12.reuse, R24, R8 ;  /* 0x000000180c08723c */ /* 0x044ff00000001808 */
[----:B----4-:R-:W-:Y:S01]  /*960d0*/  HMMA.16816.F32 R4, R12, R16, R4 ;  /* 0x000000100c04723c */ /* 0x010fe20000001804 */
[----:B------:R-:W-:-:S02]  /*960e0*/  IMAD.MOV.U32 R2, RZ, RZ, R16 ;  /* 0x000000ffff027224 */ /* 0x000fc400078e0010 */
[----:B------:R-:W-:Y:S11]  /*960f0*/  IMAD.MOV.U32 R0, RZ, RZ, R17 ;  /* 0x000000ffff007224 */ /* 0x000ff600078e0011 */
[----:B------:R-:W-:Y:S09]  /*96100*/  @!UPT UIADD3 URZ, URZ, URZ, URZ ;  /* 0x0000003f3f3ff290 */ /* 0x000ff2000fffe03f */
[----:B------:R-:W-:Y:S01]  /*96110*/  STL.64 [R1+0x1930], R4 ;  /* 0x0019300401007387 */ /* 0x000fe20000100a00 */
[----:B------:R0:W-:Y:S03]  /*96120*/  STL.64 [R1+0x1938], R6 ;  /* 0x0019380601007387 */ /* 0x0001e60000100a00 */
[----:B0-----:R-:W2:Y:S01]  /*96130*/  LDL.LU.64 R6, [R1+0x7710] ;  /* 0x0077100001067983 */ /* 0x001ea20000300a00 */
[----:B------:R-:W3:Y:S02]  /*96140*/  LDL.LU.64 R4, [R1+0x7708] ;  /* 0x0077080001047983 */ /* 0x000ee40000300a00 */
[----:B------:R-:W4:Y:S02]  /*96150*/  LDL.LU R16, [R1+0xd90] ;  /* 0x000d900001107983 */ /* 0x000f240000300800 */
[----:B------:R0:W-:Y:S01]  /*96160*/  STL.64 [R1+0x1910], R8 ;  /* 0x0019100801007387 */ /* 0x0001e20000100a00 */
[----:B------:R-:W-:Y:S01]  /*96170*/  STL.64 [R1+0x1918], R10 ;  /* 0x0019180a01007387 */ /* 0x000fe20000100a00 */
[----:B------:R-:W4:Y:S02]  /*96180*/  LDL.LU R17, [R1+0xd94] ;  /* 0x000d940001117983 */ /* 0x000f240000300800 */
[----:B------:R-:W2:Y:S02]  /*96190*/  LDL.LU R18, [R1+0xd98] ;  /* 0x000d980001127983 */ /* 0x000ea40000300800 */
[----:B------:R-:W2:Y:S02]  /*961a0*/  LDL.LU R19, [R1+0xd9c] ;  /* 0x000d9c0001137983 */ /* 0x000ea40000300800 */
[----:B0-----:R-:W-:-:S02]  /*961b0*/  IMAD.MOV.U32 R8, RZ, RZ, R21 ;  /* 0x000000ffff087224 */ /* 0x001fc400078e0015 */
[----:B------:R-:W-:Y:S01]  /*961c0*/  IMAD.MOV.U32 R9, RZ, RZ, R27 ;  /* 0x000000ffff097224 */ /* 0x000fe200078e001b */
[----:B--2---:R-:W-:Y:S01]  /*961d0*/  STL.64 [R1+0x75e8], R18 ;  /* 0x0075e81201007387 */ /* 0x004fe20000100a00 */
[----:B----4-:R-:W-:Y:S02]  /*961e0*/  STL.64 [R1+0x75e0], R16 ;  /* 0x0075e01001007387 */ /* 0x010fe40000100a00 */
[----:B------:R-:W2:Y:S02]  /*961f0*/  LDL.LU R21, [R1+0x7700] ;  /* 0x0077000001157983 */ /* 0x000ea40000300800 */
[----:B------:R-:W4:Y:S01]  /*96200*/  LDL.LU R27, [R1+0x76fc] ;  /* 0x0076fc00011b7983 */ /* 0x000f220000300800 */
[----:B------:R0:W-:Y:S02]  /*96210*/  STL.64 [R1+0x75f0], R8 ;  /* 0x0075f00801007387 */ /* 0x0001e40000100a00 */
[----:B0-----:R-:W-:Y:S02]  /*96220*/  IMAD.MOV.U32 R8, RZ, RZ, R28 ;  /* 0x000000ffff087224 */ /* 0x001fe400078e001c */
[----:B------:R-:W-:Y:S01]  /*96230*/  IMAD.MOV.U32 R9, RZ, RZ, R23 ;  /* 0x000000ffff097224 */ /* 0x000fe200078e0017 */
[----:B------:R-:W2:Y:S01]  /*96240*/  LDL.LU R28, [R1+0x76f8] ;  /* 0x0076f800011c7983 */ /* 0x000ea20000300800 */
[----:B------:R-:W2:Y:S03]  /*96250*/  LDL.LU R23, [R1+0x76f4] ;  /* 0x0076f40001177983 */ /* 0x000ea60000300800 */
[----:B------:R0:W-:Y:S01]  /*96260*/  STL.64 [R1+0x7608], R8 ;  /* 0x0076080801007387 */ /* 0x0001e20000100a00 */
[----:B------:R-:W2:Y:S02]  /*96270*/  LDL.LU R16, [R1+0xda0] ;  /* 0x000da00001107983 */ /* 0x000ea40000300800 */
[----:B------:R-:W2:Y:S02]  /*96280*/  LDL.LU R17, [R1+0xda4] ;  /* 0x000da40001117983 */ /* 0x000ea40000300800 */
[----:B------:R-:W2:Y:S01]  /*96290*/  LDL.LU R18, [R1+0xda8] ;  /* 0x000da80001127983 */ /* 0x000ea20000300800 */
[----:B------:R-:W2:Y:S01]  /*962a0*/  LDL.LU R19, [R1+0xdac] ;  /* 0x000dac0001137983 */ /* 0x000ea20000300800 */
[----:B0-----:R-:W-:-:S02]  /*962b0*/  IMAD.MOV.U32 R8, RZ, RZ, R7 ;  /* 0x000000ffff087224 */ /* 0x001fc400078e0007 */
[----:B------:R-:W-:-:S05]  /*962c0*/  IMAD.MOV.U32 R9, RZ, RZ, R6 ;  /* 0x000000ffff097224 */ /* 0x000fca00078e0006 */
[----:B------:R3:W-:Y:S02]  /*962d0*/  STL.64 [R1+0x7620], R8 ;  /* 0x0076200801007387 */ /* 0x0007e40000100a00 */
[----:B---3--:R-:W-:Y:S02]  /*962e0*/  IMAD.MOV.U32 R8, RZ, RZ, R5 ;  /* 0x000000ffff087224 */ /* 0x008fe400078e0005 */
        /* <DEDUP_REMOVED lines=30> */
[----:B0-----:R-:W-:Y:S02]  /*964d0*/  IMAD.MOV.U32 R4, RZ, RZ, R21 ;  /* 0x000000ffff047224 */ /* 0x001fe400078e0015 */
        /* <DEDUP_REMOVED lines=8> */
[----:B----4-:R-:W-:-:S05]  /*96560*/  IMAD.MOV.U32 R5, RZ, RZ, R27 ;  /* 0x000000ffff057224 */ /* 0x010fca00078e001b */
[----:B------:R-:W-:Y:S04]  /*96570*/  STL.64 [R1+0x76a8], R4 ;  /* 0x0076a80401007387 */ /* 0x000fe80000100a00 */
[----:B--2---:R-:W-:Y:S01]  /*96580*/  STL.64 [R1+0x7688], R10 ;  /* 0x0076880a01007387 */ /* 0x004fe20000100a00 */
[----:B------:R0:W-:Y:S03]  /*96590*/  STL.64 [R1+0x7680], R8 ;  /* 0x0076800801007387 */ /* 0x0001e60000100a00 */
[----:B0-----:R-:W2:Y:S01]  /*965a0*/  LDL.LU R8, [R1+0x1880] ;  /* 0x0018800001087983 */ /* 0x001ea20000300800 */
[----:B------:R-:W2:Y:S02]  /*965b0*/  LDL.LU R9, [R1+0x1884] ;  /* 0x0018840001097983 */ /* 0x000ea40000300800 */
[----:B------:R-:W4:Y:S02]  /*965c0*/  LDL.LU R10, [R1+0x1888] ;  /* 0x00188800010a7983 */ /* 0x000f240000300800 */
[----:B------:R-:W4:Y:S02]  /*965d0*/  LDL.LU R11, [R1+0x188c] ;  /* 0x00188c00010b7983 */ /* 0x000f240000300800 */
[----:B------:R-:W-:-:S02]  /*965e0*/  IMAD.MOV.U32 R4, RZ, RZ, R26 ;  /* 0x000000ffff047224 */ /* 0x000fc400078e001a */
[----:B------:R-:W-:-:S05]  /*965f0*/  IMAD.MOV.U32 R5, RZ, RZ, R23 ;  /* 0x000000ffff057224 */ /* 0x000fca00078e0017 */
[----:B------:R-:W-:Y:S04]  /*96600*/  STL.64 [R1+0x76c0], R4 ;  /* 0x0076c00401007387 */ /* 0x000fe80000100a00 */
[----:B----4-:R-:W-:Y:S01]  /*96610*/  STL.64 [R1+0x76a0], R10 ;  /* 0x0076a00a01007387 */ /* 0x010fe20000100a00 */
[----:B--2---:R0:W-:Y:S03]  /*96620*/  STL.64 [R1+0x7698], R8 ;  /* 0x0076980801007387 */ /* 0x0041e60000100a00 */
[----:B0-----:R-:W2:Y:S01]  /*96630*/  LDL.LU R8, [R1+0x18a0] ;  /* 0x0018a00001087983 */ /* 0x001ea20000300800 */
[----:B------:R-:W2:Y:S02]  /*96640*/  LDL.LU R9, [R1+0x18a4] ;  /* 0x0018a40001097983 */ /* 0x000ea40000300800 */
[----:B------:R-:W4:Y:S02]  /*96650*/  LDL.LU R10, [R1+0x18a8] ;  /* 0x0018a800010a7983 */ /* 0x000f240000300800 */
[----:B------:R-:W4:Y:S02]  /*96660*/  LDL.LU R11, [R1+0x18ac] ;  /* 0x0018ac00010b7983 */ /* 0x000f240000300800 */
[----:B------:R-:W-:-:S02]  /*96670*/  IMAD.MOV.U32 R4, RZ, RZ, R22 ;  /* 0x000000ffff047224 */ /* 0x000fc400078e0016 */
[----:B------:R-:W-:-:S05]  /*96680*/  IMAD.MOV.U32 R5, RZ, RZ, R3 ;  /* 0x000000ffff057224 */ /* 0x000fca00078e0003 */
[----:B------:R0:W-:Y:S04]  /*96690*/  STL.64 [R1+0x76d8], R4 ;  /* 0x0076d80401007387 */ /* 0x0001e80000100a00 */
[----:B0-----:R-:W3:Y:S01]  /*966a0*/  LDL.LU R4, [R1+0x1900] ;  /* 0x0019000001047983 */ /* 0x001ee20000300800 */
[----:B------:R-:W3:Y:S02]  /*966b0*/  LDL.LU R5, [R1+0x1904] ;  /* 0x0019040001057983 */ /* 0x000ee40000300800 */
[----:B------:R-:W3:Y:S02]  /*966c0*/  LDL.LU R6, [R1+0x1908] ;  /* 0x0019080001067983 */ /* 0x000ee40000300800 */
[----:B------:R-:W3:Y:S01]  /*966d0*/  LDL.LU R7, [R1+0x190c] ;  /* 0x00190c0001077983 */ /* 0x000ee20000300800 */
        /* <DEDUP_REMOVED lines=23> */
[----:B------:R-:W3:Y:S02]  /*96850*/  LDL.LU R18, [R1+0xdd8] ;  /* 0x000dd80001127983 */ /* 0x000ee40000300800 */
[----:B------:R-:W3:Y:S01]  /*96860*/  LDL.LU R19, [R1+0xddc] ;  /* 0x000ddc0001137983 */ /* 0x000ee20000300800 */
[----:B------:R0:W-:Y:S02]  /*96870*/  STL.64 [R1+0x7590], R24 ;  /* 0x0075901801007387 */ /* 0x0001e40000100a00 */
[----:B0-----:R-:W-:-:S02]  /*96880*/  IMAD.MOV.U32 R24, RZ, RZ, R2 ;  /* 0x000000ffff187224 */ /* 0x001fc400078e0002 */
[----:B------:R-:W-:-:S05]  /*96890*/  IMAD.MOV.U32 R25, RZ, RZ, R0 ;  /* 0x000000ffff197224 */ /* 0x000fca00078e0000 */
[----:B------:R0:W-:Y:S04]  /*968a0*/  STL.64 [R1+0x75a8], R24 ;  /* 0x0075a81801007387 */ /* 0x0001e80000100a00 */
[----:B0-----:R-:W4:Y:S01]  /*968b0*/  LDL.LU R24, [R1+0xd80] ;  /* 0x000d800001187983 */ /* 0x001f220000300800 */
[----:B------:R-:W4:Y:S02]  /*968c0*/  LDL.LU R25, [R1+0xd84] ;  /* 0x000d840001197983 */ /* 0x000f240000300800 */
[----:B------:R-:W4:Y:S02]  /*968d0*/  LDL.LU R26, [R1+0xd88] ;  /* 0x000d8800011a7983 */ /* 0x000f240000300800 */
[----:B------:R-:W4:Y:S01]  /*968e0*/  LDL.LU R27, [R1+0xd8c] ;  /* 0x000d8c00011b7983 */ /* 0x000f220000300800 */
        /* <DEDUP_REMOVED lines=56> */
[----:B0-----:R-:W3:Y:S01]  /*96c70*/  LDL.LU.64 R8, [R1+0x7638] ;  /* 0x0076380001087983 */ /* 0x001ee20000300a00 */
[----:B------:R-:W-:Y:S02]  /*96c80*/  STL.64 [R1+0x74d8], R6 ;  /* 0x0074d80601007387 */ /* 0x000fe40000100a00 */
[----:B------:R0:W-:Y:S02]  /*96c90*/  STL.64 [R1+0x74d0], R4 ;  /* 0x0074d00401007387 */ /* 0x0001e40000100a00 */
        /* <DEDUP_REMOVED lines=35> */
[----:B------:R-:W4:Y:S11]  /*96ed0*/  LDL.LU.64 R16, [R1+0x75c0] ;  /* 0x0075c00001107983 */ /* 0x000f360000300a00 */
        /* <DEDUP_REMOVED lines=9> */
[----:B---3--:R-:W-:-:S02]  /*96f70*/  IMAD.MOV.U32 R10, RZ, RZ, R19 ;  /* 0x000000ffff0a7224 */ /* 0x008fc400078e0013 */
[----:B------:R-:W-:Y:S02]  /*96f80*/  IMAD.MOV.U32 R11, RZ, RZ, R18 ;  /* 0x000000ffff0b7224 */ /* 0x000fe400078e0012 */
[C---:B----4-:R-:W-:Y:S01]  /*96f90*/  HMMA.16816.F32 R16, R12.reuse, R16, R24 ;  /* 0x000000100c10723c */ /* 0x050fe20000001818 */
[----:B------:R-:W3:Y:S11]  /*96fa0*/  LDL.LU.64 R24, [R1+0x75a8] ;  /* 0x0075a80001187983 */ /* 0x000ef60000300a00 */
[----:B------:R-:W-:Y:S11]  /*96fb0*/  @!UPT UIADD3 URZ, URZ, URZ, URZ ;  /* 0x0000003f3f3ff290 */ /* 0x000ff6000fffe03f */
[----:B------:R0:W-:Y:S01]  /*96fc0*/  STL.64 [R1+0x1810], R16 ;  /* 0x0018101001007387 */ /* 0x0001e20000100a00 */
[----:B------:R-:W-:Y:S03]  /*96fd0*/  STL [R1+0x1818], R18 ;  /* 0x0018181201007387 */ /* 0x000fe60000100800 */
[----:B0-----:R-:W4:Y:S01]  /*96fe0*/  LDL.LU.64 R16, [R1+0x75a0] ;  /* 0x0075a00001107983 */ /* 0x001f220000300a00 */
[C---:B---3--:R-:W-:Y:S03]  /*96ff0*/  HMMA.16816.F32 R24, R12.reuse, R24, R20 ;  /* 0x000000180c18723c */ /* 0x048fe60000001814 */
[----:B------:R-:W3:Y:S11]  /*97000*/  LDL.LU.64 R20, [R1+0x7598] ;  /* 0x0075980001147983 */ /* 0x000ef60000300a00 */
[----:B------:R-:W-:Y:S09]  /*97010*/  @!UPT UIADD3 URZ, URZ, URZ, URZ ;  /* 0x0000003f3f3ff290 */ /* 0x000ff2000fffe03f */
        /* <DEDUP_REMOVED lines=8> */
[----:B-1----:R-:W2:Y:S01]  /*970a0*/  LDL.LU.64 R26, [R1+0x7588] ;  /* 0x00758800011a7983 */ /* 0x002ea20000300a00 */
[----:B---3--:R-:W-:Y:S01]  /*970b0*/  HMMA.16816.F32 R4, R12, R20, R4 ;  /* 0x000000140c04723c */ /* 0x008fe20000001804 */
[----:B0-----:R-:W-:Y:S02]  /*970c0*/  IMAD.MOV.U32 R11, RZ, RZ, R24 ;  /* 0x000000ffff0b7224 */ /* 0x001fe400078e0018 */
[----:B------:R-:W-:Y:S02]  /*970d0*/  IMAD.MOV.U32 R10, RZ, RZ, R25 ;  /* 0x000000ffff0a7224 */ /* 0x000fe400078e0019 */
[----:B----4-:R-:W-:Y:S02]  /*970e0*/  IMAD.MOV.U32 R24, RZ, RZ, R17 ;  /* 0x000000ffff187224 */ /* 0x010fe400078e0011 */
[----:B------:R-:W-:Y:S01]  /*970f0*/  IMAD.MOV.U32 R25, RZ, RZ, R16 ;  /* 0x000000ffff197224 */ /* 0x000fe200078e0010 */
[----:B------:R-:W-:Y:S11]  /*97100*/  STL.64 [R1+0x74e0], R10 ;  /* 0x0074e00a01007387 */ /* 0x000ff60000100a00 */
[----:B------:R-:W-:Y:S04]  /*97110*/  @!UPT UIADD3 URZ, URZ, URZ, URZ ;  /* 0x0000003f3f3ff290 */ /* 0x000fe8000fffe03f */
[----:B------:R-:W-:Y:S01]  /*97120*/  STL.64 [R1+0x17e0], R4 ;  /* 0x0017e00401007387 */ /* 0x000fe20000100a00 */
[----:B------:R-:W-:Y:S02]  /*97130*/  STL [R1+0x17ec], R7 ;  /* 0x0017ec0701007387 */ /* 0x000fe40000100800 */
[----:B------:R-:W3:Y:S02]  /*97140*/  LDL.LU R17, [R1+0x7584] ;  /* 0x0075840001117983 */ /* 0x000ee40000300800 */
[----:B------:R-:W4:Y:S01]  /*97150*/  LDL.LU R16, [R1+0x7580] ;  /* 0x0075800001107983 */ /* 0x000f220000300800 */
[----:B--2---:R-:W-:Y:S01]  /*97160*/  STL.64 [R1+0x74f0], R26 ;  /* 0x0074f01a01007387 */ /* 0x004fe20000100a00 */
[----:B------:R0:W-:Y:S03]  /*97170*/  STL.64 [R1+0x74e8], R24 ;  /* 0x0074e81801007387 */ /* 0x0001e60000100a00 */
[----:B0-----:R-:W2:Y:S04]  /*97180*/  LDL.LU.64 R24, [R1+0x110] ;  /* 0x0001100001187983 */ /* 0x001ea80000300a00 */
[----:B--2---:R0:W-:Y:S01]  /*97190*/  STL.64 [R1+0x7518], R24 ;  /* 0x0075181801007387 */ /* 0x0041e20000100a00 */
[----:B------:R-:W2:Y:S02]  /*971a0*/  LDL.LU R12, [R1+0xc60] ;  /* 0x000c6000010c7983 */ /* 0x000ea40000300800 */
[----:B------:R-:W2:Y:S02]  /*971b0*/  LDL.LU R13, [R1+0xc64] ;  /* 0x000c6400010d7983 */ /* 0x000ea40000300800 */
[----:B------:R-:W2:Y:S01]  /*971c0*/  LDL.LU R14, [R1+0xc68] ;  /* 0x000c6800010e7983 */ /* 0x000ea20000300800 */
[----:B------:R-:W2:Y:S04]  /*971d0*/  LDL.LU R15, [R1+0xc6c] ;  /* 0x000c6c00010f7983 */ /* 0x000ea80000300800 */
[----:B0-----:R-:W2:Y:S04]  /*971e0*/  LDL.LU.64 R24, [R1+0x120] ;  /* 0x0001200001187983 */ /* 0x001ea80000300a00 */
[----:B--2---:R0:W-:Y:S04]  /*971f0*/  STL.64 [R1+0x7530], R24 ;  /* 0x0075301801007387 */ /* 0x0041e80000100a00 */
[----:B0-----:R-:W2:Y:S04]  /*97200*/  LDL.LU.64 R24, [R1+0x130] ;  /* 0x0001300001187983 */ /* 0x001ea80000300a00 */
[----:B--2---:R0:W-:Y:S04]  /*97210*/  STL.64 [R1+0x7538], R24 ;  /* 0x0075381801007387 */ /* 0x0041e80000100a00 */
[----:B0-----:R-:W2:Y:S01]  /*97220*/  LDL.LU.64 R24, [R1+0x140] ;  /* 0x0001400001187983 */ /* 0x001ea20000300a00 */
[----:B----4-:R-:W-:-:S03]  /*97230*/  IMAD.MOV.U32 R10, RZ, RZ, R16 ;  /* 0x000000ffff0a7224 */ /* 0x010fc600078e0010 */
[----:B--2---:R-:W-:Y:S01]  /*97240*/  STL.64 [R1+0x7550], R24 ;  /* 0x0075501801007387 */ /* 0x004fe20000100a00 */
[----:B------:R0:W-:Y:S02]  /*97250*/  STL.64 [R1+0x7500], R14 ;  /* 0x0075000e01007387 */ /* 0x0001e40000100a00 */
[----:B------:R1:W-:Y:S01]  /*97260*/  STL.64 [R1+0x74f8], R12 ;  /* 0x0074f80c01007387 */ /* 0x0003e20000100a00 */
[----:B0-----:R-:W2:Y:S04]  /*97270*/  LDL.64 R14, [R1+0x488] ;  /* 0x00048800010e7983 */ /* 0x001ea80000100a00 */
[----:B-1----:R-:W2:Y:S01]  /*97280*/  LDL.64 R12, [R1+0x480] ;  /* 0x00048000010c7983 */ /* 0x002ea20000100a00 */
[----:B------:R-:W4:Y:S02]  /*97290*/  LDL.LU R8, [R1+0xc80] ;  /* 0x000c800001087983 */ /* 0x000f240000300800 */
[----:B------:R-:W4:Y:S02]  /*972a0*/  LDL.LU R9, [R1+0xc84] ;  /* 0x000c840001097983 */ /* 0x000f240000300800 */
[----:B---3--:R-:W-:Y:S01]  /*972b0*/  IMAD.MOV.U32 R11, RZ, RZ, R17 ;  /* 0x000000ffff0b7224 */ /* 0x008fe200078e0011 */
[----:B------:R-:W3:Y:S01]  /*972c0*/  LDL.LU R16, [R1+0x757c] ;  /* 0x00757c0001107983 */ /* 0x000ee20000300800 */
[----:B------:R-:W2:Y:S02]  /*972d0*/  LDL.LU R17, [R1+0x7578] ;  /* 0x0075780001117983 */ /* 0x000ea40000300800 */
[----:B------:R-:W2:Y:S01]  /*972e0*/  LDL.LU.64 R24, [R1+0x150] ;  /* 0x0001500001187983 */ /* 0x000ea20000300a00 */
[----:B------:R-:W-:Y:S04]  /*972f0*/  STL.64 [R1+0x7510], R10 ;  /* 0x0075100a01007387 */ /* 0x000fe80000100a00 */
[----:B----4-:R0:W-:Y:S04]  /*97300*/  STL.64 [R1+0x7508], R8 ;  /* 0x0075080801007387 */ /* 0x0101e80000100a00 */
        /* <DEDUP_REMOVED lines=8> */
[----:B------:R-:W-:-:S02]  /*97390*/  IMAD.MOV.U32 R10, RZ, RZ, R17 ;  /* 0x000000ffff0a7224 */ /* 0x000fc400078e0011 */
        /* <DEDUP_REMOVED lines=16> */
[----:B------:R-:W3:Y:S02]  /*974a0*/  LDL.LU R17, [R1+0x7568] ;  /* 0x0075680001117983 */ /* 0x000ee40000300800 */
[----:B------:R-:W4:Y:S02]  /*974b0*/  LDL.LU.64 R4, [R1+0x100] ;  /* 0x0001000001047983 */ /* 0x000f240000300a00 */
[----:B------:R0:W-:Y:S02]  /*974c0*/  STL [R1+0x7438], R20 ;  /* 0x0074381401007387 */ /* 0x0001e40000100800 */
[----:B------:R-:W-:Y:S01]  /*974d0*/  IMAD.MOV.U32 R18, RZ, RZ, R6 ;  /* 0x000000ffff127224 */ /* 0x000fe200078e0006 */
[----:B------:R1:W-:Y:S04]  /*974e0*/  STL [R1+0x7434], R21 ;  /* 0x0074341501007387 */ /* 0x0003e80000100800 */
[----:B0-----:R-:W4:Y:S01]  /*974f0*/  LDL.LU R20, [R1+0xcf0] ;  /* 0x000cf00001147983 */ /* 0x001f220000300800 */
[----:B-1----:R-:W4:Y:S02]  /*97500*/  LDL.LU R21, [R1+0xcf4] ;  /* 0x000cf40001157983 */ /* 0x002f240000300800 */
[----:B------:R-:W4:Y:S01]  /*97510*/  LDL.LU R22, [R1+0xcf8] ;  /* 0x000cf80001167983 */ /* 0x000f220000300800 */
[----:B------:R-:W4:Y:S04]  /*97520*/  LDL.LU R23, [R1+0xcfc] ;  /* 0x000cfc0001177983 */ /* 0x000f280000300800 */
[----:B------:R-:W-:Y:S01]  /*97530*/  STL [R1+0x6308], R18 ;  /* 0x0063081201007387 */ /* 0x000fe20000100800 */
[----:B------:R-:W-:-:S02]  /*97540*/  IMAD.MOV.U32 R2, RZ, RZ, R24 ;  /* 0x000000ffff027224 */ /* 0x000fc400078e0018 */
[----:B------:R-:W-:Y:S01]  /*97550*/  IMAD.MOV.U32 R3, RZ, RZ, R25 ;  /* 0x000000ffff037224 */ /* 0x000fe200078e0019 */
[C---:B--2---:R-:W-:Y:S01]  /*97560*/  HMMA.16816.F32 R8, R12.reuse, R24, R8 ;  /* 0x000000180c08723c */ /* 0x044fe20000001808 */
[----:B---3--:R0:W-:Y:S01]  /*97570*/  STL.64 [R1+0x6300], R16 ;  /* 0x0063001001007387 */ /* 0x0081e20000100a00 */
[----:B------:R1:W-:Y:S03]  /*97580*/  STL [R1+0x64d8], R19 ;  /* 0x0064d81301007387 */ /* 0x0003e60000100800 */
[----:B0-----:R-:W2:Y:S01]  /*97590*/  LDL.LU.64 R16, [R1+0xe0] ;  /* 0x0000e00001107983 */ /* 0x001ea20000300a00 */
[----:B-1----:R-:W3:Y:S11]  /*975a0*/  LDL.64 R18, [R1+0xe8] ;  /* 0x0000e80001127983 */ /* 0x002ef60000100a00 */
[----:B------:R-:W-:Y:S06]  /*975b0*/  @!UPT UIADD3 URZ, URZ, URZ, URZ ;  /* 0x0000003f3f3ff290 */ /* 0x000fec000fffe03f */
[----:B------:R-:W-:Y:S01]  /*975c0*/  STL.64 [R1+0x17d0], R8 ;  /* 0x0017d00801007387 */ /* 0x000fe20000100a00 */
[----:B------:R0:W-:Y:S03]  /*975d0*/  STL.64 [R1+0x17d8], R10 ;  /* 0x0017d80a01007387 */ /* 0x0001e60000100a00 */
[----:B0-----:R-:W2:Y:S01]  /*975e0*/  LDL.LU.64 R10, [R1+0x7560] ;  /* 0x00756000010a7983 */ /* 0x001ea20000300a00 */
[----:B------:R-:W2:Y:S02]  /*975f0*/  LDL.LU.64 R8, [R1+0x7558] ;  /* 0x0075580001087983 */ /* 0x000ea40000300a00 */
[----:B------:R-:W2:Y:S02]  /*97600*/  LDL.LU.64 R24, [R1+0x7550] ;  /* 0x0075500001187983 */ /* 0x000ea40000300a00 */
[----:B------:R-:W-:Y:S01]  /*97610*/  STL [R1+0x7440], R3 ;  /* 0x0074400301007387 */ /* 0x000fe20000100800 */
[----:B------:R-:W-:Y:S01]  /*97620*/  STL [R1+0x743c], R2 ;  /* 0x00743c0201007387 */ /* 0x000fe20000100800 */
        /* <DEDUP_REMOVED lines=8> */
[----:B------:R-:W4:Y:S02]  /*976b0*/  LDL.LU.64 R24, [R1+0x7538] ;  /* 0x0075380001187983 */ /* 0x000f240000300a00 */
[----:B------:R-:W-:Y:S01]  /*976c0*/  STL [R1+0x7444], R28 ;  /* 0x0074441c01007387 */ /* 0x000fe20000100800 */
[C---:B----4-:R-:W-:Y:S01]  /*976d0*/  HMMA.16816.F32 R20, R12.reuse, R24, R20 ;  /* 0x000000180c14723c */ /* 0x050fe20000001814 */
[----:B------:R-:W-:Y:S11]  /*976e0*/  IMAD.MOV.U32 R0, RZ, RZ, R25 ;  /* 0x000000ffff007224 */ /* 0x000ff600078e0019 */
[----:B------:R-:W-:Y:S11]  /*976f0*/  @!UPT UIADD3 URZ, URZ, URZ, URZ ;  /* 0x0000003f3f3ff290 */ /* 0x000ff6000fffe03f */
[----:B------:R-:W-:Y:S01]  /*97700*/  STL.64 [R1+0x17b0], R20 ;  /* 0x0017b01401007387 */ /* 0x000fe20000100a00 */
[----:B------:R0:W-:Y:S02]  /*97710*/  STL.64 [R1+0x17b8], R22 ;  /* 0x0017b81601007387 */ /* 0x0001e40000100a00 */
[----:B0-----:R-:W-:Y:S02]  /*97720*/  IMAD.MOV.U32 R23, RZ, RZ, R24 ;  /* 0x000000ffff177224 */ /* 0x001fe400078e0018 */
        /* <DEDUP_REMOVED lines=21> */
[----:B------:R-:W4:Y:S01]  /*97880*/  LDL.LU.64 R14, [R1+0x7500] ;  /* 0x00750000010e7983 */ /* 0x000f220000300a00 */
[----:B------:R-:W-:Y:S02]  /*97890*/  IMAD.MOV.U32 R20, RZ, RZ, R25 ;  /* 0x000000ffff147224 */ /* 0x000fe400078e0019 */
[----:B------:R-:W4:Y:S02]  /*978a0*/  LDL.LU.64 R12, [R1+0x74f8] ;  /* 0x0074f800010c7983 */ /* 0x000f240000300a00 */
[----:B------:R-:W-:Y:S01]  /*978b0*/  IMAD.MOV.U32 R2, RZ, RZ, R24 ;  /* 0x000000ffff027224 */ /* 0x000fe200078e0018 */
[----:B------:R-:W3:Y:S01]  /*978c0*/  LDL.LU.64 R26, [R1+0x74f0] ;  /* 0x0074f000011a7983 */ /* 0x000ee20000300a00 */
[----:B------:R-:W3:Y:S02]  /*978d0*/  LDL.LU.64 R24, [R1+0x74e8] ;  /* 0x0074e80001187983 */ /* 0x000ee40000300a00 */
[----:B------:R0:W-:Y:S02]  /*978e0*/  STL.64 [R1+0x7450], R22 ;  /* 0x0074501601007387 */ /* 0x0001e40000100a00 */
[----:B------:R1:W-:Y:S02]  /*978f0*/  STL.64 [R1+0x7448], R20 ;  /* 0x0074481401007387 */ /* 0x0003e40000100a00 */
[----:B0-----:R-:W-:-:S02]  /*97900*/  IMAD.MOV.U32 R22, RZ, RZ, R6 ;  /* 0x000000ffff167224 */ /* 0x001fc400078e0006 */
[----:B-1----:R-:W-:Y:S02]  /*97910*/  IMAD.MOV.U32 R20, RZ, RZ, R28 ;  /* 0x000000ffff147224 */ /* 0x002fe400078e001c */
[----:B------:R-:W-:Y:S02]  /*97920*/  IMAD.MOV.U32 R21, RZ, RZ, R7 ;  /* 0x000000ffff157224 */ /* 0x000fe400078e0007 */
[----:B------:R-:W-:Y:S02]  /*97930*/  IMAD.MOV.U32 R23, RZ, RZ, R3 ;  /* 0x000000ffff177224 */ /* 0x000fe400078e0003 */
[----:B------:R-:W-:Y:S02]  /*97940*/  IMAD.MOV.U32 R28, RZ, RZ, R4 ;  /* 0x000000ffff1c7224 */ /* 0x000fe400078e0004 */
[----:B------:R-:W-:-:S03]  /*97950*/  IMAD.MOV.U32 R3, RZ, RZ, R5 ;  /* 0x000000ffff037224 */ /* 0x000fc600078e0005 */
[C---:B--2---:R-:W-:Y:S11]  /*97960*/  HMMA.16816.F32 R8, R20.reuse, R4, R8 ;  /* 0x000000041408723c */ /* 0x044ff60000001808 */
[----:B------:R-:W-:Y:S11]  /*97970*/  @!UPT UIADD3 URZ, URZ, URZ, URZ ;  /* 0x0000003f3f3ff290 */ /* 0x000ff6000fffe03f */
[----:B------:R-:W-:Y:S01]  /*97980*/  @!UPT UIADD3 URZ, URZ, URZ, URZ ;  /* 0x0000003f3f3ff290 */ /* 0x000fe2000fffe03f */
[----:B------:R-:W-:Y:S01]  /*97990*/  STL.64 [R1+0x1750], R8 ;  /* 0x0017500801007387 */ /* 0x000fe20000100a00 */
[----:B------:R0:W-:Y:S03]  /*979a0*/  STL.64 [R1+0x1758], R10 ;  /* 0x0017580a01007387 */ /* 0x0001e60000100a00 */
[----:B0-----:R-:W2:Y:S01]  /*979b0*/  LDL.LU.64 R10, [R1+0x74e0] ;  /* 0x0074e000010a7983 */ /* 0x001ea20000300a00 */
[----:B------:R-:W2:Y:S02]  /*979c0*/  LDL.LU.64 R6, [R1+0x74d8] ;  /* 0x0074d80001067983 */ /* 0x000ea40000300a00 */
[----:B------:R-:W4:Y:S02]  /*979d0*/  LDL.LU.64 R4, [R1+0x74d0] ;  /* 0x0074d00001047983 */ /* 0x000f240000300a00 */
[----:B----4-:R-:W-:Y:S01]  /*979e0*/  HMMA.16816.F32 R20, R20, R4, R12 ;  /* 0x000000041414723c */ /* 0x010fe2000000180c */
[----:B------:R-:W4:Y:S01]  /*979f0*/  LDL.LU R15, [R1+0x74cc] ;  /* 0x0074cc00010f7983 */ /* 0x000f220000300800 */
[----:B--2---:R-:W-:Y:S02]  /*97a00*/  STL.64 [R1+0x7380], R6 ;  /* 0x0073800601007387 */ /* 0x004fe40000100a00 */
[----:B------:R0:W-:Y:S11]  /*97a10*/  STL.64 [R1+0x7378], R4 ;  /* 0x0073780401007387 */ /* 0x0001f60000100a00 */
[----:B------:R-:W-:Y:S08]  /*97a20*/  @!UPT UIADD3 URZ, URZ, URZ, URZ ;  /* 0x0000003f3f3ff290 */ /* 0x000ff0000fffe03f */
[----:B------:R-:W-:Y:S01]  /*97a30*/  STL.64 [R1+0x1730], R20 ;  /* 0x0017301401007387 */ /* 0x000fe20000100a00 */
[----:B------:R3:W-:Y:S02]  /*97a40*/  STL.64 [R1+0x1738], R22 ;  /* 0x0017381601007387 */ /* 0x0007e40000100a00 */
[----:B0-----:R-:W3:Y:S02]  /*97a50*/  LDL.LU.64 R4, [R1+0x480] ;  /* 0x0004800001047983 */ /* 0x001ee40000300a00 */
[----:B------:R-:W3:Y:S02]  /*97a60*/  LDL.LU.64 R6, [R1+0x488] ;  /* 0x0004880001067983 */ /* 0x000ee40000300a00 */
[----:B---3--:R-:W-:Y:S11]  /*97a70*/  HMMA.16816.F32 R20, R4, R16, R24 ;  /* 0x000000100414723c */ /* 0x008ff60000001818 */
[----:B------:R-:W-:Y:S11]  /*97a80*/  @!UPT UIADD3 URZ, URZ, URZ, URZ ;  /* 0x0000003f3f3ff290 */ /* 0x000ff6000fffe03f */
[----:B------:R-:W-:Y:S01]  /*97a90*/  @!UPT UIADD3 URZ, URZ, URZ, URZ ;  /* 0x0000003f3f3ff290 */ /* 0x000fe2000fffe03f */
[----:B------:R0:W-:Y:S01]  /*97aa0*/  STL.64 [R1+0x1710], R20 ;  /* 0x0017101401007387 */ /* 0x0001e20000100a00 */
[----:B------:R-:W-:Y:S02]  /*97ab0*/  IMAD.MOV.U32 R27, RZ, RZ, R22 ;  /* 0x000000ffff1b7224 */ /* 0x000fe400078e0016 */
[----:B------:R-:W-:Y:S01]  /*97ac0*/  IMAD.MOV.U32 R26, RZ, RZ, R23 ;  /* 0x000000ffff1a7224 */ /* 0x000fe200078e0017 */
[----:B0-----:R-:W2:Y:S01]  /*97ad0*/  LDL.LU R20, [R1+0xb10] ;  /* 0x000b100001147983 */ /* 0x001ea20000300800 */
[----:B----4-:R-:W-:Y:S02]  /*97ae0*/  IMAD.MOV.U32 R21, RZ, RZ, R15 ;  /* 0x000000ffff157224 */ /* 0x010fe400078e000f */
[----:B------:R-:W3:Y:S02]  /*97af0*/  LDL.LU R15, [R1+0x74c8] ;  /* 0x0074c800010f7983 */ /* 0x000ee40000300800 */
[----:B------:R-:W4:Y:S01]  /*97b00*/  LDL.LU R22, [R1+0xb18] ;  /* 0x000b180001167983 */ /* 0x000f220000300800 */
[----:B------:R-:W4:Y:S01]  /*97b10*/  LDL.LU R23, [R1+0xb1c] ;  /* 0x000b1c0001177983 */ /* 0x000f220000300800 */
[----:B------:R-:W2:Y:S02]  /*97b20*/  LDL.LU R12, [R1+0xc00] ;  /* 0x000c0000010c7983 */ /* 0x000ea40000300800 */
[----:B------:R-:W2:Y:S02]  /*97b30*/  LDL.LU R13, [R1+0xc04] ;  /* 0x000c0400010d7983 */ /* 0x000ea40000300800 */
        /* <DEDUP_REMOVED lines=10> */
[----:B------:R-:W-:Y:S02]  /*97be0*/  IMAD.MOV.U32 R9, RZ, RZ, R6 ;  /* 0x000000ffff097224 */ /* 0x000fe400078e0006 */
[----:B------:R-:W-:Y:S02]  /*97bf0*/  IMAD.MOV.U32 R8, RZ, RZ, R7 ;  /* 0x000000ffff087224 */ /* 0x000fe400078e0007 */
[----:B------:R-:W4:Y:S01]  /*97c00*/  LDL.LU R5, [R1+0xc34] ;  /* 0x000c340001057983 */ /* 0x000f220000300800 */
[----:B------:R-:W4:Y:S01]  /*97c10*/  LDL.LU R6, [R1+0xc38] ;  /* 0x000c380001067983 */ /* 0x000f220000300800 */
[----:B------:R-:W4:Y:S03]  /*97c20*/  LDL.LU R7, [R1+0xc3c] ;  /* 0x000c3c0001077983 */ /* 0x000f260000300800 */
[----:B---3--:R0:W-:Y:S01]  /*97c30*/  STL.64 [R1+0x74b8], R14 ;  /* 0x0074b80e01007387 */ /* 0x0081e20000100a00 */
[----:B--2---:R1:W-:Y:S02]  /*97c40*/  STL.64 [R1+0x74b0], R12 ;  /* 0x0074b00c01007387 */ /* 0x0043e40000100a00 */
[----:B0-----:R-:W-:-:S02]  /*97c50*/  IMAD.MOV.U32 R14, RZ, RZ, R9 ;  /* 0x000000ffff0e7224 */ /* 0x001fc400078e0009 */
[----:B------:R-:W-:Y:S01]  /*97c60*/  IMAD.MOV.U32 R15, RZ, RZ, R8 ;  /* 0x000000ffff0f7224 */ /* 0x000fe200078e0008 */
[----:B-1----:R-:W2:Y:S01]  /*97c70*/  LDL.LU.64 R12, [R1+0xd0] ;  /* 0x0000d000010c7983 */ /* 0x002ea20000300a00 */
[----:B------:R-:W3:Y:S02]  /*97c80*/  LDL.LU.64 R8, [R1+0xc0] ;  /* 0x0000c00001087983 */ /* 0x000ee40000300a00 */
[----:B----4-:R-:W-:Y:S02]  /*97c90*/  STL.64 [R1+0x7460], R22 ;  /* 0x0074601601007387 */ /* 0x010fe40000100a00 */
[----:B------:R0:W-:Y:S02]  /*97ca0*/  STL.64 [R1+0x7458], R20 ;  /* 0x0074581401007387 */ /* 0x0001e40000100a00 */
[----:B0-----:R-:W4:Y:S01]  /*97cb0*/  LDL.LU R20, [R1+0x190] ;  /* 0x0001900001147983 */ /* 0x001f220000300800 */
[----:B------:R-:W4:Y:S02]  /*97cc0*/  LDL.LU R21, [R1+0x194] ;  /* 0x0001940001157983 */ /* 0x000f240000300800 */
[----:B------:R-:W-:-:S02]  /*97cd0*/  IMAD.MOV.U32 R22, RZ, RZ, R14 ;  /* 0x000000ffff167224 */ /* 0x000fc400078e000e */
[----:B------:R-:W-:Y:S01]  /*97ce0*/  IMAD.MOV.U32 R23, RZ, RZ, R15 ;  /* 0x000000ffff177224 */ /* 0x000fe200078e000f */
[----:B----4-:R0:W-:Y:S02]  /*97cf0*/  STL.64 [R1+0x7470], R20 ;  /* 0x0074701401007387 */ /* 0x0101e40000100a00 */
[----:B0-----:R-:W-:Y:S02]  /*97d00*/  IMAD.MOV.U32 R20, RZ, RZ, R24 ;  /* 0x000000ffff147224 */ /* 0x001fe400078e0018 */
[----:B------:R-:W-:Y:S01]  /*97d10*/  IMAD.MOV.U32 R21, RZ, RZ, R25 ;  /* 0x000000ffff157224 */ /* 0x000fe200078e0019 */
[----:B------:R-:W4:Y:S01]  /*97d20*/  LDL.LU R24, [R1+0x74c4] ;  /* 0x0074c40001187983 */ /* 0x000f220000300800 */
[----:B------:R-:W3:Y:S02]  /*97d30*/  LDL.LU R25, [R1+0x74c0] ;  /* 0x0074c00001197983 */ /* 0x000ee40000300800 */
[----:B------:R-:W-:Y:S02]  /*97d40*/  STL.64 [R1+0x7370], R18 ;  /* 0x0073701201007387 */ /* 0x000fe40000100a00 */
        /* <DEDUP_REMOVED lines=8> */
[----:B--2---:R-:W-:Y:S01]  /*97dd0*/  HMMA.16816.F32 R4, R20, R12, R4 ;  /* 0x0000000c1404723c */ /* 0x004fe20000001804 */
[----:B---3--:R-:W-:Y:S01]  /*97de0*/  STL.64 [R1+0x7480], R18 ;  /* 0x0074801201007387 */ /* 0x008fe20000100a00 */
[----:B------:R0:W-:Y:S03]  /*97df0*/  STL.64 [R1+0x7478], R16 ;  /* 0x0074781001007387 */ /* 0x0001e60000100a00 */
[----:B0-----:R-:W2:Y:S01]  /*97e00*/  LDL.LU R16, [R1+0xba0] ;  /* 0x000ba00001107983 */ /* 0x001ea20000300800 */
[----:B------:R-:W2:Y:S02]  /*97e10*/  LDL.LU R17, [R1+0xba4] ;  /* 0x000ba40001117983 */ /* 0x000ea40000300800 */
[----:B------:R-:W-:-:S02]  /*97e20*/  IMAD.MOV.U32 R18, RZ, RZ, R25 ;  /* 0x000000ffff127224 */ /* 0x000fc400078e0019 */
[----:B----4-:R-:W-:Y:S01]  /*97e30*/  IMAD.MOV.U32 R19, RZ, RZ, R24 ;  /* 0x000000ffff137224 */ /* 0x010fe200078e0018 */
[----:B------:R0:W-:Y:S01]  /*97e40*/  STL.64 [R1+0x71a8], R26 ;  /* 0x0071a81a01007387 */ /* 0x0001e20000100a00 */
[----:B------:R-:W3:Y:S03]  /*97e50*/  LDL.LU.64 R24, [R1+0xb0] ;  /* 0x0000b00001187983 */ /* 0x000ee60000300a00 */
[----:B0-----:R-:W4:Y:S08]  /*97e60*/  LDL.64 R26, [R1+0xb8] ;  /* 0x0000b800011a7983 */ /* 0x001f300000100a00 */
[----:B------:R0:W-:Y:S02]  /*97e70*/  STL.64 [R1+0x16f0], R4 ;  /* 0x0016f00401007387 */ /* 0x0001e40000100a00 */
[----:B------:R-:W-:Y:S02]  /*97e80*/  STL.64 [R1+0x16f8], R6 ;  /* 0x0016f80601007387 */ /* 0x000fe40000100a00 */
[----:B------:R-:W2:Y:S02]  /*97e90*/  LDL.LU.64 R14, [R1+0x74b8] ;  /* 0x0074b800010e7983 */ /* 0x000ea40000300a00 */
[----:B0-----:R-:W-:-:S02]  /*97ea0*/  IMAD.MOV.U32 R5, RZ, RZ, R12 ;  /* 0x000000ffff057224 */ /* 0x001fc400078e000c */
[----:B------:R-:W-:Y:S02]  /*97eb0*/  IMAD.MOV.U32 R4, RZ, RZ, R13 ;  /* 0x000000ffff047224 */ /* 0x000fe400078e000d */
[----:B------:R-:W2:Y:S02]  /*97ec0*/  LDL.LU.64 R12, [R1+0x74b0] ;  /* 0x0074b000010c7983 */ /* 0x000ea40000300a00 */
[C---:B--2---:R-:W-:Y:S11]  /*97ed0*/  HMMA.16816.F32 R12, R20.reuse, R8, R12 ;  /* 0x00000008140c723c */ /* 0x044ff6000000180c */
[----:B------:R-:W-:Y:S11]  /*97ee0*/  @!UPT UIADD3 URZ, URZ, URZ, URZ ;  /* 0x0000003f3f3ff290 */ /* 0x000ff6000fffe03f */
[----:B------:R-:W-:Y:S01]  /*97ef0*/  @!UPT UIADD3 URZ, URZ, URZ, URZ ;  /* 0x0000003f3f3ff290 */ /* 0x000fe2000fffe03f */
[----:B------:R-:W-:Y:S01]  /*97f00*/  STL.64 [R1+0x16d0], R12 ;  /* 0x0016d00c01007387 */ /* 0x000fe20000100a00 */
[----:B------:R0:W-:Y:S03]  /*97f10*/  STL.64 [R1+0x16d8], R14 ;  /* 0x0016d80e01007387 */ /* 0x0001e60000100a00 */
[----:B0-----:R-:W3:Y:S01]  /*97f20*/  LDL.LU.64 R14, [R1+0x74a8] ;  /* 0x0074a800010e7983 */ /* 0x001ee20000300a00 */
[----:B------:R-:W3:Y:S02]  /*97f30*/  LDL.LU.64 R12, [R1+0x74a0] ;  /* 0x0074a000010c7983 */ /* 0x000ee40000300a00 */
[----:B------:R-:W-:Y:S02]  /*97f40*/  IMAD.MOV.U32 R7, RZ, RZ, R8 ;  /* 0x000000ffff077224 */ /* 0x000fe400078e0008 */
[----:B------:R-:W-:Y:S01]  /*97f50*/  IMAD.MOV.U32 R6, RZ, RZ, R9 ;  /* 0x000000ffff067224 */ /* 0x000fe200078e0009 */
[----:B------:R-:W2:Y:S01]  /*97f60*/  LDL.LU.64 R10, [R1+0x7498] ;  /* 0x00749800010a7983 */ /* 0x000ea20000300a00 */
[----:B------:R-:W2:Y:S01]  /*97f70*/  LDL.LU.64 R8, [R1+0x7490] ;  /* 0x0074900001087983 */ /* 0x000ea20000300a00 */
[C---:B---3--:R-:W-:Y:S11]  /*97f80*/  HMMA.16816.F32 R12, R20.reuse, R24, R12 ;  /* 0x00000018140c723c */ /* 0x048ff6000000180c */
[----:B------:R-:W-:Y:S11]  /*97f90*/  @!UPT UIADD3 URZ, URZ, URZ, URZ ;  /* 0x0000003f3f3ff290 */ /* 0x000ff6000fffe03f */
[----:B------:R-:W-:Y:S01]  /*97fa0*/  @!UPT UIADD3 URZ, URZ, URZ, URZ ;  /* 0x0000003f3f3ff290 */ /* 0x000fe2000fffe03f */
[----:B------:R0:W-:Y:S01]  /*97fb0*/  STL.64 [R1+0x16b0], R12 ;  /* 0x0016b00c01007387 */ /* 0x0001e20000100a00 */
[----:B------:R-:W-:Y:S03]  /*97fc0*/  STL [R1+0x16b8], R14 ;  /* 0x0016b80e01007387 */ /* 0x000fe60000100800 */
[----:B0-----:R-:W3:Y:S01]  /*97fd0*/  LDL.LU R13, [R1+0x7488] ;  /* 0x00748800010d7983 */ /* 0x001ee20000300800 */
[----:B--2---:R-:W-:Y:S01]  /*97fe0*/  HMMA.16816.F32 R20, R20, R8, R16 ;  /* 0x000000081414723c */ /* 0x004fe20000001810 */
[----:B----4-:R-:W-:Y:S02]  /*97ff0*/  STL.64 [R1+0x7330], R26 ;  /* 0x0073301a01007387 */ /* 0x010fe40000100a00 */
[----:B------:R0:W-:Y:S02]  /*98000*/  STL.64 [R1+0x7328], R24 ;  /* 0x0073281801007387 */ /* 0x0001e40000100a00 */
[----:B0-----:R-:W2:Y:S01]  /*98010*/  LDL.LU R24, [R1+0xaf0] ;  /* 0x000af00001187983 */ /* 0x001ea20000300800 */
[----:B------:R-:W2:Y:S02]  /*98020*/  LDL.LU R25, [R1+0xaf4] ;  /* 0x000af40001197983 */ /* 0x000ea40000300800 */
[----:B------:R-:W2:Y:S02]  /*98030*/  LDL.LU R26, [R1+0xaf8] ;  /* 0x000af800011a7983 */ /* 0x000ea40000300800 */
[----:B------:R-:W2:Y:S01]  /*98040*/  LDL.LU R27, [R1+0xafc] ;  /* 0x000afc00011b7983 */ /* 0x000ea20000300800 */
[----:B------:R-:W-:Y:S04]  /*98050*/  STL [R1+0x712c], R15 ;  /* 0x00712c0f01007387 */ /* 0x000fe80000100800 */
[----:B---3--:R0:W-:Y:S01]  /*98060*/  STL [R1+0x7300], R13 ;  /* 0x0073000d01007387 */ /* 0x0081e20000100800 */
[----:B------:R-:W3:Y:S03]  /*98070*/  LDL.LU R12, [R1+0x1d0] ;  /* 0x0001d000010c7983 */ /* 0x000ee60000300800 */
[----:B0-----:R-:W3:Y:S01]  /*98080*/  LDL.LU R13, [R1+0x1d4] ;  /* 0x0001d400010d7983 */ /* 0x001ee20000300800 */
[----:B------:R-:W3:Y:S02]  /*98090*/  LDL.LU R14, [R1+0x1d8] ;  /* 0x0001d800010e7983 */ /* 0x000ee40000300800 */
[----:B------:R-:W3:Y:S02]  /*980a0*/  LDL.LU R15, [R1+0x1dc] ;  /* 0x0001dc00010f7983 */ /* 0x000ee40000300800 */
[----:B------:R-:W3:Y:S01]  /*980b0*/  LDL.LU.64 R18, [R1+0x7480] ;  /* 0x0074800001127983 */ /* 0x000ee20000300a00 */
[----:B------:R-:W3:Y:S01]  /*980c0*/  LDL.LU.64 R16, [R1+0x7478] ;  /* 0x0074780001107983 */ /* 0x000ee20000300a00 */
[----:B------:R0:W-:Y:S02]  /*980d0*/  STL.64 [R1+0x1680], R20 ;  /* 0x0016801401007387 */ /* 0x0001e40000100a00 */
[----:B------:R-:W-:Y:S01]  /*980e0*/  STL.64 [R1+0x1688], R22 ;  /* 0x0016881601007387 */ /* 0x000fe20000100a00 */
[----:B0-----:R-:W3:Y:S01]  /*980f0*/  LDL.LU.64 R20, [R1+0x7470] ;  /* 0x0074700001147983 */ /* 0x001ee20000300a00 */
[----:B------:R-:W-:Y:S02]  /*98100*/  STL.64 [R1+0x7320], R10 ;  /* 0x0073200a01007387 */ /* 0x000fe40000100a00 */
[----:B------:R0:W-:Y:S02]  /*98110*/  STL.64 [R1+0x7318], R8 ;  /* 0x0073180801007387 */ /* 0x0001e40000100a00 */
[----:B0-----:R-:W4:Y:S01]  /*98120*/  LDL.LU R8, [R1+0x180] ;  /* 0x0001800001087983 */ /* 0x001f220000300800 */
[----:B------:R-:W4:Y:S01]  /*98130*/  LDL.LU R9, [R1+0x184] ;  /* 0x0001840001097983 */ /* 0x000f220000300800 */
[C---:B---3--:R-:W-:Y:S02]  /*98140*/  HMMA.16816.F32 R20, R12.reuse, R20, R16 ;  /* 0x000000140c14723c */ /* 0x048fe40000001810 */
[----:B------:R-:W2:Y:S11]  /*98150*/  LDL.LU.64 R16, [R1+0x7468] ;  /* 0x0074680001107983 */ /* 0x000eb60000300a00 */
[----:B------:R-:W-:Y:S10]  /*98160*/  @!UPT UIADD3 URZ, URZ, URZ, URZ ;  /* 0x0000003f3f3ff290 */ /* 0x000ff4000fffe03f */
[----:B------:R-:W-:Y:S01]  /*98170*/  STL.64 [R1+0x1660], R20 ;  /* 0x0016601401007387 */ /* 0x000fe20000100a00 */
[----:B------:R0:W-:Y:S03]  /*98180*/  STL.64 [R1+0x1668], R22 ;  /* 0x0016681601007387 */ /* 0x0001e60000100a00 */
[----:B0-----:R-:W4:Y:S01]  /*98190*/  LDL.LU.64 R22, [R1+0x7460] ;  /* 0x0074600001167983 */ /* 0x001f220000300a00 */
[----:B------:R-:W4:Y:S02]  /*981a0*/  LDL.LU.64 R20, [R1+0x7458] ;  /* 0x0074580001147983 */ /* 0x000f240000300a00 */
[C---:B----4-:R-:W-:Y:S01]  /*981b0*/  HMMA.16816.F32 R8, R12.reuse, R8, R20 ;  /* 0x000000080c08723c */ /* 0x050fe20000001814 */
[----:B------:R-:W3:Y:S01]  /*981c0*/  LDL.LU.64 R22, [R1+0x7450] ;  /* 0x0074500001167983 */ /* 0x000ee20000300a00 */
[----:B------:R-:W4:Y:S11]  /*981d0*/  LDL.LU.64 R20, [R1+0x7448] ;  /* 0x0074480001147983 */ /* 0x000f360000300a00 */
[----:B------:R-:W-:Y:S10]  /*981e0*/  @!UPT UIADD3 URZ, URZ, URZ, URZ ;  /* 0x0000003f3f3ff290 */ /* 0x000ff4000fffe03f */
[----:B------:R-:W-:Y:S01]  /*981f0*/  STL.64 [R1+0x1640], R8 ;  /* 0x0016400801007387 */ /* 0x000fe20000100a00 */
[----:B------:R2:W-:Y:S02]  /*98200*/  STL.64 [R1+0x1648], R10 ;  /* 0x0016480a01007387 */ /* 0x0005e40000100a00 */
[----:B--2---:R-:W-:Y:S07]  /*98210*/  HMMA.16816.F32 R8, R12, R16, R24 ;  /* 0x000000100c08723c */ /* 0x004fee0000001818 */
[----:B------:R-:W-:-:S02]  /*98220*/  IMAD.MOV.U32 R24, RZ, RZ, R7 ;  /* 0x000000ffff187224 */ /* 0x000fc400078e0007 */
[----:B------:R-:W-:Y:S11]  /*98230*/  IMAD.MOV.U32 R25, RZ, RZ, R6 ;  /* 0x000000ffff197224 */ /* 0x000ff600078e0006 */
[----:B------:R-:W-:Y:S03]  /*98240*/  @!UPT UIADD3 URZ, URZ, URZ, URZ ;  /* 0x0000003f3f3ff290 */ /* 0x000fe6000fffe03f */
[----:B------:R0:W-:Y:S01]  /*98250*/  STL.64 [R1+0x1620], R8 ;  /* 0x0016200801007387 */ /* 0x0001e20000100a00 */
[----:B------:R1:W-:Y:S02]  /*98260*/  STL.64 [R1+0x1628], R10 ;  /* 0x0016280a01007387 */ /* 0x0003e40000100a00 */
[----:B------:R2:W-:Y:S01]  /*98270*/  STL.64 [R1+0x7348], R24 ;  /* 0x0073481801007387 */ /* 0x0005e20000100a00 */
[----:B0-----:R-:W3:Y:S01]  /*98280*/  LDL.LU R8, [R1+0x9d0] ;  /* 0x0009d00001087983 */ /* 0x001ee20000300800 */
[----:B------:R-:W3:Y:S02]  /*98290*/  LDL.LU R9, [R1+0x9d4] ;  /* 0x0009d40001097983 */ /* 0x000ee40000300800 */
[----:B-1----:R-:W3:Y:S02]  /*982a0*/  LDL.LU R10, [R1+0x9d8] ;  /* 0x0009d800010a7983 */ /* 0x002ee40000300800 */
[----:B------:R-:W3:Y:S02]  /*982b0*/  LDL.LU R11, [R1+0x9dc] ;  /* 0x0009dc00010b7983 */ /* 0x000ee40000300800 */
[----:B--2---:R-:W-:-:S02]  /*982c0*/  IMAD.MOV.U32 R24, RZ, RZ, R5 ;  /* 0x000000ffff187224 */ /* 0x004fc400078e0005 */
[----:B------:R-:W-:-:S05]  /*982d0*/  IMAD.MOV.U32 R25, RZ, RZ, R4 ;  /* 0x000000ffff197224 */ /* 0x000fca00078e0004 */
[----:B------:R-:W-:Y:S04]  /*982e0*/  STL.64 [R1+0x7360], R24 ;  /* 0x0073601801007387 */ /* 0x000fe80000100a00 */
[----:B---3--:R-:W-:Y:S01]  /*982f0*/  STL.64 [R1+0x7340], R10 ;  /* 0x0073400a01007387 */ /* 0x008fe20000100a00 */
[----:B------:R0:W-:Y:S03]  /*98300*/  STL.64 [R1+0x7338], R8 ;  /* 0x0073380801007387 */ /* 0x0001e60000100a00 */
        /* <DEDUP_REMOVED lines=20> */
[----:B----4-:R-:W-:Y:S01]  /*98450*/  IMAD.MOV.U32 R5, RZ, RZ, R20 ;  /* 0x000000ffff057224 */ /* 0x010fe200078e0014 */
        /* <DEDUP_REMOVED lines=13> */
[----:B------:R-:W4:Y:S02]  /*98530*/  LDL.LU R21, [R1+0x7434] ;  /* 0x0074340001157983 */ /* 0x000f240000300800 */
        /* <DEDUP_REMOVED lines=12> */
[----:B------:R0:W-:Y:S04]  /*98600*/  STL.64 [R1+0x73e8], R4 ;  /* 0x0073e80401007387 */ /* 0x0001e80000100a00 */
[----:B0-----:R-:W2:Y:S01]  /*98610*/  LDL.LU R4, [R1+0xa80] ;  /* 0x000a800001047983 */ /* 0x001ea20000300800 */
[----:B------:R-:W2:Y:S02]  /*98620*/  LDL.LU R5, [R1+0xa84] ;  /* 0x000a840001057983 */ /* 0x000ea40000300800 */
[----:B------:R-:W2:Y:S02]  /*98630*/  LDL.LU R6, [R1+0xa88] ;  /* 0x000a880001067983 */ /* 0x000ea40000300800 */
[----:B------:R-:W2:Y:S02]  /*98640*/  LDL.LU R7, [R1+0xa8c] ;  /* 0x000a8c0001077983 */ /* 0x000ea40000300800 */
[----:B--2---:R-:W-:Y:S01]  /*98650*/  STL.64 [R1+0x73f8], R6 ;  /* 0x0073f80601007387 */ /* 0x004fe20000100a00 */
[----:B------:R0:W-:Y:S02]  /*98660*/  STL.64 [R1+0x73f0], R4 ;  /* 0x0073f00401007387 */ /* 0x0001e40000100a00 */
[----:B0-----:R-:W-:-:S02]  /*98670*/  IMAD.MOV.U32 R4, RZ, RZ, R2 ;  /* 0x000000ffff047224 */ /* 0x001fc400078e0002 */
[----:B------:R-:W-:Y:S01]  /*98680*/  IMAD.MOV.U32 R5, RZ, RZ, R3 ;  /* 0x000000ffff057224 */ /* 0x000fe200078e0003 */
[----:B------:R-:W2:Y:S01]  /*98690*/  LDL.LU R2, [R1+0x7424] ;  /* 0x0074240001027983 */ /* 0x000ea20000300800 */
[----:B------:R-:W2:Y:S03]  /*986a0*/  LDL.LU R3, [R1+0x7420] ;  /* 0x0074200001037983 */ /* 0x000ea60000300800 */
[----:B------:R0:W-:Y:S04]  /*986b0*/  STL.64 [R1+0x7418], R4 ;  /* 0x0074180401007387 */ /* 0x0001e80000100a00 */
        /* <DEDUP_REMOVED lines=23> */
[----:B------:R-:W3:Y:S02]  /*98830*/  LDL.LU R10, [R1+0x9f8] ;  /* 0x0009f800010a7983 */ /* 0x000ee40000300800 */
[----:B------:R-:W3:Y:S01]  /*98840*/  LDL.LU R11, [R1+0x9fc] ;  /* 0x0009fc00010b7983 */ /* 0x000ee20000300800 */
[----:B------:R0:W-:Y:S01]  /*98850*/  STL.64 [R1+0x15e0], R4 ;  /* 0x0015e00401007387 */ /* 0x0001e20000100a00 */
[----:B------:R2:W-:Y:S03]  /*98860*/  STL.64 [R1+0x15e8], R6 ;  /* 0x0015e80601007387 */ /* 0x0005e60000100a00 */
[----:B0-----:R-:W2:Y:S01]  /*98870*/  LDL.LU.64 R4, [R1+0x7418] ;  /* 0x0074180001047983 */ /* 0x001ea20000300a00 */
[----:B------:R-:W-:Y:S02]  /*98880*/  STL.64 [R1+0x72c8], R22 ;  /* 0x0072c81601007387 */ /* 0x000fe40000100a00 */
[----:B------:R-:W-:-:S02]  /*98890*/  IMAD.MOV.U32 R20, RZ, RZ, R28 ;  /* 0x000000ffff147224 */ /* 0x000fc400078e001c */
[----:B------:R-:W-:Y:S01]  /*988a0*/  IMAD.MOV.U32 R21, RZ, RZ, R29 ;  /* 0x000000ffff157224 */ /* 0x000fe200078e001d */
[----:B------:R-:W3:Y:S01]  /*988b0*/  LDL.LU R28, [R1+0x7414] ;  /* 0x00741400011c7983 */ /* 0x000ee20000300800 */
[----:B------:R-:W3:Y:S01]  /*988c0*/  LDL.LU R29, [R1+0x7410] ;  /* 0x00741000011d7983 */ /* 0x000ee20000300800 */
        /* <DEDUP_REMOVED lines=8> */
[C---:B--2---:R-:W-:Y:S01]  /*98950*/  HMMA.16816.F32 R20, R12.reuse, R20, R4 ;  /* 0x000000140c14723c */ /* 0x044fe20000001804 */
[----:B------:R-:W2:Y:S11]  /*98960*/  LDL.LU.64 R4, [R1+0x73e8] ;  /* 0x0073e80001047983 */ /* 0x000eb60000300a00 */
[----:B------:R-:W-:Y:S11]  /*98970*/  @!UPT UIADD3 URZ, URZ, URZ, URZ ;  /* 0x0000003f3f3ff290 */ /* 0x000ff6000fffe03f */
[----:B------:R0:W-:Y:S01]  /*98980*/  STL.64 [R1+0x1580], R20 ;  /* 0x0015801401007387 */ /* 0x0001e20000100a00 */
[----:B------:R1:W-:Y:S03]  /*98990*/  STL.64 [R1+0x1588], R22 ;  /* 0x0015881601007387 */ /* 0x0003e60000100a00 */
[----:B0-----:R-:W2:Y:S01]  /*989a0*/  LDL.LU R20, [R1+0x990] ;  /* 0x0009900001147983 */ /* 0x001ea20000300800 */
[----:B------:R-:W2:Y:S02]  /*989b0*/  LDL.LU R21, [R1+0x994] ;  /* 0x0009940001157983 */ /* 0x000ea40000300800 */
[----:B-1----:R-:W2:Y:S02]  /*989c0*/  LDL.LU R22, [R1+0x998] ;  /* 0x0009980001167983 */ /* 0x002ea40000300800 */
[----:B---3--:R-:W-:Y:S02]  /*989d0*/  IMAD.MOV.U32 R23, RZ, RZ, R29 ;  /* 0x000000ffff177224 */ /* 0x008fe400078e001d */
[----:B------:R-:W3:Y:S04]  /*989e0*/  LDL.LU R29, [R1+0x73e0] ;  /* 0x0073e000011d7983 */ /* 0x000ee80000300800 */
        /* <DEDUP_REMOVED lines=12> */
[----:B------:R-:W2:Y:S01]  /*98ab0*/  LDL.LU.64 R26, [R1+0x73d8] ;  /* 0x0073d800011a7983 */ /* 0x000ea20000300a00 */
[----:B------:R-:W2:Y:S11]  /*98ac0*/  LDL.LU.64 R24, [R1+0x73d0] ;  /* 0x0073d00001187983 */ /* 0x000eb60000300a00 */
[----:B------:R-:W-:Y:S01]  /*98ad0*/  @!UPT UIADD3 URZ, URZ, URZ, URZ ;  /* 0x0000003f3f3ff290 */ /* 0x000fe2000fffe03f */
        /* <DEDUP_REMOVED lines=32> */
[----:B--2---:R0:W-:Y:S02]  /*98ce0*/  STL.64 [R1+0x72f8], R6 ;  /* 0x0072f80601007387 */ /* 0x0041e40000100a00 */
[----:B0-----:R-:W2:Y:S01]  /*98cf0*/  LDL.LU.64 R6, [R1+0x198] ;  /* 0x0001980001067983 */ /* 0x001ea20000300a00 */
[C---:B---3--:R-:W-:Y:S11]  /*98d00*/  HMMA.16816.F32 R24, R12.reuse, R16, R24 ;  /* 0x000000100c18723c */ /* 0x048ff60000001818 */
[----:B------:R-:W-:Y:S11]  /*98d10*/  @!UPT UIADD3 URZ, URZ, URZ, URZ ;  /* 0x0000003f3f3ff290 */ /* 0x000ff6000fffe03f */
[----:B------:R-:W-:Y:S01]  /*98d20*/  @!UPT UIADD3 URZ, URZ, URZ, URZ ;  /* 0x0000003f3f3ff290 */ /* 0x000fe2000fffe03f */
[----:B------:R0:W-:Y:S01]  /*98d30*/  STL.64 [R1+0x1430], R24 ;  /* 0x0014301801007387 */ /* 0x0001e20000100a00 */
[----:B------:R1:W-:Y:S03]  /*98d40*/  STL.64 [R1+0x1438], R26 ;  /* 0x0014381a01007387 */ /* 0x0003e60000100a00 */
[----:B0-----:R-:W1:Y:S02]  /*98d50*/  LDL.LU.64 R24, [R1+0x7360] ;  /* 0x0073600001187983 */ /* 0x001e640000300a00 */
[C---:B-1----:R-:W-:Y:S02]  /*98d60*/  HMMA.16816.F32 R24, R12.reuse, R24, R8 ;  /* 0x000000180c18723c */ /* 0x042fe40000001808 */
        /* <DEDUP_REMOVED lines=14> */
[C---:B---3--:R-:W-:Y:S11]  /*98e50*/  HMMA.16816.F32 R8, R12.reuse, R24, R8 ;  /* 0x000000180c08723c */ /* 0x048ff60000001808 */
[----:B------:R-:W-:Y:S11]  /*98e60*/  @!UPT UIADD3 URZ, URZ, URZ, URZ ;  /* 0x0000003f3f3ff290 */ /* 0x000ff6000fffe03f */
[----:B------:R-:W-:Y:S01]  /*98e70*/  @!UPT UIADD3 URZ, URZ, URZ, URZ ;  /* 0x0000003f3f3ff290 */ /* 0x000fe2000fffe03f */
[----:B------:R-:W-:Y:S01]  /*98e80*/  STL.64 [R1+0x1380], R8 ;  /* 0x0013800801007387 */ /* 0x000fe20000100a00 */
[----:B------:R0:W-:Y:S03]  /*98e90*/  STL.64 [R1+0x1388], R10 ;  /* 0x0013880a01007387 */ /* 0x0001e60000100a00 */
[----:B0-----:R-:W3:Y:S01]  /*98ea0*/  LDL.LU.64 R10, [R1+0x7320] ;  /* 0x00732000010a7983 */ /* 0x001ee20000300a00 */
[----:B------:R-:W3:Y:S02]  /*98eb0*/  LDL.LU.64 R8, [R1+0x7318] ;  /* 0x0073180001087983 */ /* 0x000ee40000300a00 */
[----:B------:R-:W-:Y:S02]  /*98ec0*/  IMAD.MOV.U32 R23, RZ, RZ, R29 ;  /* 0x000000ffff177224 */ /* 0x000fe400078e001d */
[----:B--2---:R0:W-:Y:S01]  /*98ed0*/  STL.64 [R1+0x72e0], R26 ;  /* 0x0072e01a01007387 */ /* 0x0041e20000100a00 */
[----:B------:R-:W2:Y:S04]  /*98ee0*/  LDL.64 R24, [R1+0x6c0] ;  /* 0x0006c00001187983 */ /* 0x000ea80000100a00 */
[----:B0-----:R-:W2:Y:S01]  /*98ef0*/  LDL.64 R26, [R1+0x6c8] ;  /* 0x0006c800011a7983 */ /* 0x001ea20000100a00 */
[----:B---3--:R-:W-:Y:S03]  /*98f00*/  HMMA.16816.F32 R12, R12, R8, R20 ;  /* 0x000000080c0c723c */ /* 0x008fe60000001814 */
[----:B------:R-:W2:Y:S01]  /*98f10*/  LDL.LU.64 R22, [R1+0x7310] ;  /* 0x0073100001167983 */ /* 0x000ea20000300a00 */
[----:B------:R-:W2:Y:S02]  /*98f20*/  LDL.LU.64 R20, [R1+0x7308] ;  /* 0x0073080001147983 */ /* 0x000ea40000300a00 */
[----:B------:R-:W-:Y:S11]  /*98f30*/  IMAD.MOV.U32 R5, RZ, RZ, R7 ;  /* 0x000000ffff057224 */ /* 0x000ff600078e0007 */
[----:B------:R-:W-:Y:S06]  /*98f40*/  @!UPT UIADD3 URZ, URZ, URZ, URZ ;  /* 0x0000003f3f3ff290 */ /* 0x000fec000fffe03f */
[----:B------:R0:W-:Y:S01]  /*98f50*/  STL.64 [R1+0x12f0], R12 ;  /* 0x0012f00c01007387 */ /* 0x0001e20000100a00 */
[----:B------:R-:W-:Y:S03]  /*98f60*/  STL.64 [R1+0x12f8], R14 ;  /* 0x0012f80e01007387 */ /* 0x000fe60000100a00 */
[----:B0-----:R-:W3:Y:S01]  /*98f70*/  LDL.LU R13, [R1+0x7300] ;  /* 0x00730000010d7983 */ /* 0x001ee20000300800 */
[----:B------:R-:W-:Y:S01]  /*98f80*/  IMAD.MOV.U32 R12, RZ, RZ, R6 ;  /* 0x000000ffff0c7224 */ /* 0x000fe200078e0006 */
[----:B--2---:R-:W-:Y:S02]  /*98f90*/  HMMA.16816.F32 R20, R24, R6, R20 ;  /* 0x000000061814723c */ /* 0x004fe40000001814 */
[----:B------:R-:W2:Y:S01]  /*98fa0*/  LDL.LU.64 R6, [R1+0x72f8] ;  /* 0x0072f80001067983 */ /* 0x000ea20000300a00 */
[----:B------:R-:W-:Y:S11]  /*98fb0*/  IMAD.MOV.U32 R4, RZ, RZ, R28 ;  /* 0x000000ffff047224 */ /* 0x000ff600078e001c */
[----:B------:R-:W-:Y:S09]  /*98fc0*/  @!UPT UIADD3 URZ, URZ, URZ, URZ ;  /* 0x0000003f3f3ff290 */ /* 0x000ff2000fffe03f */
[----:B------:R-:W-:Y:S01]  /*98fd0*/  STL.64 [R1+0x12c0], R20 ;  /* 0x0012c01401007387 */ /* 0x000fe20000100a00 */
[----:B------:R0:W-:Y:S02]  /*98fe0*/  STL [R1+0x12c8], R22 ;  /* 0x0012c81601007387 */ /* 0x0001e40000100800 */
[----:B------:R-:W-:Y:S02]  /*98ff0*/  IMAD.MOV.U32 R29, RZ, RZ, R23 ;  /* 0x000000ffff1d7224 */ /* 0x000fe400078e0017 */
[----:B0-----:R-:W4:Y:S01]  /*99000*/  LDL.LU.64 R22, [R1+0x72f0] ;  /* 0x0072f00001167983 */ /* 0x001f220000300a00 */
[----:B------:R-:W4:Y:S02]  /*99010*/  LDL.LU.64 R20, [R1+0x72e8] ;  /* 0x0072e80001147983 */ /* 0x000f240000300a00 */
[----:B---3--:R-:W-:Y:S02]  /*99020*/  STL.64 [R1+0x7280], R12 ;  /* 0x0072800c01007387 */ /* 0x008fe40000100a00 */
[----:B------:R-:W3:Y:S01]  /*99030*/  LDL R14, [R1+0x178] ;  /* 0x00017800010e7983 */ /* 0x000ee20000100800 */
[----:B------:R-:W3:Y:S04]  /*99040*/  LDL R15, [R1+0x17c] ;  /* 0x00017c00010f7983 */ /* 0x000ee80000100800 */
[----:B--2---:R-:W-:Y:S01]  /*99050*/  STL.64 [R1+0x7248], R6 ;  /* 0x0072480601007387 */ /* 0x004fe20000100a00 */
[----:B------:R0:W-:Y:S02]  /*99060*/  STL [R1+0x7240], R5 ;  /* 0x0072400501007387 */ /* 0x0001e40000100800 */
[----:B0-----:R-:W-:-:S02]  /*99070*/  IMAD.MOV.U32 R5, RZ, RZ, R3 ;  /* 0x000000ffff057224 */ /* 0x001fc400078e0003 */
[----:B------:R-:W-:Y:S02]  /*99080*/  IMAD.MOV.U32 R6, RZ, RZ, R2 ;  /* 0x000000ffff067224 */ /* 0x000fe400078e0002 */
[----:B------:R-:W-:-:S05]  /*99090*/  IMAD.MOV.U32 R7, RZ, RZ, R0 ;  /* 0x000000ffff077224 */ /* 0x000fca00078e0000 */
[----:B------:R0:W-:Y:S01]  /*990a0*/  STL.64 [R1+0x72d8], R6 ;  /* 0x0072d80601007387 */ /* 0x0001e20000100a00 */
[----:B------:R1:W-:Y:S03]  /*990b0*/  STL.64 [R1+0x72d0], R4 ;  /* 0x0072d00401007387 */ /* 0x0003e60000100a00 */
[----:B0-----:R-:W4:Y:S01]  /*990c0*/  LDL.64 R6, [R1+0x188] ;  /* 0x0001880001067983 */ /* 0x001f220000100a00 */
[----:B------:R-:W-:Y:S02]  /*990d0*/  STL [R1+0x61d8], R29 ;  /* 0x0061d81d01007387 */ /* 0x000fe40000100800 */
[----:B------:R-:W-:Y:S02]  /*990e0*/  IMAD.MOV.U32 R16, RZ, RZ, R24 ;  /* 0x000000ffff107224 */ /* 0x000fe400078e0018 */
[----:B------:R-:W-:Y:S02]  /*990f0*/  IMAD.MOV.U32 R13, RZ, RZ, R26 ;  /* 0x000000ffff0d7224 */ /* 0x000fe400078e001a */
[----:B------:R-:W-:Y:S01]  /*99100*/  IMAD.MOV.U32 R12, RZ, RZ, R27 ;  /* 0x000000ffff0c7224 */ /* 0x000fe200078e001b */
[----:B----4-:R-:W-:Y:S01]  /*99110*/  HMMA.16816.F32 R20, R24, R6, R20 ;  /* 0x000000061814723c */ /* 0x010fe20000001814 */
[----:B------:R-:W2:Y:S01]  /*99120*/  LDL.LU.64 R26, [R1+0x72e0] ;  /* 0x0072e000011a7983 */ /* 0x000ea20000300a00 */
[----:B------:R-:W-:-:S05]  /*99130*/  IMAD.MOV.U32 R8, RZ, RZ, R7 ;  /* 0x000000ffff087224 */ /* 0x000fca00078e0007 */
[----:B------:R-:W-:Y:S02]  /*99140*/  IMAD.MOV.U32 R24, RZ, RZ, R6 ;  /* 0x000000ffff187224 */ /* 0x000fe400078e0006 */
[----:B------:R-:W3:Y:S01]  /*99150*/  LDL.LU.64 R6, [R1+0x72d8] ;  /* 0x0072d80001067983 */ /* 0x000ee20000300a00 */
[----:B-1----:R-:W3:Y:S02]  /*99160*/  LDL.LU.64 R4, [R1+0x72d0] ;  /* 0x0072d00001047983 */ /* 0x002ee40000300a00 */
[----:B------:R-:W-:Y:S11]  /*99170*/  IMAD.MOV.U32 R9, RZ, RZ, R25 ;  /* 0x000000ffff097224 */ /* 0x000ff600078e0019 */
[----:B------:R-:W-:Y:S01]  /*99180*/  @!UPT UIADD3 URZ, URZ, URZ, URZ ;  /* 0x0000003f3f3ff290 */ /* 0x000fe2000fffe03f */
[----:B------:R-:W-:Y:S02]  /*99190*/  IMAD.MOV.U32 R2, RZ, RZ, R22 ;  /* 0x000000ffff027224 */ /* 0x000fe400078e0016 */
[----:B------:R-:W-:Y:S02]  /*991a0*/  IMAD.MOV.U32 R0, RZ, RZ, R23 ;  /* 0x000000ffff007224 */ /* 0x000fe400078e0017 */
[----:B------:R-:W4:Y:S01]  /*991b0*/  LDL.LU.64 R22, [R1+0x72c8] ;  /* 0x0072c80001167983 */ /* 0x000f220000300a00 */
[----:B------:R-:W-:Y:S02]  /*991c0*/  STL.64 [R1+0x7210], R10 ;  /* 0x0072100a01007387 */ /* 0x000fe40000100a00 */
[----:B------:R0:W-:Y:S02]  /*991d0*/  STL [R1+0x7208], R8 ;  /* 0x0072080801007387 */ /* 0x0001e40000100800 */
[----:B0-----:R-:W-:Y:S02]  /*991e0*/  IMAD.MOV.U32 R8, RZ, RZ, R16 ;  /* 0x000000ffff087224 */ /* 0x001fe400078e0010 */
[----:B------:R-:W-:-:S02]  /*991f0*/  IMAD.MOV.U32 R10, RZ, RZ, R13 ;  /* 0x000000ffff0a7224 */ /* 0x000fc400078e000d */
[----:B------:R-:W-:Y:S02]  /*99200*/  IMAD.MOV.U32 R11, RZ, RZ, R12 ;  /* 0x000000ffff0b7224 */ /* 0x000fe400078e000c */
[----:B------:R-:W-:Y:S02]  /*99210*/  IMAD.MOV.U32 R3, RZ, RZ, R21 ;  /* 0x000000ffff037224 */ /* 0x000fe400078e0015 */
[----:B------:R-:W-:-:S03]  /*99220*/  IMAD.MOV.U32 R28, RZ, RZ, R20 ;  /* 0x000000ffff1c7224 */ /* 0x000fc600078e0014 */
[C---:B---3--:R-:W-:Y:S01]  /*99230*/  HMMA.16816.F32 R4, R8.reuse, R14, R4 ;  /* 0x0000000e0804723c */ /* 0x048fe20000001804 */
[----:B--2---:R-:W-:Y:S01]  /*99240*/  STL.64 [R1+0x71b8], R26 ;  /* 0x0071b81a01007387 */ /* 0x004fe20000100a00 */
[----:B------:R0:W-:Y:S02]  /*99250*/  STL [R1+0x71b0], R24 ;  /* 0x0071b01801007387 */ /* 0x0001e40000100800 */
[----:B------:R-:W-:Y:S02]  /*99260*/  STL [R1+0x61e8], R0 ;  /* 0x0061e80001007387 */ /* 0x000fe40000100800 */
[----:B------:R-:W-:Y:S01]  /*99270*/  STL [R1+0x61e4], R2 ;  /* 0x0061e40201007387 */ /* 0x000fe20000100800 */
[----:B------:R-:W-:Y:S01]  /*99280*/  STL [R1+0x61e0], R3 ;  /* 0x0061e00301007387 */ /* 0x000fe20000100800 */
[----:B------:R-:W-:Y:S03]  /*99290*/  STL [R1+0x61dc], R28 ;  /* 0x0061dc1c01007387 */ /* 0x000fe60000100800 */
[----:B0-----:R-:W2:Y:S11]  /*992a0*/  LDL.LU R24, [R1+0x910] ;  /* 0x0009100001187983 */ /* 0x001eb60000300800 */
[----:B------:R-:W-:Y:S01]  /*992b0*/  @!UPT UIADD3 URZ, URZ, URZ, URZ ;  /* 0x0000003f3f3ff290 */ /* 0x000fe2000fffe03f */
[----:B------:R-:W-:Y:S01]  /*992c0*/  STL.64 [R1+0x1260], R4 ;  /* 0x0012600401007387 */ /* 0x000fe20000100a00 */
[----:B------:R0:W-:Y:S02]  /*992d0*/  STL.64 [R1+0x1268], R6 ;  /* 0x0012680601007387 */ /* 0x0001e40000100a00 */
[----:B------:R-:W2:Y:S02]  /*992e0*/  LDL.LU R25, [R1+0x914] ;  /* 0x0009140001197983 */ /* 0x000ea40000300800 */
[----:B------:R-:W3:Y:S01]  /*992f0*/  LDL.LU R26, [R1+0x918] ;  /* 0x00091800011a7983 */ /* 0x000ee20000300800 */
[----:B------:R-:W3:Y:S04]  /*99300*/  LDL.LU R27, [R1+0x91c] ;  /* 0x00091c00011b7983 */ /* 0x000ee80000300800 */
[----:B---3--:R-:W-:Y:S01]  /*99310*/  STL.64 [R1+0x7258], R26 ;  /* 0x0072581a01007387 */ /* 0x008fe20000100a00 */
[----:B--2---:R-:W-:Y:S02]  /*99320*/  STL.64 [R1+0x7250], R24 ;  /* 0x0072501801007387 */ /* 0x004fe40000100a00 */
[----:B0-----:R-:W2:Y:S02]  /*99330*/  LDL R6, [R1+0x118] ;  /* 0x0001180001067983 */ /* 0x001ea40000100800 */
[----:B------:R-:W2:Y:S01]  /*99340*/  LDL R7, [R1+0x11c] ;  /* 0x00011c0001077983 */ /* 0x000ea20000100800 */
[----:B------:R-:W3:Y:S01]  /*99350*/  LDL.LU R12, [R1+0x940] ;  /* 0x00094000010c7983 */ /* 0x000ee20000300800 */
[----:B------:R-:W3:Y:S02]  /*99360*/  LDL.LU R13, [R1+0x944] ;  /* 0x00094400010d7983 */ /* 0x000ee40000300800 */
[----:B------:R-:W2:Y:S02]  /*99370*/  LDL.LU R14, [R1+0x948] ;  /* 0x00094800010e7983 */ /* 0x000ea40000300800 */
[----:B------:R-:W2:Y:S02]  /*99380*/  LDL.LU R15, [R1+0x94c] ;  /* 0x00094c00010f7983 */ /* 0x000ea40000300800 */
[----:B--2---:R0:W-:Y:S01]  /*99390*/  STL.64 [R1+0x7290], R14 ;  /* 0x0072900e01007387 */ /* 0x0041e20000100a00 */
[----:B---3--:R-:W-:Y:S03]  /*993a0*/  STL.64 [R1+0x7288], R12 ;  /* 0x0072880c01007387 */ /* 0x008fe60000100a00 */
[----:B0-----:R-:W2:Y:S04]  /*993b0*/  LDL R14, [R1+0x148] ;  /* 0x00014800010e7983 */ /* 0x001ea80000100800 */
[----:B------:R-:W2:Y:S04]  /*993c0*/  LDL R15, [R1+0x14c] ;  /* 0x00014c00010f7983 */ /* 0x000ea80000100800 */
[----:B--2---:R0:W-:Y:S04]  /*993d0*/  STL.64 [R1+0x72a0], R14 ;  /* 0x0072a00e01007387 */ /* 0x0041e80000100a00 */
[----:B0-----:R-:W2:Y:S04]  /*993e0*/  LDL.64 R14, [R1+0x158] ;  /* 0x00015800010e7983 */ /* 0x001ea80000100a00 */
[----:B--2---:R0:W-:Y:S01]  /*993f0*/  STL.64 [R1+0x72b8], R14 ;  /* 0x0072b80e01007387 */ /* 0x0041e20000100a00 */
[----:B------:R-:W4:Y:S02]  /*99400*/  LDL.LU R12, [R1+0x970] ;  /* 0x00097000010c7983 */ /* 0x000f240000300800 */
[----:B------:R-:W4:Y:S01]  /*99410*/  LDL.LU R13, [R1+0x974] ;  /* 0x00097400010d7983 */ /* 0x000f220000300800 */
[----:B0-----:R-:W4:Y:S01]  /*99420*/  LDL.LU R14, [R1+0x978] ;  /* 0x00097800010e7983 */ /* 0x001f220000300800 */
[----:B------:R-:W4:Y:S02]  /*99430*/  LDL.LU R15, [R1+0x97c] ;  /* 0x00097c00010f7983 */ /* 0x000f240000300800 */
[----:B------:R0:W-:Y:S02]  /*99440*/  STL.64 [R1+0x7260], R6 ;  /* 0x0072600601007387 */ /* 0x0001e40000100a00 */
[----:B0-----:R-:W2:Y:S04]  /*99450*/  LDL.64 R6, [R1+0x128] ;  /* 0x0001280001067983 */ /* 0x001ea80000100a00 */
[----:B--2---:R0:W-:Y:S04]  /*99460*/  STL.64 [R1+0x7278], R6 ;  /* 0x0072780601007387 */ /* 0x0041e80000100a00 */
[----:B0-----:R-:W2:Y:S04]  /*99470*/  LDL.64 R6, [R1+0x138] ;  /* 0x0001380001067983 */ /* 0x001ea80000100a00 */
[----:B--2---:R0:W-:Y:S01]  /*99480*/  STL.64 [R1+0x7298], R6 ;  /* 0x0072980601007387 */ /* 0x0041e20000100a00 */
[----:B------:R-:W2:Y:S02]  /*99490*/  LDL.LU R4, [R1+0x950] ;  /* 0x0009500001047983 */ /* 0x000ea40000300800 */
[----:B------:R-:W2:Y:S01]  /*994a0*/  LDL.LU R5, [R1+0x954] ;  /* 0x0009540001057983 */ /* 0x000ea20000300800 */
[----:B0-----:R-:W3:Y:S01]  /*994b0*/  LDL.LU R6, [R1+0x958] ;  /* 0x0009580001067983 */ /* 0x001ee20000300800 */
[----:B------:R-:W3:Y:S01]  /*994c0*/  LDL.LU R7, [R1+0x95c] ;  /* 0x00095c0001077983 */ /* 0x000ee20000300800 */
[----:B----4-:R-:W-:Y:S02]  /*994d0*/  HMMA.16816.F32 R12, R8, R22, R12 ;  /* 0x00000016080c723c */ /* 0x010fe4000000180c */
        /* <DEDUP_REMOVED lines=11> */
[----:B------:R-:W-:-:S03]  /*99590*/  IMAD.MOV.U32 R16, RZ, RZ, R23 ;  /* 0x000000ffff107224 */ /* 0x000fc600078e0017 */
[----:B------:R-:W-:Y:S02]  /*995a0*/  IMAD.MOV.U32 R21, RZ, RZ, R14 ;  /* 0x000000ffff157224 */ /* 0x000fe400078e000e */
[----:B------:R-:W-:Y:S01]  /*995b0*/  IMAD.MOV.U32 R20, RZ, RZ, R15 ;  /* 0x000000ffff147224 */ /* 0x000fe200078e000f */
[----:B----4-:R-:W-:Y:S01]  /*995c0*/  STL.64 [R1+0x7270], R26 ;  /* 0x0072701a01007387 */ /* 0x010fe20000100a00 */
[----:B---3--:R0:W-:Y:S03]  /*995d0*/  STL.64 [R1+0x7268], R24 ;  /* 0x0072681801007387 */ /* 0x0081e60000100a00 */
[----:B0-----:R-:W3:Y:S01]  /*995e0*/  LDL.LU R24, [R1+0x930] ;  /* 0x0009300001187983 */ /* 0x001ee20000300800 */
[----:B------:R-:W3:Y:S02]  /*995f0*/  LDL.LU R25, [R1+0x934] ;  /* 0x0009340001197983 */ /* 0x000ee40000300800 */
[----:B------:R-:W3:Y:S02]  /*99600*/  LDL.LU R26, [R1+0x938] ;  /* 0x00093800011a7983 */ /* 0x000ee40000300800 */
[----:B------:R-:W3:Y:S01]  /*99610*/  LDL.LU R27, [R1+0x93c] ;  /* 0x00093c00011b7983 */ /* 0x000ee20000300800 */
[----:B------:R-:W4:Y:S01]  /*99620*/  LDL.LU.64 R22, [R1+0x72c0] ;  /* 0x0072c00001167983 */ /* 0x000f220000300a00 */
[----:B------:R-:W-:Y:S02]  /*99630*/  STL.64 [R1+0x1230], R12 ;  /* 0x0012300c01007387 */ /* 0x000fe40000100a00 */
[----:B------:R-:W2:Y:S02]  /*99640*/  LDL.LU.64 R14, [R1+0x72b8] ;  /* 0x0072b800010e7983 */ /* 0x000ea40000300a00 */
[----:B------:R0:W-:Y:S01]  /*99650*/  STL.64 [R1+0x7228], R18 ;  /* 0x0072281201007387 */ /* 0x0001e20000100a00 */
[----:B------:R-:W-:Y:S04]  /*99660*/  STL.64 [R1+0x7220], R16 ;  /* 0x0072201001007387 */ /* 0x000fe80000100a00 */
[----:B0-----:R-:W3:Y:S01]  /*99670*/  LDL.64 R18, [R1+0x108] ;  /* 0x0001080001127983 */ /* 0x001ee20000100a00 */
        /* <DEDUP_REMOVED lines=12> */
[----:B--2---:R-:W-:Y:S03]  /*99740*/  HMMA.16816.F32 R8, R8, R14, R4 ;  /* 0x0000000e0808723c */ /* 0x004fe60000001804 */
[----:B------:R-:W2:Y:S01]  /*99750*/  LDL.LU.64 R6, [R1+0x7298] ;  /* 0x0072980001067983 */ /* 0x000ea20000300a00 */
[----:B------:R-:W2:Y:S02]  /*99760*/  LDL.LU.64 R14, [R1+0x7290] ;  /* 0x00729000010e7983 */ /* 0x000ea40000300a00 */
[----:B------:R-:W2:Y:S11]  /*99770*/  LDL.LU.64 R12, [R1+0x7288] ;  /* 0x00728800010c7983 */ /* 0x000eb60000300a00 */
[----:B------:R-:W-:Y:S06]  /*99780*/  @!UPT UIADD3 URZ, URZ, URZ, URZ ;  /* 0x0000003f3f3ff290 */ /* 0x000fec000fffe03f */
[----:B------:R0:W-:Y:S01]  /*99790*/  STL.64 [R1+0x11b0], R8 ;  /* 0x0011b00801007387 */ /* 0x0001e20000100a00 */
[----:B------:R4:W-:Y:S03]  /*997a0*/  STL.64 [R1+0x11b8], R10 ;  /* 0x0011b80a01007387 */ /* 0x0009e60000100a00 */
[----:B0-----:R-:W2:Y:S01]  /*997b0*/  LDL.LU R8, [R1+0x900] ;  /* 0x0009000001087983 */ /* 0x001ea20000300800 */
[----:B------:R-:W2:Y:S02]  /*997c0*/  LDL.LU R9, [R1+0x904] ;  /* 0x0009040001097983 */ /* 0x000ea40000300800 */
[----:B----4-:R-:W-:Y:S02]  /*997d0*/  IMAD.MOV.U32 R10, RZ, RZ, R23 ;  /* 0x000000ffff0a7224 */ /* 0x010fe400078e0017 */
[----:B------:R-:W-:-:S05]  /*997e0*/  IMAD.MOV.U32 R11, RZ, RZ, R22 ;  /* 0x000000ffff0b7224 */ /* 0x000fca00078e0016 */
[----:B------:R-:W-:Y:S04]  /*997f0*/  STL.64 [R1+0x7238], R10 ;  /* 0x0072380a01007387 */ /* 0x000fe80000100a00 */
[----:B--2---:R0:W-:Y:S04]  /*99800*/  STL.64 [R1+0x7230], R8 ;  /* 0x0072300801007387 */ /* 0x0041e80000100a00 */
        /* <DEDUP_REMOVED lines=11> */
[----:B------:R-:W-:Y:S02]  /*998c0*/  STL [R1+0x7150], R15 ;  /* 0x0071500f01007387 */ /* 0x000fe40000100800 */
[----:B------:R-:W-:Y:S01]  /*998d0*/  STL [R1+0x7138], R14 ;  /* 0x0071380e01007387 */ /* 0x000fe20000100800 */
        /* <DEDUP_REMOVED lines=10> */
[----:B------:R-:W3:Y:S01]  /*99980*/  LDL.LU.64 R26, [R1+0x7258] ;  /* 0x00725800011a7983 */ /* 0x000ee20000300a00 */
[----:B------:R-:W3:Y:S02]  /*99990*/  LDL.LU.64 R24, [R1+0x7250] ;  /* 0x0072500001187983 */ /* 0x000ee40000300a00 */
[----:B------:R-:W-:-:S02]  /*999a0*/  IMAD.MOV.U32 R2, RZ, RZ, R10 ;  /* 0x000000ffff027224 */ /* 0x000fc400078e000a */
[----:B------:R-:W-:Y:S02]  /*999b0*/  IMAD.MOV.U32 R0, RZ, RZ, R11 ;  /* 0x000000ffff007224 */ /* 0x000fe400078e000b */
[----:B------:R-:W-:Y:S02]  /*999c0*/  IMAD.MOV.U32 R3, RZ, RZ, R9 ;  /* 0x000000ffff037224 */ /* 0x000fe400078e0009 */
[----:B------:R-:W-:Y:S11]  /*999d0*/  IMAD.MOV.U32 R14, RZ, RZ, R18 ;  /* 0x000000ffff0e7224 */ /* 0x000ff600078e0012 */
[----:B------:R-:W-:Y:S02]  /*999e0*/  @!UPT UIADD3 URZ, URZ, URZ, URZ ;  /* 0x0000003f3f3ff290 */ /* 0x000fe4000fffe03f */
[----:B------:R0:W-:Y:S01]  /*999f0*/  STL.64 [R1+0x10f0], R4 ;  /* 0x0010f00401007387 */ /* 0x0001e20000100a00 */
[----:B------:R-:W-:Y:S02]  /*99a00*/  IMAD.MOV.U32 R22, RZ, RZ, R6 ;  /* 0x000000ffff167224 */ /* 0x000fe400078e0006 */
[----:B------:R-:W-:Y:S02]  /*99a10*/  IMAD.MOV.U32 R23, RZ, RZ, R7 ;  /* 0x000000ffff177224 */ /* 0x000fe400078e0007 */
[----:B------:R-:W4:Y:S04]  /*99a20*/  LDL.LU.64 R6, [R1+0x7248] ;  /* 0x0072480001067983 */ /* 0x000f280000300a00 */
[----:B0-----:R-:W2:Y:S01]  /*99a30*/  LDL.LU R5, [R1+0x7240] ;  /* 0x0072400001057983 */ /* 0x001ea20000300800 */
[----:B------:R-:W-:Y:S01]  /*99a40*/  IMAD.MOV.U32 R4, RZ, RZ, R8 ;  /* 0x000000ffff047224 */ /* 0x000fe200078e0008 */
[----:B---3--:R-:W-:Y:S02]  /*99a50*/  HMMA.16816.F32 R24, R8, R18, R24 ;  /* 0x000000120818723c */ /* 0x008fe40000001818 */
[----:B------:R-:W3:Y:S01]  /*99a60*/  LDL.LU.64 R10, [R1+0x7238] ;  /* 0x00723800010a7983 */ /* 0x000ee20000300a00 */
[----:B------:R-:W3:Y:S02]  /*99a70*/  LDL.LU.64 R8, [R1+0x7230] ;  /* 0x0072300001087983 */ /* 0x000ee40000300a00 */
[----:B------:R-:W2:Y:S02]  /*99a80*/  LDL.LU.64 R18, [R1+0x7228] ;  /* 0x0072280001127983 */ /* 0x000ea40000300a00 */
[----:B------:R-:W2:Y:S11]  /*99a90*/  LDL.LU.64 R16, [R1+0x7220] ;  /* 0x0072200001107983 */ /* 0x000eb60000300a00 */
[----:B------:R-:W-:Y:S05]  /*99aa0*/  @!UPT UIADD3 URZ, URZ, URZ, URZ ;  /* 0x0000003f3f3ff290 */ /* 0x000fea000fffe03f */
[----:B------:R0:W-:Y:S01]  /*99ab0*/  STL [R1+0x10c4], R25 ;  /* 0x0010c41901007387 */ /* 0x0001e20000100800 */
[----:B------:R1:W-:Y:S02]  /*99ac0*/  STL.64 [R1+0x10c8], R26 ;  /* 0x0010c81a01007387 */ /* 0x0003e40000100a00 */
[----:B------:R-:W-:Y:S02]  /*99ad0*/  IMAD.MOV.U32 R21, RZ, RZ, R24 ;  /* 0x000000ffff157224 */ /* 0x000fe400078e0018 */
[----:B------:R-:W2:Y:S04]  /*99ae0*/  LDL.LU R24, [R1+0x8d0] ;  /* 0x0008d00001187983 */ /* 0x000ea80000300800 */
[----:B0-----:R-:W2:Y:S01]  /*99af0*/  LDL.LU R25, [R1+0x8d4] ;  /* 0x0008d40001197983 */ /* 0x001ea20000300800 */
[----:B-1----:R-:W2:Y:S02]  /*99b00*/  LDL.LU R26, [R1+0x8d8] ;  /* 0x0008d800011a7983 */ /* 0x002ea40000300800 */
[----:B------:R-:W2:Y:S02]  /*99b10*/  LDL.LU R27, [R1+0x8dc] ;  /* 0x0008dc00011b7983 */ /* 0x000ea40000300800 */
[----:B----4-:R-:W-:Y:S01]  /*99b20*/  IMAD.MOV.U32 R15, RZ, RZ, R6 ;  /* 0x000000ffff0f7224 */ /* 0x010fe200078e0006 */
[----:B--2---:R0:W-:Y:S01]  /*99b30*/  STL.64 [R1+0x71c8], R26 ;  /* 0x0071c81a01007387 */ /* 0x0041e20000100a00 */
[----:B------:R-:W-:Y:S03]  /*99b40*/  STL.64 [R1+0x71c0], R24 ;  /* 0x0071c01801007387 */ /* 0x000fe60000100a00 */
[----:B0-----:R-:W2:Y:S01]  /*99b50*/  LDL.64 R26, [R1+0xd8] ;  /* 0x0000d800011a7983 */ /* 0x001ea20000100a00 */
[----:B------:R0:W-:Y:S02]  /*99b60*/  STL.64 [R1+0x6070], R22 ;  /* 0x0060701601007387 */ /* 0x0001e40000100a00 */
[----:B------:R1:W-:Y:S02]  /*99b70*/  STL.64 [R1+0x6068], R20 ;  /* 0x0060681401007387 */ /* 0x0003e40000100a00 */
[----:B0-----:R-:W-:-:S02]  /*99b80*/  IMAD.MOV.U32 R22, RZ, RZ, R12 ;  /* 0x000000ffff167224 */ /* 0x001fc400078e000c */
[----:B------:R-:W-:Y:S01]  /*99b90*/  IMAD.MOV.U32 R23, RZ, RZ, R5 ;  /* 0x000000ffff177224 */ /* 0x000fe200078e0005 */
[----:B------:R-:W4:Y:S01]  /*99ba0*/  LDL.LU R12, [R1+0x7218] ;  /* 0x00721800010c7983 */ /* 0x000f220000300800 */
[----:B-1----:R-:W-:Y:S02]  /*99bb0*/  IMAD.MOV.U32 R20, RZ, RZ, R4 ;  /* 0x000000ffff147224 */ /* 0x002fe400078e0004 */
[----:B------:R-:W-:Y:S01]  /*99bc0*/  IMAD.MOV.U32 R21, RZ, RZ, R3 ;  /* 0x000000ffff157224 */ /* 0x000fe200078e0003 */
[----:B------:R0:W-:Y:S02]  /*99bd0*/  STL.64 [R1+0x7188], R22 ;  /* 0x0071881601007387 */ /* 0x0001e40000100a00 */
[----:B0-----:R-:W-:Y:S02]  /*99be0*/  IMAD.MOV.U32 R22, RZ, RZ, R2 ;  /* 0x000000ffff167224 */ /* 0x001fe400078e0002 */
[----:B------:R-:W-:-:S07]  /*99bf0*/  IMAD.MOV.U32 R23, RZ, RZ, R0 ;  /* 0x000000ffff177224 */ /* 0x000fce00078e0000 */
[----:B---3--:R-:W-:Y:S11]  /*99c00*/  HMMA.16816.F32 R8, R20, R6, R8 ;  /* 0x000000061408723c */ /* 0x008ff60000001808 */
[----:B------:R-:W-:Y:S11]  /*99c10*/  @!UPT UIADD3 URZ, URZ, URZ, URZ ;  /* 0x0000003f3f3ff290 */ /* 0x000ff6000fffe03f */
[----:B------:R-:W-:Y:S01]  /*99c20*/  @!UPT UIADD3 URZ, URZ, URZ, URZ ;  /* 0x0000003f3f3ff290 */ /* 0x000fe2000fffe03f */
[----:B------:R0:W-:Y:S01]  /*99c30*/  STL.64 [R1+0x1080], R8 ;  /* 0x0010800801007387 */ /* 0x0001e20000100a00 */
[----:B------:R1:W-:Y:S02]  /*99c40*/  STL.64 [R1+0x1088], R10 ;  /* 0x0010880a01007387 */ /* 0x0003e40000100a00 */
[----:B0-----:R-:W-:Y:S01]  /*99c50*/  IMAD.MOV.U32 R9, RZ, RZ, R7 ;  /* 0x000000ffff097224 */ /* 0x001fe200078e0007 */
[----:B-1----:R-:W3:Y:S01]  /*99c60*/  LDL.LU.64 R10, [R1+0x7210] ;  /* 0x00721000010a7983 */ /* 0x002ee20000300a00 */
[----:B------:R-:W2:Y:S02]  /*99c70*/  LDL.LU R8, [R1+0x7208] ;  /* 0x0072080001087983 */ /* 0x000ea40000300800 */
[----:B------:R-:W2:Y:S02]  /*99c80*/  LDL.LU.64 R6, [R1+0x7200] ;  /* 0x0072000001067983 */ /* 0x000ea40000300a00 */
[----:B------:R-:W3:Y:S01]  /*99c90*/  LDL.LU.64 R4, [R1+0x71f8] ;  /* 0x0071f80001047983 */ /* 0x000ee20000300a00 */
[----:B------:R2:W-:Y:S02]  /*99ca0*/  STL.64 [R1+0x7190], R14 ;  /* 0x0071900e01007387 */ /* 0x0005e40000100a00 */
[----:B--2---:R-:W-:-:S02]  /*99cb0*/  IMAD.MOV.U32 R14, RZ, RZ, R6 ;  /* 0x000000ffff0e7224 */ /* 0x004fc400078e0006 */
[----:B------:R-:W-:Y:S01]  /*99cc0*/  IMAD.MOV.U32 R15, RZ, RZ, R7 ;  /* 0x000000ffff0f7224 */ /* 0x000fe200078e0007 */
[----:B------:R-:W2:Y:S01]  /*99cd0*/  LDL.LU R6, [R1+0x71f0] ;  /* 0x0071f00001067983 */ /* 0x000ea20000300800 */
[----:B------:R-:W2:Y:S03]  /*99ce0*/  LDL.LU R7, [R1+0x71ec] ;  /* 0x0071ec0001077983 */ /* 0x000ea60000300800 */
[----:B------:R3:W-:Y:S01]  /*99cf0*/  STL.64 [R1+0x71a0], R14 ;  /* 0x0071a00e01007387 */ /* 0x0007e20000100a00 */
[----:B----4-:R0:W-:Y:S02]  /*99d00*/  STL.64 [R1+0x7198], R12 ;  /* 0x0071980c01007387 */ /* 0x0101e40000100a00 */
[----:B---3--:R-:W-:Y:S01]  /*99d10*/  IMAD.MOV.U32 R14, RZ, RZ, R10 ;  /* 0x000000ffff0e7224 */ /* 0x008fe200078e000a */
[----:B0-----:R-:W3:Y:S01]  /*99d20*/  LDL.LU R12, [R1+0x8c0] ;  /* 0x0008c000010c7983 */ /* 0x001ee20000300800 */
[----:B------:R-:W3:Y:S02]  /*99d30*/  LDL.LU R13, [R1+0x8c4] ;  /* 0x0008c400010d7983 */ /* 0x000ee40000300800 */
[----:B------:R-:W4:Y:S02]  /*99d40*/  LDL.LU R10, [R1+0x71e8] ;  /* 0x0071e800010a7983 */ /* 0x000f240000300800 */
[----:B------:R-:W-:-:S02]  /*99d50*/  IMAD.MOV.U32 R15, RZ, RZ, R11 ;  /* 0x000000ffff0f7224 */ /* 0x000fc400078e000b */
[----:B------:R-:W3:Y:S01]  /*99d60*/  LDL.LU R11, [R1+0x71e4] ;  /* 0x0071e400010b7983 */ /* 0x000ee20000300800 */
[----:B--2---:R-:W-:Y:S11]  /*99d70*/  HMMA.16816.F32 R4, R20, R18, R4 ;  /* 0x000000121404723c */ /* 0x004ff60000001804 */
[----:B------:R-:W-:Y:S11]  /*99d80*/  @!UPT UIADD3 URZ, URZ, URZ, URZ ;  /* 0x0000003f3f3ff290 */ /* 0x000ff6000fffe03f */
[----:B------:R-:W-:Y:S01]  /*99d90*/  @!UPT UIADD3 URZ, URZ, URZ, URZ ;  /* 0x0000003f3f3ff290 */ /* 0x000fe2000fffe03f */
[----:B------:R-:W-:Y:S01]  /*99da0*/  STL [R1+0x1054], R5 ;  /* 0x0010540501007387 */ /* 0x000fe20000100800 */
[----:B------:R0:W-:Y:S02]  /*99db0*/  STL.64 [R1+0x1058], R6 ;  /* 0x0010580601007387 */ /* 0x0001e40000100a00 */
[----:B0-----:R-:W-:Y:S01]  /*99dc0*/  IMAD.MOV.U32 R7, RZ, RZ, R4 ;  /* 0x000000ffff077224 */ /* 0x001fe200078e0004 */
[----:B------:R-:W2:Y:S01]  /*99dd0*/  LDL.LU R6, [R1+0x71e0] ;  /* 0x0071e00001067983 */ /* 0x000ea20000300800 */
[----:B------:R-:W3:Y:S02]  /*99de0*/  LDL.LU.64 R4, [R1+0x71d8] ;  /* 0x0071d80001047983 */ /* 0x000ee40000300a00 */
[----:B------:R-:W-:Y:S01]  /*99df0*/  STL.64 [R1+0x7090], R18 ;  /* 0x0070901201007387 */ /* 0x000fe20000100a00 */
[----:B--2---:R-:W-:Y:S01]  /*99e00*/  STL.64 [R1+0x5fd8], R6 ;  /* 0x005fd80601007387 */ /* 0x004fe20000100a00 */
[----:B---3--:R0:W-:Y:S03]  /*99e10*/  STL.64 [R1+0x5fd0], R4 ;  /* 0x005fd00401007387 */ /* 0x0081e60000100a00 */
[----:B0-----:R-:W2:Y:S01]  /*99e20*/  LDL.LU R4, [R1+0x8e0] ;  /* 0x0008e00001047983 */ /* 0x001ea20000300800 */
[----:B------:R-:W2:Y:S02]  /*99e30*/  LDL.LU R5, [R1+0x8e4] ;  /* 0x0008e40001057983 */ /* 0x000ea40000300800 */
[----:B------:R-:W-:-:S02]  /*99e40*/  IMAD.MOV.U32 R6, RZ, RZ, R11 ;  /* 0x000000ffff067224 */ /* 0x000fc400078e000b */
[----:B----4-:R-:W-:Y:S01]  /*99e50*/  IMAD.MOV.U32 R7, RZ, RZ, R10 ;  /* 0x000000ffff077224 */ /* 0x010fe200078e000a */
[----:B------:R-:W3:Y:S01]  /*99e60*/  LDL.LU R11, [R1+0x71d4] ;  /* 0x0071d400010b7983 */ /* 0x000ee20000300800 */
[----:B------:R-:W3:Y:S05]  /*99e70*/  LDL.LU R10, [R1+0x71d0] ;  /* 0x0071d000010a7983 */ /* 0x000eea0000300800 */
[C---:B--2---:R-:W-:Y:S11]  /*99e80*/  HMMA.16816.F32 R4, R20.reuse, R26, R4 ;  /* 0x0000001a1404723c */ /* 0x044ff60000001804 */
[----:B------:R-:W-:Y:S11]  /*99e90*/  @!UPT UIADD3 URZ, URZ, URZ, URZ ;  /* 0x0000003f3f3ff290 */ /* 0x000ff6000fffe03f */
[----:B------:R-:W-:Y:S01]  /*99ea0*/  @!UPT UIADD3 URZ, URZ, URZ, URZ ;  /* 0x0000003f3f3ff290 */ /* 0x000fe2000fffe03f */
[----:B------:R0:W-:Y:S01]  /*99eb0*/  STL.64 [R1+0x1020], R4 ;  /* 0x0010200401007387 */ /* 0x0001e20000100a00 */
[----:B------:R1:W-:Y:S02]  /*99ec0*/  STL.64 [R1+0x1028], R6 ;  /* 0x0010280601007387 */ /* 0x0003e40000100a00 */
[----:B0-----:R-:W-:Y:S02]  /*99ed0*/  IMAD.MOV.U32 R5, RZ, RZ, R26 ;  /* 0x000000ffff057224 */ /* 0x001fe400078e001a */
[----:B------:R-:W-:Y:S02]  /*99ee0*/  IMAD.MOV.U32 R4, RZ, RZ, R27 ;  /* 0x000000ffff047224 */ /* 0x000fe400078e001b */
[----:B------:R-:W2:Y:S01]  /*99ef0*/  LDL.LU.64 R26, [R1+0x71c8] ;  /* 0x0071c800011a7983 */ /* 0x000ea20000300a00 */
[----:B------:R-:W2:Y:S02]  /*99f00*/  LDL.LU.64 R24, [R1+0x71c0] ;  /* 0x0071c00001187983 */ /* 0x000ea40000300a00 */
[----:B------:R-:W-:Y:S02]  /*99f10*/  STL.64 [R1+0x7158], R4 ;  /* 0x0071580401007387 */ /* 0x000fe40000100a00 */
[----:B-1----:R-:W2:Y:S02]  /*99f20*/  LDL.64 R6, [R1+0xc8] ;  /* 0x0000c80001067983 */ /* 0x002ea40000100a00 */
[C---:B--2---:R-:W-:Y:S11]  /*99f30*/  HMMA.16816.F32 R24, R20.reuse, R6, R24 ;  /* 0x000000061418723c */ /* 0x044ff60000001818 */
[----:B------:R-:W-:Y:S11]  /*99f40*/  @!UPT UIADD3 URZ, URZ, URZ, URZ ;  /* 0x0000003f3f3ff290 */ /* 0x000ff6000fffe03f */
[----:B------:R-:W-:Y:S01]  /*99f50*/  @!UPT UIADD3 URZ, URZ, URZ, URZ ;  /* 0x0000003f3f3ff290 */ /* 0x000fe2000fffe03f */
[----:B------:R-:W-:Y:S01]  /*99f60*/  STL.64 [R1+0xfe0], R24 ;  /* 0x000fe01801007387 */ /* 0x000fe20000100a00 */
[----:B------:R0:W-:Y:S03]  /*99f70*/  STL.64 [R1+0xfe8], R26 ;  /* 0x000fe81a01007387 */ /* 0x0001e60000100a00 */
[----:B0-----:R-:W2:Y:S01]  /*99f80*/  LDL.LU.64 R26, [R1+0x71b8] ;  /* 0x0071b800011a7983 */ /* 0x001ea20000300a00 */
[----:B------:R-:W4:Y:S02]  /*99f90*/  LDL.LU R24, [R1+0x71b0] ;  /* 0x0071b00001187983 */ /* 0x000f240000300800 */
[----:B------:R-:W-:Y:S02]  /*99fa0*/  IMAD.MOV.U32 R0, RZ, RZ, R7 ;  /* 0x000000ffff007224 */ /* 0x000fe400078e0007 */
[----:B------:R-:W-:Y:S02]  /*99fb0*/  IMAD.MOV.U32 R7, RZ, RZ, R8 ;  /* 0x000000ffff077224 */ /* 0x000fe400078e0008 */
[----:B------:R-:W-:Y:S01]  /*99fc0*/  IMAD.MOV.U32 R2, RZ, RZ, R6 ;  /* 0x000000ffff027224 */ /* 0x000fe200078e0006 */
[----:B--2---:R-:W-:Y:S01]  /*99fd0*/  HMMA.16816.F32 R12, R20, R26, R12 ;  /* 0x0000001a140c723c */ /* 0x004fe2000000180c */
[----:B------:R-:W-:-:S02]  /*99fe0*/  IMAD.MOV.U32 R8, RZ, RZ, R26 ;  /* 0x000000ffff087224 */ /* 0x000fc400078e001a */
[----:B------:R-:W-:Y:S02]  /*99ff0*/  IMAD.MOV.U32 R3, RZ, RZ, R27 ;  /* 0x000000ffff037224 */ /* 0x000fe400078e001b */
[----:B----4-:R-:W-:Y:S01]  /*9a000*/  IMAD.MOV.U32 R6, RZ, RZ, R24 ;  /* 0x000000ffff067224 */ /* 0x010fe200078e0018 */
[----:B------:R-:W2:Y:S11]  /*9a010*/  LDL.LU.64 R26, [R1+0x71a8] ;  /* 0x0071a800011a7983 */ /* 0x000eb60000300a00 */
[----:B------:R-:W-:Y:S06]  /*9a020*/  @!UPT UIADD3 URZ, URZ, URZ, URZ ;  /* 0x0000003f3f3ff290 */ /* 0x000fec000fffe03f */
[----:B------:R0:W-:Y:S01]  /*9a030*/  STL.64 [R1+0xfb0], R12 ;  /* 0x000fb00c01007387 */ /* 0x0001e20000100a00 */
[----:B------:R-:W-:Y:S02]  /*9a040*/  IMAD.MOV.U32 R24, RZ, RZ, R14 ;  /* 0x000000ffff187224 */ /* 0x000fe400078e000e */
[----:B------:R-:W-:Y:S02]  /*9a050*/  IMAD.MOV.U32 R25, RZ, RZ, R15 ;  /* 0x000000ffff197224 */ /* 0x000fe400078e000f */
[----:B------:R-:W3:Y:S04]  /*9a060*/  LDL.LU.64 R14, [R1+0x71a0] ;  /* 0x0071a000010e7983 */ /* 0x000ee80000300a00 */
[----:B0-----:R-:W3:Y:S01]  /*9a070*/  LDL.LU.64 R12, [R1+0x7198] ;  /* 0x00719800010c7983 */ /* 0x001ee20000300a00 */
[----:B------:R-:W-:Y:S02]  /*9a080*/  STL [R1+0x5f54], R25 ;  /* 0x005f541901007387 */ /* 0x000fe40000100800 */
[----:B------:R0:W-:Y:S02]  /*9a090*/  STL [R1+0x5f50], R24 ;  /* 0x005f501801007387 */ /* 0x0001e40000100800 */
[----:B------:R-:W-:-:S02]  /*9a0a0*/  IMAD.MOV.U32 R18, RZ, RZ, R17 ;  /* 0x000000ffff127224 */ /* 0x000fc400078e0011 */
[----:B------:R-:W-:Y:S01]  /*9a0b0*/  IMAD.MOV.U32 R19, RZ, RZ, R16 ;  /* 0x000000ffff137224 */ /* 0x000fe200078e0010 */
[----:B--2---:R1:W-:Y:S01]  /*9a0c0*/  STL.64 [R1+0x7180], R26 ;  /* 0x0071801a01007387 */ /* 0x0043e20000100a00 */
[----:B0-----:R-:W2:Y:S03]  /*9a0d0*/  LDL.LU.64 R24, [R1+0x420] ;  /* 0x0004200001187983 */ /* 0x001ea60000300a00 */
[----:B-1----:R-:W4:Y:S01]  /*9a0e0*/  LDL.LU.64 R26, [R1+0x428] ;  /* 0x00042800011a7983 */ /* 0x002f220000300a00 */
[----:B---3--:R-:W-:Y:S03]  /*9a0f0*/  HMMA.16816.F32 R20, R20, R10, R12 ;  /* 0x0000000a1414723c */ /* 0x008fe6000000180c */
[----:B------:R-:W3:Y:S11]  /*9a100*/  LDL.LU.64 R14, [R1+0x7190] ;  /* 0x00719000010e7983 */ /* 0x000ef60000300a00 */
[----:B------:R-:W-:Y:S09]  /*9a110*/  @!UPT UIADD3 URZ, URZ, URZ, URZ ;  /* 0x0000003f3f3ff290 */ /* 0x000ff2000fffe03f */
[----:B------:R-:W-:Y:S01]  /*9a120*/  STL.64 [R1+0xf20], R20 ;  /* 0x000f201401007387 */ /* 0x000fe20000100a00 */
[----:B------:R-:W-:Y:S02]  /*9a130*/  IMAD.MOV.U32 R12, RZ, RZ, R22 ;  /* 0x000000ffff0c7224 */ /* 0x000fe400078e0016 */
[----:B------:R-:W-:Y:S02]  /*9a140*/  IMAD.MOV.U32 R13, RZ, RZ, R23 ;  /* 0x000000ffff0d7224 */ /* 0x000fe400078e0017 */
[----:B------:R-:W2:Y:S01]  /*9a150*/  LDL.LU.64 R22, [R1+0x7188] ;  /* 0x0071880001167983 */ /* 0x000ea20000300a00 */
        /* <DEDUP_REMOVED lines=17> */
[----:B------:R0:W-:Y:S01]  /*9a270*/  STL.64 [R1+0x7060], R10 ;  /* 0x0070600a01007387 */ /* 0x0001e20000100a00 */
[----:B------:R-:W-:Y:S02]  /*9a280*/  STL [R1+0x5f5c], R13 ;  /* 0x005f5c0d01007387 */ /* 0x000fe40000100800 */
[----:B------:R-:W-:Y:S02]  /*9a290*/  STL [R1+0x5f58], R12 ;  /* 0x005f580c01007387 */ /* 0x000fe40000100800 */
[----:B----4-:R-:W-:-:S02]  /*9a2a0*/  IMAD.MOV.U32 R5, RZ, RZ, R26 ;  /* 0x000000ffff057224 */ /* 0x010fc400078e001a */
[----:B------:R-:W-:Y:S02]  /*9a2b0*/  IMAD.MOV.U32 R4, RZ, RZ, R27 ;  /* 0x000000ffff047224 */ /* 0x000fe400078e001b */
[----:B0-----:R-:W-:Y:S02]  /*9a2c0*/  IMAD.MOV.U32 R11, RZ, RZ, R24 ;  /* 0x000000ffff0b7224 */ /* 0x001fe400078e0018 */
[----:B------:R-:W-:Y:S01]  /*9a2d0*/  IMAD.MOV.U32 R10, RZ, RZ, R25 ;  /* 0x000000ffff0a7224 */ /* 0x000fe200078e0019 */
[----:B--2---:R-:W-:Y:S01]  /*9a2e0*/  HMMA.16816.F32 R16, R24, R22, R16 ;  /* 0x000000161810723c */ /* 0x004fe20000001810 */
[----:B------:R-:W2:Y:S11]  /*9a2f0*/  LDL.LU.64 R26, [R1+0x7180] ;  /* 0x00718000011a7983 */ /* 0x000eb60000300a00 */
[----:B------:R-:W-:Y:S11]  /*9a300*/  @!UPT UIADD3 URZ, URZ, URZ, URZ ;  /* 0x0000003f3f3ff290 */ /* 0x000ff6000fffe03f */
[----:B------:R0:W-:Y:S01]  /*9a310*/  STL.64 [R1+0xef0], R16 ;  /* 0x000ef01001007387 */ /* 0x0001e20000100a00 */
[----:B------:R-:W-:Y:S02]  /*9a320*/  IMAD.MOV.U32 R25, RZ, RZ, R18 ;  /* 0x000000ffff197224 */ /* 0x000fe400078e0012 */
[----:B------:R-:W-:Y:S02]  /*9a330*/  IMAD.MOV.U32 R24, RZ, RZ, R19 ;  /* 0x000000ffff187224 */ /* 0x000fe400078e0013 */
[----:B------:R-:W4:Y:S04]  /*9a340*/  LDL.LU.64 R18, [R1+0x7178] ;  /* 0x0071780001127983 */ /* 0x000f280000300a00 */
[----:B0-----:R-:W4:Y:S01]  /*9a350*/  LDL.LU.64 R16, [R1+0x7170] ;  /* 0x0071700001107983 */ /* 0x001f220000300a00 */
[----:B------:R0:W-:Y:S02]  /*9a360*/  STL.64 [R1+0x7048], R22 ;  /* 0x0070481601007387 */ /* 0x0001e40000100a00 */
[----:B------:R-:W-:-:S02]  /*9a370*/  IMAD.MOV.U32 R20, RZ, RZ, R11 ;  /* 0x000000ffff147224 */ /* 0x000fc400078e000b */
[----:B------:R-:W-:Y:S01]  /*9a380*/  IMAD.MOV.U32 R21, RZ, RZ, R10 ;  /* 0x000000ffff157224 */ /* 0x000fe200078e000a */
[----:B------:R-:W-:Y:S01]  /*9a390*/  STL [R1+0x5f64], R24 ;  /* 0x005f641801007387 */ /* 0x000fe20000100800 */
[----:B------:R-:W-:Y:S02]  /*9a3a0*/  STL [R1+0x5f60], R25 ;  /* 0x005f601901007387 */ /* 0x000fe40000100800 */
[----:B0-----:R-:W-:Y:S02]  /*9a3b0*/  IMAD.MOV.U32 R22, RZ, RZ, R5 ;  /* 0x000000ffff167224 */ /* 0x001fe400078e0005 */
[----:B------:R-:W-:Y:S01]  /*9a3c0*/  IMAD.MOV.U32 R23, RZ, RZ, R4 ;  /* 0x000000ffff177224 */ /* 0x000fe200078e0004 */
[----:B--2---:R0:W-:Y:S04]  /*9a3d0*/  STL.64 [R1+0x7148], R26 ;  /* 0x0071481a01007387 */ /* 0x0041e80000100a00 */
[----:B0-----:R-:W2:Y:S02]  /*9a3e0*/  LDL.64 R26, [R1+0x178] ;  /* 0x00017800011a7983 */ /* 0x001ea40000100a00 */
[----:B----4-:R-:W-:Y:S02]  /*9a3f0*/  HMMA.16816.F32 R4, R20, R6, R16 ;  /* 0x000000061404723c */ /* 0x010fe40000001810 */
[----:B------:R-:W4:Y:S01]  /*9a400*/  LDL.LU.64 R18, [R1+0x7168] ;  /* 0x0071680001127983 */ /* 0x000f220000300a00 */
[----:B------:R-:W4:Y:S11]  /*9a410*/  LDL.LU.64 R16, [R1+0x7160] ;  /* 0x0071600001107983 */ /* 0x000f360000300a00 */
[----:B------:R-:W-:Y:S10]  /*9a420*/  @!UPT UIADD3 URZ, URZ, URZ, URZ ;  /* 0x0000003f3f3ff290 */ /* 0x000ff4000fffe03f */
[----:B------:R-:W-:Y:S02]  /*9a430*/  IMAD.MOV.U32 R13, RZ, RZ, R6 ;  /* 0x000000ffff0d7224 */ /* 0x000fe400078e0006 */
[----:B------:R-:W-:Y:S02]  /*9a440*/  IMAD.MOV.U32 R12, RZ, RZ, R7 ;  /* 0x000000ffff0c7224 */ /* 0x000fe400078e0007 */
[----:B---3--:R-:W-:Y:S02]  /*9a450*/  IMAD.MOV.U32 R6, RZ, RZ, R15 ;  /* 0x000000ffff067224 */ /* 0x008fe400078e000f */
[----:B------:R-:W-:Y:S01]  /*9a460*/  IMAD.MOV.U32 R7, RZ, RZ, R9 ;  /* 0x000000ffff077224 */ /* 0x000fe200078e0009 */
[----:B------:R0:W-:Y:S04]  /*9a470*/  STL.64 [R1+0xec0], R4 ;  /* 0x000ec00401007387 */ /* 0x0001e80000100a00 */
[----:B0-----:R-:W3:Y:S01]  /*9a480*/  LDL.LU.64 R4, [R1+0x7158] ;  /* 0x0071580001047983 */ /* 0x001ee20000300a00 */
[----:B------:R-:W3:Y:S02]  /*9a490*/  LDL.LU R15, [R1+0x7150] ;  /* 0x00715000010f7983 */ /* 0x000ee40000300800 */
[----:B------:R-:W-:Y:S02]  /*9a4a0*/  STL.64 [R1+0x7098], R6 ;  /* 0x0070980601007387 */ /* 0x000fe40000100a00 */
[----:B------:R-:W-:Y:S01]  /*9a4b0*/  STL [R1+0x5f6c], R12 ;  /* 0x005f6c0c01007387 */ /* 0x000fe20000100800 */
[----:B------:R-:W-:Y:S01]  /*9a4c0*/  STL [R1+0x5f68], R13 ;  /* 0x005f680d01007387 */ /* 0x000fe20000100800 */
[----:B--2---:R-:W-:-:S02]  /*9a4d0*/  IMAD.MOV.U32 R10, RZ, RZ, R26 ;  /* 0x000000ffff0a7224 */ /* 0x004fc400078e001a */
[----:B------:R-:W-:Y:S01]  /*9a4e0*/  IMAD.MOV.U32 R9, RZ, RZ, R27 ;  /* 0x000000ffff097224 */ /* 0x000fe200078e001b */
[C---:B----4-:R-:W-:Y:S01]  /*9a4f0*/  HMMA.16816.F32 R16, R20.reuse, R26, R16 ;  /* 0x0000001a1410723c */ /* 0x050fe20000001810 */
[----:B------:R-:W2:Y:S11]  /*9a500*/  LDL.LU.64 R26, [R1+0x7148] ;  /* 0x00714800011a7983 */ /* 0x000eb60000300a00 */
[----:B------:R-:W-:Y:S11]  /*9a510*/  @!UPT UIADD3 URZ, URZ, URZ, URZ ;  /* 0x0000003f3f3ff290 */ /* 0x000ff6000fffe03f */
[----:B------:R-:W-:Y:S01]  /*9a520*/  STL.64 [R1+0xe90], R16 ;  /* 0x000e901001007387 */ /* 0x000fe20000100a00 */
[----:B------:R-:W-:Y:S02]  /*9a530*/  IMAD.MOV.U32 R24, RZ, RZ, R18 ;  /* 0x000000ffff187224 */ /* 0x000fe400078e0012 */
[----:B------:R-:W-:Y:S02]  /*9a540*/  IMAD.MOV.U32 R25, RZ, RZ, R19 ;  /* 0x000000ffff197224 */ /* 0x000fe400078e0013 */
[----:B------:R-:W4:Y:S01]  /*9a550*/  LDL.LU.64 R18, [R1+0x7140] ;  /* 0x0071400001127983 */ /* 0x000f220000300a00 */
[----:B------:R-:W-:Y:S02]  /*9a560*/  STL [R1+0x70a8], R10 ;  /* 0x0070a80a01007387 */ /* 0x000fe40000100800 */
[----:B------:R0:W-:Y:S02]  /*9a570*/  STL.64 [R1+0x70a0], R8 ;  /* 0x0070a00801007387 */ /* 0x0001e40000100a00 */
[----:B0-----:R-:W4:Y:S01]  /*9a580*/  LDL.LU R8, [R1+0x870] ;  /* 0x0008700001087983 */ /* 0x001f220000300800 */
[----:B------:R-:W4:Y:S02]  /*9a590*/  LDL.LU R9, [R1+0x874] ;  /* 0x0008740001097983 */ /* 0x000f240000300800 */
[----:B------:R-:W4:Y:S02]  /*9a5a0*/  LDL.LU R10, [R1+0x878] ;  /* 0x00087800010a7983 */ /* 0x000f240000300800 */
[----:B------:R-:W4:Y:S01]  /*9a5b0*/  LDL.LU R11, [R1+0x87c] ;  /* 0x00087c00010b7983 */ /* 0x000f220000300800 */
[----:B------:R-:W-:Y:S01]  /*9a5c0*/  STL [R1+0x5f74], R25 ;  /* 0x005f741901007387 */ /* 0x000fe20000100800 */
[----:B------:R-:W-:Y:S03]  /*9a5d0*/  STL [R1+0x5f70], R24 ;  /* 0x005f701801007387 */ /* 0x000fe60000100800 */
[----:B--2---:R-:W-:Y:S01]  /*9a5e0*/  STL.64 [R1+0x7120], R26 ;  /* 0x0071201a01007387 */ /* 0x004fe20000100a00 */
[----:B----4-:R-:W-:Y:S11]  /*9a5f0*/  HMMA.16816.F32 R16, R20, R18, R8 ;  /* 0x000000121410723c */ /* 0x010ff60000001808 */
[----:B------:R-:W-:Y:S11]  /*9a600*/  @!UPT UIADD3 URZ, URZ, URZ, URZ ;  /* 0x0000003f3f3ff290 */ /* 0x000ff6000fffe03f */
[----:B------:R-:W-:Y:S01]  /*9a610*/  @!UPT UIADD3 URZ, URZ, URZ, URZ ;  /* 0x0000003f3f3ff290 */ /* 0x000fe2000fffe03f */
[----:B------:R0:W-:Y:S01]  /*9a620*/  STL.64 [R1+0xe50], R16 ;  /* 0x000e501001007387 */ /* 0x0001e20000100a00 */
[----:B------:R-:W-:Y:S02]  /*9a630*/  IMAD.MOV.U32 R12, RZ, RZ, R18 ;  /* 0x000000ffff0c7224 */ /* 0x000fe400078e0012 */
[----:B------:R-:W-:Y:S01]  /*9a640*/  IMAD.MOV.U32 R13, RZ, RZ, R19 ;  /* 0x000000ffff0d7224 */ /* 0x000fe200078e0013 */
[----:B0-----:R-:W2:Y:S01]  /*9a650*/  LDL.LU R16, [R1+0x800] ;  /* 0x0008000001107983 */ /* 0x001ea20000300800 */
[----:B------:R-:W2:Y:S02]  /*9a660*/  LDL.LU R17, [R1+0x804] ;  /* 0x0008040001117983 */ /* 0x000ea40000300800 */
[----:B------:R-:W4:Y:S02]  /*9a670*/  LDL.LU R18, [R1+0x808] ;  /* 0x0008080001127983 */ /* 0x000f240000300800 */
[----:B------:R-:W4:Y:S02]  /*9a680*/  LDL.LU R19, [R1+0x80c] ;  /* 0x00080c0001137983 */ /* 0x000f240000300800 */
[----:B------:R-:W-:Y:S01]  /*9a690*/  IMAD.MOV.U32 R6, RZ, RZ, R14 ;  /* 0x000000ffff067224 */ /* 0x000fe200078e000e */
[----:B----4-:R-:W-:Y:S01]  /*9a6a0*/  STL.64 [R1+0x70b8], R18 ;  /* 0x0070b81201007387 */ /* 0x010fe20000100a00 */
[----:B--2---:R-:W-:Y:S02]  /*9a6b0*/  STL.64 [R1+0x70b0], R16 ;  /* 0x0070b01001007387 */ /* 0x004fe40000100a00 */
[----:B------:R-:W2:Y:S02]  /*9a6c0*/  LDL.LU R14, [R1+0x7138] ;  /* 0x00713800010e7983 */ /* 0x000ea40000300800 */
[----:B------:R-:W4:Y:S02]  /*9a6d0*/  LDL R7, [R1+0x10c] ;  /* 0x00010c0001077983 */ /* 0x000f240000100800 */
[----:B----4-:R0:W-:Y:S02]  /*9a6e0*/  STL.64 [R1+0x70c0], R6 ;  /* 0x0070c00601007387 */ /* 0x0101e40000100a00 */
[----:B0-----:R-:W-:-:S02]  /*9a6f0*/  IMAD.MOV.U32 R6, RZ, RZ, R28 ;  /* 0x000000ffff067224 */ /* 0x001fc400078e001c */
[----:B------:R-:W-:Y:S01]  /*9a700*/  IMAD.MOV.U32 R7, RZ, RZ, R29 ;  /* 0x000000ffff077224 */ /* 0x000fe200078e001d */
[----:B------:R-:W4:Y:S01]  /*9a710*/  LDL.LU R28, [R1+0x7134] ;  /* 0x00713400011c7983 */ /* 0x000f220000300800 */
[----:B------:R-:W4:Y:S03]  /*9a720*/  LDL.LU R29, [R1+0x7130] ;  /* 0x00713000011d7983 */ /* 0x000f260000300800 */
[----:B------:R3:W-:Y:S02]  /*9a730*/  STL.64 [R1+0x70d8], R6 ;  /* 0x0070d80601007387 */ /* 0x0007e40000100a00 */
[----:B---3--:R-:W-:Y:S02]  /*9a740*/  IMAD.MOV.U32 R6, RZ, RZ, R15 ;  /* 0x000000ffff067224 */ /* 0x008fe400078e000f */
[----:B--2---:R-:W-:Y:S01]  /*9a750*/  IMAD.MOV.U32 R7, RZ, RZ, R14 ;  /* 0x000000ffff077224 */ /* 0x004fe200078e000e */
[----:B------:R-:W2:Y:S01]  /*9a760*/  LDL.LU R15, [R1+0x712c] ;  /* 0x00712c00010f7983 */ /* 0x000ea20000300800 */
[----:B------:R-:W3:Y:S02]  /*9a770*/  LDL.LU R14, [R1+0x7128] ;  /* 0x00712800010e7983 */ /* 0x000ee40000300800 */
[----:B------:R-:W2:Y:S02]  /*9a780*/  LDL.LU R24, [R1+0x860] ;  /* 0x0008600001187983 */ /* 0x000ea40000300800 */
[----:B------:R-:W2:Y:S01]  /*9a790*/  LDL.LU R25, [R1+0x864] ;  /* 0x0008640001197983 */ /* 0x000ea20000300800 */
[----:B------:R-:W2:Y:S01]  /*9a7a0*/  LDL.LU R26, [R1+0x868] ;  /* 0x00086800011a7983 */ /* 0x000ea20000300800 */
[----:B------:R-:W2:Y:S02]  /*9a7b0*/  LDL.LU R27, [R1+0x86c] ;  /* 0x00086c00011b7983 */ /* 0x000ea40000300800 */
[----:B------:R-:W-:Y:S02]  /*9a7c0*/  STL.64 [R1+0x70f8], R6 ;  /* 0x0070f80601007387 */ /* 0x000fe40000100a00 */
[----:B------:R0:W-:Y:S02]  /*9a7d0*/  STL.64 [R1+0x70f0], R4 ;  /* 0x0070f00401007387 */ /* 0x0001e40000100a00 */
[----:B0-----:R-:W2:Y:S01]  /*9a7e0*/  LDL.LU R4, [R1+0x850] ;  /* 0x0008500001047983 */ /* 0x001ea20000300800 */
[----:B------:R-:W2:Y:S02]  /*9a7f0*/  LDL.LU R5, [R1+0x854] ;  /* 0x0008540001057983 */ /* 0x000ea40000300800 */
[----:B------:R-:W2:Y:S02]  /*9a800*/  LDL.LU R6, [R1+0x858] ;  /* 0x0008580001067983 */ /* 0x000ea40000300800 */
[----:B------:R-:W2:Y:S02]  /*9a810*/  LDL.LU R7, [R1+0x85c] ;  /* 0x00085c0001077983 */ /* 0x000ea40000300800 */
[----:B--2---:R-:W-:Y:S01]  /*9a820*/  STL.64 [R1+0x7118], R6 ;  /* 0x0071180601007387 */ /* 0x004fe20000100a00 */
[----:B------:R-:W-:Y:S02]  /*9a830*/  STL.64 [R1+0x7110], R4 ;  /* 0x0071100401007387 */ /* 0x000fe40000100a00 */
[----:B------:R-:W2:Y:S02]  /*9a840*/  LDL.LU R16, [R1+0x820] ;  /* 0x0008200001107983 */ /* 0x000ea40000300800 */
[----:B------:R-:W2:Y:S01]  /*9a850*/  LDL.LU R17, [R1+0x824] ;  /* 0x0008240001117983 */ /* 0x000ea20000300800 */
        /* <DEDUP_REMOVED lines=8> */
[----:B----4-:R-:W-:-:S02]  /*9a8e0*/  IMAD.MOV.U32 R6, RZ, RZ, R29 ;  /* 0x000000ffff067224 */ /* 0x010fc400078e001d */
[----:B------:R-:W-:-:S07]  /*9a8f0*/  IMAD.MOV.U32 R7, RZ, RZ, R28 ;  /* 0x000000ffff077224 */ /* 0x000fce00078e001c */
[----:B------:R-:W-:Y:S01]  /*9a900*/  HMMA.16816.F32 R4, R20, R6, R24 ;  /* 0x000000061404723c */ /* 0x000fe20000001818 */
[----:B--2---:R-:W-:Y:S01]  /*9a910*/  STL.64 [R1+0x70e8], R18 ;  /* 0x0070e81201007387 */ /* 0x004fe20000100a00 */
[----:B------:R0:W-:Y:S03]  /*9a920*/  STL.64 [R1+0x70e0], R16 ;  /* 0x0070e01001007387 */ /* 0x0001e60000100a00 */
[----:B0-----:R-:W2:Y:S01]  /*9a930*/  LDL.LU R16, [R1+0x840] ;  /* 0x0008400001107983 */ /* 0x001ea20000300800 */
[----:B------:R-:W2:Y:S02]  /*9a940*/  LDL.LU R17, [R1+0x844] ;  /* 0x0008440001117983 */ /* 0x000ea40000300800 */
[----:B------:R-:W4:Y:S02]  /*9a950*/  LDL.LU R18, [R1+0x848] ;  /* 0x0008480001127983 */ /* 0x000f240000300800 */
[----:B------:R-:W4:Y:S11]  /*9a960*/  LDL.LU R19, [R1+0x84c] ;  /* 0x00084c0001137983 */ /* 0x000f360000300800 */
[----:B------:R-:W-:Y:S03]  /*9a970*/  @!UPT UIADD3 URZ, URZ, URZ, URZ ;  /* 0x0000003f3f3ff290 */ /* 0x000fe6000fffe03f */
[----:B------:R-:W-:Y:S02]  /*9a980*/  IMAD.MOV.U32 R25, RZ, RZ, R6 ;  /* 0x000000ffff197224 */ /* 0x000fe400078e0006 */
[----:B------:R-:W-:Y:S01]  /*9a990*/  IMAD.MOV.U32 R24, RZ, RZ, R7 ;  /* 0x000000ffff187224 */ /* 0x000fe200078e0007 */
[----:B----4-:R0:W-:Y:S01]  /*9a9a0*/  STL.64 [R1+0x7108], R18 ;  /* 0x0071081201007387 */ /* 0x0101e20000100a00 */
[----:B--2---:R-:W-:Y:S03]  /*9a9b0*/  STL.64 [R1+0x7100], R16 ;  /* 0x0071001001007387 */ /* 0x004fe60000100a00 */
[----:B0-----:R-:W2:Y:S01]  /*9a9c0*/  LDL.64 R18, [R1+0x148] ;  /* 0x0001480001127983 */ /* 0x001ea20000100a00 */
[----:B------:R-:W4:Y:S02]  /*9a9d0*/  LDL.LU R8, [R1+0x810] ;  /* 0x0008100001087983 */ /* 0x000f240000300800 */
[----:B------:R-:W4:Y:S02]  /*9a9e0*/  LDL.LU R9, [R1+0x814] ;  /* 0x0008140001097983 */ /* 0x000f240000300800 */
[----:B------:R-:W4:Y:S01]  /*9a9f0*/  LDL.LU R10, [R1+0x818] ;  /* 0x00081800010a7983 */ /* 0x000f220000300800 */
[----:B------:R-:W-:Y:S01]  /*9aa00*/  STL [R1+0x5f7c], R13 ;  /* 0x005f7c0d01007387 */ /* 0x000fe20000100800 */
[----:B------:R-:W-:Y:S02]  /*9aa10*/  STL [R1+0x5f78], R12 ;  /* 0x005f780c01007387 */ /* 0x000fe40000100800 */
[----:B------:R-:W2:Y:S02]  /*9aa20*/  LDL.LU.64 R26, [R1+0x7120] ;  /* 0x00712000011a7983 */ /* 0x000ea40000300a00 */
[----:B------:R0:W-:Y:S01]  /*9aa30*/  STL.64 [R1+0xde0], R4 ;  /* 0x000de00401007387 */ /* 0x0001e20000100a00 */
[----:B------:R-:W2:Y:S04]  /*9aa40*/  LDL.LU.64 R6, [R1+0x7118] ;  /* 0x0071180001067983 */ /* 0x000ea80000300a00 */
[----:B0-----:R-:W2:Y:S01]  /*9aa50*/  LDL.LU.64 R4, [R1+0x7110] ;  /* 0x0071100001047983 */ /* 0x001ea20000300a00 */
[----:B---3--:R-:W-:-:S02]  /*9aa60*/  IMAD.MOV.U32 R11, RZ, RZ, R14 ;  /* 0x000000ffff0b7224 */ /* 0x008fc400078e000e */
[----:B------:R0:W-:Y:S02]  /*9aa70*/  STL [R1+0x5f84], R24 ;  /* 0x005f841801007387 */ /* 0x0001e40000100800 */
[----:B------:R-:W-:Y:S01]  /*9aa80*/  STL [R1+0x5f80], R25 ;  /* 0x005f801901007387 */ /* 0x000fe20000100800 */
[----:B--2---:R-:W-:Y:S01]  /*9aa90*/  HMMA.16816.F32 R4, R20, R18, R4 ;  /* 0x000000121404723c */ /* 0x004fe20000001804 */
[----:B------:R-:W-:Y:S02]  /*9aaa0*/  IMAD.MOV.U32 R14, RZ, RZ, R18 ;  /* 0x000000ffff0e7224 */ /* 0x000fe400078e0012 */
[----:B0-----:R-:W-:Y:S02]  /*9aab0*/  IMAD.MOV.U32 R24, RZ, RZ, R19 ;  /* 0x000000ffff187224 */ /* 0x001fe400078e0013 */
[----:B------:R-:W2:Y:S01]  /*9aac0*/  LDL.LU.64 R18, [R1+0x7108] ;  /* 0x0071080001127983 */ /* 0x000ea20000300a00 */
[----:B------:R-:W2:Y:S11]  /*9aad0*/  LDL.LU.64 R16, [R1+0x7100] ;  /* 0x0071000001107983 */ /* 0x000eb60000300a00 */
[----:B------:R-:W-:Y:S06]  /*9aae0*/  @!UPT UIADD3 URZ, URZ, URZ, URZ ;  /* 0x0000003f3f3ff290 */ /* 0x000fec000fffe03f */
[----:B------:R0:W-:Y:S01]  /*9aaf0*/  STL.64 [R1+0xdb0], R4 ;  /* 0x000db00401007387 */ /* 0x0001e20000100a00 */
[----:B------:R-:W-:Y:S02]  /*9ab00*/  IMAD.MOV.U32 R13, RZ, RZ, R6 ;  /* 0x000000ffff0d7224 */ /* 0x000fe400078e0006 */
[----:B------:R-:W-:Y:S02]  /*9ab10*/  IMAD.MOV.U32 R12, RZ, RZ, R7 ;  /* 0x000000ffff0c7224 */ /* 0x000fe400078e0007 */
[----:B------:R-:W2:Y:S04]  /*9ab20*/  LDL.LU.64 R6, [R1+0x70f8] ;  /* 0x0070f80001067983 */ /* 0x000ea80000300a00 */
[----:B0-----:R-:W3:Y:S01]  /*9ab30*/  LDL.LU.64 R4, [R1+0x70f0] ;  /* 0x0070f00001047983 */ /* 0x001ee20000300a00 */
[----:B------:R-:W-:Y:S02]  /*9ab40*/  STL [R1+0x5f8c], R12 ;  /* 0x005f8c0c01007387 */ /* 0x000fe40000100800 */
[----:B------:R-:W-:Y:S02]  /*9ab50*/  STL [R1+0x5f88], R13 ;  /* 0x005f880d01007387 */ /* 0x000fe40000100800 */
[----:B------:R0:W-:Y:S02]  /*9ab60*/  STL [R1+0x630c], R15 ;  /* 0x00630c0f01007387 */ /* 0x0001e40000100800 */
[----:B0-----:R-:W-:-:S05]  /*9ab70*/  IMAD.MOV.U32 R15, RZ, RZ, R24 ;  /* 0x000000ffff0f7224 */ /* 0x001fca00078e0018 */
[----:B------:R3:W-:Y:S02]  /*9ab80*/  STL.64 [R1+0x6ff0], R14 ;  /* 0x006ff00e01007387 */ /* 0x0007e40000100a00 */
[----:B---3--:R-:W-:Y:S02]  /*9ab90*/  IMAD.MOV.U32 R14, RZ, RZ, R5 ;  /* 0x000000ffff0e7224 */ /* 0x008fe400078e0005 */
[----:B------:R-:W-:Y:S02]  /*9aba0*/  IMAD.MOV.U32 R15, RZ, RZ, R4 ;  /* 0x000000ffff0f7224 */ /* 0x000fe400078e0004 */
[C---:B--2---:R-:W-:Y:S01]  /*9abb0*/  HMMA.16816.F32 R4, R20.reuse, R6, R16 ;  /* 0x000000061404723c */ /* 0x044fe20000001810 */
[----:B------:R-:W2:Y:S01]  /*9abc0*/  LDL.LU.64 R18, [R1+0x70e8] ;  /* 0x0070e80001127983 */ /* 0x000ea20000300a00 */
[----:B------:R-:W2:Y:S11]  /*9abd0*/  LDL.LU.64 R16, [R1+0x70e0] ;  /* 0x0070e00001107983 */ /* 0x000eb60000300a00 */
[----:B------:R-:W-:Y:S10]  /*9abe0*/  @!UPT UIADD3 URZ, URZ, URZ, URZ ;  /* 0x0000003f3f3ff290 */ /* 0x000ff4000fffe03f */
[----:B------:R-:W-:Y:S01]  /*9abf0*/  STL.64 [R1+0xda0], R4 ;  /* 0x000da00401007387 */ /* 0x000fe20000100a00 */
[----:B------:R-:W-:Y:S02]  /*9ac00*/  IMAD.MOV.U32 R24, RZ, RZ, R6 ;  /* 0x000000ffff187224 */ /* 0x000fe400078e0006 */
[----:B------:R-:W-:Y:S02]  /*9ac10*/  IMAD.MOV.U32 R25, RZ, RZ, R7 ;  /* 0x000000ffff197224 */ /* 0x000fe400078e0007 */
[----:B------:R-:W2:Y:S03]  /*9ac20*/  LDL.LU.64 R6, [R1+0x70d8] ;  /* 0x0070d80001067983 */ /* 0x000ea60000300a00 */
[----:B------:R-:W-:Y:S02]  /*9ac30*/  STL [R1+0x5f94], R25 ;  /* 0x005f941901007387 */ /* 0x000fe40000100800 */
[----:B------:R-:W-:Y:S02]  /*9ac40*/  STL [R1+0x5f90], R24 ;  /* 0x005f901801007387 */ /* 0x000fe40000100800 */
[----:B------:R0:W-:Y:S02]  /*9ac50*/  STL.64 [R1+0x6278], R26 ;  /* 0x0062781a01007387 */ /* 0x0001e40000100a00 */
[----:B0-----:R-:W3:Y:S01]  /*9ac60*/  LDL.LU.64 R26, [R1+0x118] ;  /* 0x00011800011a7983 */ /* 0x001ee20000300a00 */
[C---:B--2---:R-:W-:Y:S03]  /*9ac70*/  HMMA.16816.F32 R4, R20.reuse, R6, R16 ;  /* 0x000000061404723c */ /* 0x044fe60000001810 */
[----:B------:R-:W3:Y:S01]  /*9ac80*/  LDL.LU.64 R18, [R1+0x70d0] ;  /* 0x0070d00001127983 */ /* 0x000ee20000300a00 */
[----:B------:R-:W3:Y:S11]  /*9ac90*/  LDL.LU.64 R16, [R1+0x70c8] ;  /* 0x0070c80001107983 */ /* 0x000ef60000300a00 */
[----:B------:R-:W-:Y:S08]  /*9aca0*/  @!UPT UIADD3 URZ, URZ, URZ, URZ ;  /* 0x0000003f3f3ff290 */ /* 0x000ff0000fffe03f */
[----:B------:R-:W-:Y:S01]  /*9acb0*/  STL.64 [R1+0xd90], R4 ;  /* 0x000d900401007387 */ /* 0x000fe20000100a00 */
[----:B------:R0:W-:Y:S03]  /*9acc0*/  STL.64 [R1+0xd98], R6 ;  /* 0x000d980601007387 */ /* 0x0001e60000100a00 */
[----:B0-----:R-:W4:Y:S01]  /*9acd0*/  LDL.LU.64 R6, [R1+0x70c0] ;  /* 0x0070c00001067983 */ /* 0x001f220000300a00 */
[C---:B---3--:R-:W-:Y:S08]  /*9ace0*/  HMMA.16816.F32 R16, R20.reuse, R26, R16 ;  /* 0x0000001a1410723c */ /* 0x048ff00000001810 */
[C---:B----4-:R-:W-:Y:S11]  /*9acf0*/  HMMA.16816.F32 R4, R20.reuse, R6, R8 ;  /* 0x000000061404723c */ /* 0x050ff60000001808 */
[----:B------:R-:W-:Y:S04]  /*9ad00*/  @!UPT UIADD3 URZ, URZ, URZ, URZ ;  /* 0x0000003f3f3ff290 */ /* 0x000fe8000fffe03f */
[----:B------:R-:W-:Y:S01]  /*9ad10*/  STL.64 [R1+0xd80], R16 ;  /* 0x000d801001007387 */ /* 0x000fe20000100a00 */
[----:B------:R0:W-:Y:S03]  /*9ad20*/  STL.64 [R1+0xd88], R18 ;  /* 0x000d881201007387 */ /* 0x0001e60000100a00 */
[----:B0-----:R-:W2:Y:S01]  /*9ad30*/  LDL.LU.64 R18, [R1+0x70b8] ;  /* 0x0070b80001127983 */ /* 0x001ea20000300a00 */
[----:B------:R-:W2:Y:S02]  /*9ad40*/  LDL.LU.64 R16, [R1+0x70b0] ;  /* 0x0070b00001107983 */ /* 0x000ea40000300a00 */
[----:B------:R0:W-:Y:S02]  /*9ad50*/  STL.64 [R1+0x6fb0], R26 ;  /* 0x006fb01a01007387 */ /* 0x0001e40000100a00 */
[----:B------:R-:W3:Y:S01]  /*9ad60*/  LDL.LU R24, [R1+0x7e0] ;  /* 0x0007e00001187983 */ /* 0x000ee20000300800 */
[----:B------:R-:W3:Y:S04]  /*9ad70*/  LDL.LU R25, [R1+0x7e4] ;  /* 0x0007e40001197983 */ /* 0x000ee80000300800 */
[----:B0-----:R-:W3:Y:S01]  /*9ad80*/  LDL.LU R26, [R1+0x7e8] ;  /* 0x0007e800011a7983 */ /* 0x001ee20000300800 */
[----:B------:R-:W3:Y:S02]  /*9ad90*/  LDL.LU R27, [R1+0x7ec] ;  /* 0x0007ec00011b7983 */ /* 0x000ee40000300800 */
[----:B------:R-:W4:Y:S02]  /*9ada0*/  LDL.LU R10, [R1+0x70a8] ;  /* 0x0070a800010a7983 */ /* 0x000f240000300800 */
[----:B------:R-:W2:Y:S01]  /*9adb0*/  LDL.LU.64 R8, [R1+0x70a0] ;  /* 0x0070a00001087983 */ /* 0x000ea20000300a00 */
        /* <DEDUP_REMOVED lines=13> */
[----:B------:R-:W2:Y:S01]  /*9ae90*/  LDL.LU R7, [R1+0x7fc] ;  /* 0x0007fc0001077983 */ /* 0x000ea20000300800 */
[C---:B---3--:R-:W-:Y:S08]  /*9aea0*/  HMMA.16816.F32 R12, R20.reuse, R14, R24 ;  /* 0x0000000e140c723c */ /* 0x048ff00000001818 */
[----:B--2---:R-:W-:Y:S01]  /*9aeb0*/  HMMA.16816.F32 R4, R20, R18, R4 ;  /* 0x000000121404723c */ /* 0x004fe20000001804 */
[----:B------:R-:W-:Y:S11]  /*9aec0*/  STL.64 [R1+0x6fa0], R18 ;  /* 0x006fa01201007387 */ /* 0x000ff60000100a00 */
[----:B------:R-:W-:Y:S11]  /*9aed0*/  @!UPT UIADD3 URZ, URZ, URZ, URZ ;  /* 0x0000003f3f3ff290 */ /* 0x000ff6000fffe03f */
[----:B------:R0:W-:Y:S01]  /*9aee0*/  STL.64 [R1+0xd50], R4 ;  /* 0x000d500401007387 */ /* 0x0001e20000100a00 */
[----:B------:R1:W-:Y:S03]  /*9aef0*/  STL.64 [R1+0xd58], R6 ;  /* 0x000d580601007387 */ /* 0x0003e60000100a00 */
[----:B0-----:R-:W2:Y:S01]  /*9af00*/  LDL.LU R4, [R1+0x730] ;  /* 0x0007300001047983 */ /* 0x001ea20000300800 */
[----:B------:R-:W-:Y:S02]  /*9af10*/  STL.64 [R1+0xd20], R12 ;  /* 0x000d200c01007387 */ /* 0x000fe40000100a00 */
[----:B------:R-:W-:Y:S02]  /*9af20*/  STL.64 [R1+0xd28], R14 ;  /* 0x000d280e01007387 */ /* 0x000fe40000100a00 */
[----:B------:R-:W2:Y:S01]  /*9af30*/  LDL.LU R5, [R1+0x734] ;  /* 0x0007340001057983 */ /* 0x000ea20000300800 */
[----:B-1----:R-:W3:Y:S01]  /*9af40*/  LDL.LU R6, [R1+0x738] ;  /* 0x0007380001067983 */ /* 0x002ee20000300800 */
[----:B------:R-:W3:Y:S03]  /*9af50*/  LDL.LU R7, [R1+0x73c] ;  /* 0x00073c0001077983 */ /* 0x000ee60000300800 */
[----:B---3--:R0:W-:Y:S01]  /*9af60*/  STL.64 [R1+0x6fc8], R6 ;  /* 0x006fc80601007387 */ /* 0x0081e20000100a00 */
[----:B--2---:R1:W-:Y:S03]  /*9af70*/  STL.64 [R1+0x6fc0], R4 ;  /* 0x006fc00401007387 */ /* 0x0043e60000100a00 */
[----:B0-----:R-:W2:Y:S04]  /*9af80*/  LDL.64 R6, [R1+0x138] ;  /* 0x0001380001067983 */ /* 0x001ea80000100a00 */
[----:B--2---:R0:W-:Y:S01]  /*9af90*/  STL.64 [R1+0x6fd8], R6 ;  /* 0x006fd80601007387 */ /* 0x0041e20000100a00 */
[----:B-1----:R-:W2:Y:S02]  /*9afa0*/  LDL.LU R4, [R1+0x750] ;  /* 0x0007500001047983 */ /* 0x002ea40000300800 */
[----:B------:R-:W2:Y:S01]  /*9afb0*/  LDL.LU R5, [R1+0x754] ;  /* 0x0007540001057983 */ /* 0x000ea20000300800 */
[----:B0-----:R-:W3:Y:S01]  /*9afc0*/  LDL.LU R6, [R1+0x758] ;  /* 0x0007580001067983 */ /* 0x001ee20000300800 */
[----:B------:R-:W3:Y:S02]  /*9afd0*/  LDL.LU R7, [R1+0x75c] ;  /* 0x00075c0001077983 */ /* 0x000ee40000300800 */
[----:B------:R-:W2:Y:S02]  /*9afe0*/  LDL.LU R12, [R1+0x760] ;  /* 0x00076000010c7983 */ /* 0x000ea40000300800 */
[----:B------:R-:W2:Y:S01]  /*9aff0*/  LDL.LU R13, [R1+0x764] ;  /* 0x00076400010d7983 */ /* 0x000ea20000300800 */
[----:B------:R-:W2:Y:S01]  /*9b000*/  LDL.LU R14, [R1+0x768] ;  /* 0x00076800010e7983 */ /* 0x000ea20000300800 */
[----:B------:R-:W2:Y:S03]  /*9b010*/  LDL.LU R15, [R1+0x76c] ;  /* 0x00076c00010f7983 */ /* 0x000ea60000300800 */
[----:B--2---:R0:W-:Y:S01]  /*9b020*/  STL.64 [R1+0x7000], R14 ;  /* 0x0070000e01007387 */ /* 0x0041e20000100a00 */
[----:B------:R-:W-:Y:S03]  /*9b030*/  STL.64 [R1+0x6ff8], R12 ;  /* 0x006ff80c01007387 */ /* 0x000fe60000100a00 */
[----:B0-----:R-:W2:Y:S04]  /*9b040*/  LDL.64 R14, [R1+0x168] ;  /* 0x00016800010e7983 */ /* 0x001ea80000100a00 */
[----:B--2---:R4:W-:Y:S02]  /*9b050*/  STL.64 [R1+0x7010], R14 ;  /* 0x0070100e01007387 */ /* 0x0049e40000100a00 */
[----:B----4-:R-:W-:-:S02]  /*9b060*/  IMAD.MOV.U32 R14, RZ, RZ, R10 ;  /* 0x000000ffff0e7224 */ /* 0x010fc400078e000a */
[----:B------:R-:W-:-:S05]  /*9b070*/  IMAD.MOV.U32 R15, RZ, RZ, R9 ;  /* 0x000000ffff0f7224 */ /* 0x000fca00078e0009 */
[----:B------:R0:W-:Y:S04]  /*9b080*/  STL.64 [R1+0x7028], R14 ;  /* 0x0070280e01007387 */ /* 0x0001e80000100a00 */
[----:B0-----:R-:W2:Y:S04]  /*9b090*/  LDL.64 R14, [R1+0x188] ;  /* 0x00018800010e7983 */ /* 0x001ea80000100a00 */
[----:B--2---:R-:W-:Y:S01]  /*9b0a0*/  STL.64 [R1+0x7040], R14 ;  /* 0x0070400e01007387 */ /* 0x004fe20000100a00 */
[----:B---3--:R0:W-:Y:S02]  /*9b0b0*/  STL.64 [R1+0x6fe8], R6 ;  /* 0x006fe80601007387 */ /* 0x0081e40000100a00 */
[----:B------:R1:W-:Y:S01]  /*9b0c0*/  STL.64 [R1+0x6fe0], R4 ;  /* 0x006fe00401007387 */ /* 0x0003e20000100a00 */
[----:B0-----:R-:W2:Y:S01]  /*9b0d0*/  LDL.64 R6, [R1+0x158] ;  /* 0x0001580001067983 */ /* 0x001ea20000100a00 */
[----:B------:R-:W-:-:S02]  /*9b0e0*/  IMAD.MOV.U32 R10, RZ, RZ, R8 ;  /* 0x000000ffff0a7224 */ /* 0x000fc400078e0008 */
[----:B------:R-:W-:Y:S01]  /*9b0f0*/  IMAD.MOV.U32 R11, RZ, RZ, R3 ;  /* 0x000000ffff0b7224 */ /* 0x000fe200078e0003 */
[----:B--2---:R0:W-:Y:S01]  /*9b100*/  STL.64 [R1+0x7008], R6 ;  /* 0x0070080601007387 */ /* 0x0041e20000100a00 */
[----:B-1----:R-:W2:Y:S02]  /*9b110*/  LDL.LU R4, [R1+0x770] ;  /* 0x0007700001047983 */ /* 0x002ea40000300800 */
[----:B------:R-:W2:Y:S01]  /*9b120*/  LDL.LU R5, [R1+0x774] ;  /* 0x0007740001057983 */ /* 0x000ea20000300800 */
[----:B0-----:R-:W3:Y:S01]  /*9b130*/  LDL.LU R6, [R1+0x778] ;  /* 0x0007780001067983 */ /* 0x001ee20000300800 */
[----:B------:R-:W3:Y:S02]  /*9b140*/  LDL.LU R7, [R1+0x77c] ;  /* 0x00077c0001077983 */ /* 0x000ee40000300800 */
[----:B------:R-:W-:Y:S02]  /*9b150*/  STL.64 [R1+0x7078], R10 ;  /* 0x0070780a01007387 */ /* 0x000fe40000100a00 */
[----:B------:R-:W4:Y:S01]  /*9b160*/  LDL.LU R12, [R1+0x7a0] ;  /* 0x0007a000010c7983 */ /* 0x000f220000300800 */
[----:B------:R-:W4:Y:S01]  /*9b170*/  LDL.LU R13, [R1+0x7a4] ;  /* 0x0007a400010d7983 */ /* 0x000f220000300800 */
        /* <DEDUP_REMOVED lines=26> */
[----:B----4-:R-:W-:Y:S01]  /*9b320*/  STL.64 [R1+0x7038], R6 ;  /* 0x0070380601007387 */ /* 0x010fe20000100a00 */
[----:B---3--:R0:W-:Y:S03]  /*9b330*/  STL.64 [R1+0x7030], R4 ;  /* 0x0070300401007387 */ /* 0x0081e60000100a00 */
[----:B0-----:R-:W3:Y:S01]  /*9b340*/  LDL.LU.64 R4, [R1+0x670] ;  /* 0x0006700001047983 */ /* 0x001ee20000300a00 */
[----:B------:R-:W3:Y:S02]  /*9b350*/  LDL.LU.64 R6, [R1+0x678] ;  /* 0x0006780001067983 */ /* 0x000ee40000300a00 */
[----:B------:R-:W4:Y:S02]  /*9b360*/  LDL.64 R26, [R1+0x128] ;  /* 0x00012800011a7983 */ /* 0x000f240000100a00 */
[----:B------:R-:W-:-:S02]  /*9b370*/  IMAD.MOV.U32 R10, RZ, RZ, R2 ;  /* 0x000000ffff0a7224 */ /* 0x000fc400078e0002 */
[----:B------:R-:W-:-:S07]  /*9b380*/  IMAD.MOV.U32 R11, RZ, RZ, R0 ;  /* 0x000000ffff0b7224 */ /* 0x000fce00078e0000 */
[C---:B--2---:R-:W-:Y:S01]  /*9b390*/  HMMA.16816.F32 R8, R20.reuse, R10, R12 ;  /* 0x0000000a1408723c */ /* 0x044fe2000000180c */
[----:B----4-:R0:W-:Y:S01]  /*9b3a0*/  STL.64 [R1+0x6fd0], R26 ;  /* 0x006fd01a01007387 */ /* 0x0101e20000100a00 */
[----:B------:R-:W2:Y:S02]  /*9b3b0*/  LDL.LU R24, [R1+0x740] ;  /* 0x0007400001187983 */ /* 0x000ea40000300800 */
[----:B------:R-:W2:Y:S01]  /*9b3c0*/  LDL.LU R25, [R1+0x744] ;  /* 0x0007440001197983 */ /* 0x000ea20000300800 */
[----:B0-----:R-:W2:Y:S01]  /*9b3d0*/  LDL.LU R26, [R1+0x748] ;  /* 0x00074800011a7983 */ /* 0x001ea20000300800 */
[----:B------:R-:W2:Y:S02]  /*9b3e0*/  LDL.LU R27, [R1+0x74c] ;  /* 0x00074c00011b7983 */ /* 0x000ea40000300800 */
[----:B------:R-:W4:Y:S02]  /*9b3f0*/  LDL.64 R18, [R1+0x108] ;  /* 0x0001080001127983 */ /* 0x000f240000100a00 */
[----:B----4-:R0:W-:Y:S01]  /*9b400*/  STL.64 [R1+0x6fa8], R18 ;  /* 0x006fa81201007387 */ /* 0x0101e20000100a00 */
[----:B------:R-:W4:Y:S02]  /*9b410*/  LDL.LU R16, [R1+0x720] ;  /* 0x0007200001107983 */ /* 0x000f240000300800 */
[----:B------:R-:W4:Y:S01]  /*9b420*/  LDL.LU R17, [R1+0x724] ;  /* 0x0007240001117983 */ /* 0x000f220000300800 */
[----:B0-----:R-:W4:Y:S01]  /*9b430*/  LDL.LU R18, [R1+0x728] ;  /* 0x0007280001127983 */ /* 0x001f220000300800 */
[----:B------:R-:W4:Y:S02]  /*9b440*/  LDL.LU R19, [R1+0x72c] ;  /* 0x00072c0001137983 */ /* 0x000f240000300800 */
[----:B------:R-:W2:Y:S02]  /*9b450*/  LDL.LU.64 R14, [R1+0x7088] ;  /* 0x00708800010e7983 */ /* 0x000ea40000300a00 */
[----:B------:R-:W2:Y:S04]  /*9b460*/  LDL.LU.64 R12, [R1+0x7080] ;  /* 0x00708000010c7983 */ /* 0x000ea80000300a00 */
        /* <DEDUP_REMOVED lines=11> */
[----:B------:R-:W3:Y:S01]  /*9b520*/  LDL.LU.64 R14, [R1+0x7058] ;  /* 0x00705800010e7983 */ /* 0x000ee20000300a00 */
[----:B------:R-:W3:Y:S11]  /*9b530*/  LDL.LU.64 R12, [R1+0x7050] ;  /* 0x00705000010c7983 */ /* 0x000ef60000300a00 */
[----:B------:R-:W-:Y:S09]  /*9b540*/  @!UPT UIADD3 URZ, URZ, URZ, URZ ;  /* 0x0000003f3f3ff290 */ /* 0x000ff2000fffe03f */
        /* <DEDUP_REMOVED lines=8> */
[----:B---3--:R-:W-:Y:S11]  /*9b5d0*/  HMMA.16816.F32 R12, R4, R22, R12 ;  /* 0x00000016040c723c */ /* 0x008ff6000000180c */
[----:B------:R-:W-:Y:S11]  /*9b5e0*/  @!UPT UIADD3 URZ, URZ, URZ, URZ ;  /* 0x0000003f3f3ff290 */ /* 0x000ff6000fffe03f */
[----:B------:R-:W-:Y:S01]  /*9b5f0*/  @!UPT UIADD3 URZ, URZ, URZ, URZ ;  /* 0x0000003f3f3ff290 */ /* 0x000fe2000fffe03f */
[----:B------:R-:W-:Y:S01]  /*9b600*/  STL.64 [R1+0xca0], R12 ;  /* 0x000ca00c01007387 */ /* 0x000fe20000100a00 */
[----:B------:R0:W-:Y:S03]  /*9b610*/  STL.64 [R1+0xca8], R14 ;  /* 0x000ca80e01007387 */ /* 0x0001e60000100a00 */
[----:B0-----:R-:W2:Y:S01]  /*9b620*/  LDL.LU.64 R14, [R1+0x7040] ;  /* 0x00704000010e7983 */ /* 0x001ea20000300a00 */
[----:B------:R-:W-:Y:S02]  /*9b630*/  IMAD.MOV.U32 R12, RZ, RZ, R4 ;  /* 0x000000ffff0c7224 */ /* 0x000fe400078e0004 */
[----:B------:R-:W-:Y:S02]  /*9b640*/  IMAD.MOV.U32 R3, RZ, RZ, R5 ;  /* 0x000000ffff037224 */ /* 0x000fe400078e0005 */
[----:B------:R-:W-:Y:S02]  /*9b650*/  IMAD.MOV.U32 R2, RZ, RZ, R6 ;  /* 0x000000ffff027224 */ /* 0x000fe400078e0006 */
[----:B------:R-:W-:-:S02]  /*9b660*/  IMAD.MOV.U32 R0, RZ, RZ, R7 ;  /* 0x000000ffff007224 */ /* 0x000fc400078e0007 */
[----:B------:R-:W3:Y:S01]  /*9b670*/  LDL.LU.64 R6, [R1+0x7038] ;  /* 0x0070380001067983 */ /* 0x000ee20000300a00 */
[----:B------:R-:W3:Y:S02]  /*9b680*/  LDL.LU.64 R4, [R1+0x7030] ;  /* 0x0070300001047983 */ /* 0x000ee40000300a00 */
[----:B------:R0:W-:Y:S02]  /*9b690*/  STL.64 [R1+0x6f48], R22 ;  /* 0x006f481601007387 */ /* 0x0001e40000100a00 */
[----:B------:R-:W-:Y:S02]  /*9b6a0*/  IMAD.MOV.U32 R20, RZ, RZ, R12 ;  /* 0x000000ffff147224 */ /* 0x000fe400078e000c */
[----:B------:R-:W-:Y:S02]  /*9b6b0*/  IMAD.MOV.U32 R21, RZ, RZ, R3 ;  /* 0x000000ffff157224 */ /* 0x000fe400078e0003 */
[----:B0-----:R-:W-:Y:S02]  /*9b6c0*/  IMAD.MOV.U32 R22, RZ, RZ, R2 ;  /* 0x000000ffff167224 */ /* 0x001fe400078e0002 */
[----:B------:R-:W-:-:S07]  /*9b6d0*/  IMAD.MOV.U32 R23, RZ, RZ, R0 ;  /* 0x000000ffff177224 */ /* 0x000fce00078e0000 */
[C---:B--2---:R-:W-:Y:S11]  /*9b6e0*/  HMMA.16816.F32 R8, R20.reuse, R14, R8 ;  /* 0x0000000e1408723c */ /* 0x044ff60000001808 */
[----:B------:R-:W-:Y:S11]  /*9b6f0*/  @!UPT UIADD3 URZ, URZ, URZ, URZ ;  /* 0x0000003f3f3ff290 */ /* 0x000ff6000fffe03f */
[----:B------:R-:W-:Y:S01]  /*9b700*/  @!UPT UIADD3 URZ, URZ, URZ, URZ ;  /* 0x0000003f3f3ff290 */ /* 0x000fe2000fffe03f */
[----:B------:R0:W-:Y:S01]  /*9b710*/  STL.64 [R1+0xc90], R8 ;  /* 0x000c900801007387 */ /* 0x0001e20000100a00 */
[----:B------:R-:W-:Y:S02]  /*9b720*/  STL.64 [R1+0xc98], R10 ;  /* 0x000c980a01007387 */ /* 0x000fe40000100a00 */
[----:B0-----:R-:W-:Y:S02]  /*9b730*/  IMAD.MOV.U32 R9, RZ, RZ, R14 ;  /* 0x000000ffff097224 */ /* 0x001fe400078e000e */
[----:B------:R-:W-:Y:S02]  /*9b740*/  IMAD.MOV.U32 R8, RZ, RZ, R15 ;  /* 0x000000ffff087224 */ /* 0x000fe400078e000f */
[----:B------:R-:W3:Y:S02]  /*9b750*/  LDL.LU.64 R14, [R1+0x7028] ;  /* 0x00702800010e7983 */ /* 0x000ee40000300a00 */
[C---:B---3--:R-:W-:Y:S02]  /*9b760*/  HMMA.16816.F32 R12, R20.reuse, R14, R4 ;  /* 0x0000000e140c723c */ /* 0x048fe40000001804 */
        /* <DEDUP_REMOVED lines=16> */
[----:B------:R-:W-:Y:S11]  /*9b870*/  IMAD.MOV.U32 R3, RZ, RZ, R7 ;  /* 0x000000ffff037224 */ /* 0x000ff600078e0007 */
[----:B------:R-:W-:Y:S11]  /*9b880*/  @!UPT UIADD3 URZ, URZ, URZ, URZ ;  /* 0x0000003f3f3ff290 */ /* 0x000ff6000fffe03f */
[----:B------:R0:W-:Y:S01]  /*9b890*/  STL.64 [R1+0xc60], R12 ;  /* 0x000c600c01007387 */ /* 0x0001e20000100a00 */
[----:B------:R1:W-:Y:S02]  /*9b8a0*/  STL.64 [R1+0xc68], R14 ;  /* 0x000c680e01007387 */ /* 0x0003e40000100a00 */
[----:B0-----:R-:W-:Y:S01]  /*9b8b0*/  IMAD.MOV.U32 R12, RZ, RZ, R6 ;  /* 0x000000ffff0c7224 */ /* 0x001fe200078e0006 */
[----:B-1----:R-:W2:Y:S01]  /*9b8c0*/  LDL.LU.64 R14, [R1+0x6ff0] ;  /* 0x006ff000010e7983 */ /* 0x002ea20000300a00 */
        /* <DEDUP_REMOVED lines=8> */
[----:B------:R0:W-:Y:S01]  /*9b950*/  STL.64 [R1+0x6ed0], R14 ;  /* 0x006ed00e01007387 */ /* 0x0001e20000100a00 */
[C---:B--2---:R-:W-:Y:S01]  /*9b960*/  HMMA.16816.F32 R24, R20.reuse, R6, R24 ;  /* 0x000000061418723c */ /* 0x044fe20000001818 */
[----:B0-----:R-:W-:Y:S02]  /*9b970*/  IMAD.MOV.U32 R14, RZ, RZ, R6 ;  /* 0x000000ffff0e7224 */ /* 0x001fe400078e0006 */
        /* <DEDUP_REMOVED lines=22> */
[----:B------:R0:W-:Y:S02]  /*9bae0*/  STL.64 [R1+0x6e98], R26 ;  /* 0x006e981a01007387 */ /* 0x0001e40000100a00 */
[----:B------:R-:W3:Y:S02]  /*9baf0*/  LDL.LU R24, [R1+0x710] ;  /* 0x0007100001187983 */ /* 0x000ee40000300800 */
[----:B------:R-:W3:Y:S01]  /*9bb00*/  LDL.LU R25, [R1+0x714] ;  /* 0x0007140001197983 */ /* 0x000ee20000300800 */
[----:B0-----:R-:W3:Y:S01]  /*9bb10*/  LDL.LU R26, [R1+0x718] ;  /* 0x00071800011a7983 */ /* 0x001ee20000300800 */
[----:B------:R-:W3:Y:S02]  /*9bb20*/  LDL.LU R27, [R1+0x71c] ;  /* 0x00071c00011b7983 */ /* 0x000ee40000300800 */
[----:B---3--:R-:W-:Y:S01]  /*9bb30*/  HMMA.16816.F32 R24, R20, R18, R24 ;  /* 0x000000121418723c */ /* 0x008fe20000001818 */
[----:B------:R-:W-:Y:S11]  /*9bb40*/  IMAD.MOV.U32 R15, RZ, RZ, R19 ;  /* 0x000000ffff0f7224 */ /* 0x000ff600078e0013 */
[----:B------:R-:W-:Y:S11]  /*9bb50*/  @!UPT UIADD3 URZ, URZ, URZ, URZ ;  /* 0x0000003f3f3ff290 */ /* 0x000ff6000fffe03f */
[----:B------:R-:W-:Y:S01]  /*9bb60*/  STL.64 [R1+0xc10], R24 ;  /* 0x000c101801007387 */ /* 0x000fe20000100a00 */
[----:B------:R-:W-:Y:S02]  /*9bb70*/  STL.64 [R1+0xc18], R26 ;  /* 0x000c181a01007387 */ /* 0x000fe40000100a00 */
[----:B------:R-:W-:Y:S02]  /*9bb80*/  STL.64 [R1+0x6ef8], R14 ;  /* 0x006ef80e01007387 */ /* 0x000fe40000100a00 */
[----:B------:R0:W-:Y:S02]  /*9bb90*/  STL.64 [R1+0x6ef0], R12 ;  /* 0x006ef00c01007387 */ /* 0x0001e40000100a00 */
[----:B0-----:R-:W3:Y:S01]  /*9bba0*/  LDL.LU R12, [R1+0x550] ;  /* 0x00055000010c7983 */ /* 0x001ee20000300800 */
[----:B------:R-:W3:Y:S02]  /*9bbb0*/  LDL.LU R13, [R1+0x554] ;  /* 0x00055400010d7983 */ /* 0x000ee40000300800 */
[----:B------:R-:W4:Y:S02]  /*9bbc0*/  LDL.LU R14, [R1+0x558] ;  /* 0x00055800010e7983 */ /* 0x000f240000300800 */
[----:B------:R-:W4:Y:S02]  /*9bbd0*/  LDL.LU R15, [R1+0x55c] ;  /* 0x00055c00010f7983 */ /* 0x000f240000300800 */
[----:B----4-:R0:W-:Y:S01]  /*9bbe0*/  STL.64 [R1+0x6f08], R14 ;  /* 0x006f080e01007387 */ /* 0x0101e20000100a00 */
[----:B---3--:R-:W-:Y:S03]  /*9bbf0*/  STL.64 [R1+0x6f00], R12 ;  /* 0x006f000c01007387 */ /* 0x008fe60000100a00 */
[----:B0-----:R-:W3:Y:S04]  /*9bc00*/  LDL.64 R14, [R1+0x178] ;  /* 0x00017800010e7983 */ /* 0x001ee80000100a00 */
[----:B---3--:R0:W-:Y:S02]  /*9bc10*/  STL.64 [R1+0x6f18], R14 ;  /* 0x006f180e01007387 */ /* 0x0081e40000100a00 */
[----:B0-----:R-:W-:-:S02]  /*9bc20*/  IMAD.MOV.U32 R14, RZ, RZ, R9 ;  /* 0x000000ffff0e7224 */ /* 0x001fc400078e0009 */
[----:B------:R-:W-:-:S05]  /*9bc30*/  IMAD.MOV.U32 R15, RZ, RZ, R8 ;  /* 0x000000ffff0f7224 */ /* 0x000fca00078e0008 */
[----:B------:R0:W-:Y:S01]  /*9bc40*/  STL.64 [R1+0x6f30], R14 ;  /* 0x006f300e01007387 */ /* 0x0001e20000100a00 */
[----:B------:R-:W3:Y:S03]  /*9bc50*/  LDL.64 R12, [R1+0x3d0] ;  /* 0x0003d000010c7983 */ /* 0x000ee60000100a00 */
[----:B0-----:R-:W4:Y:S01]  /*9bc60*/  LDL.64 R14, [R1+0x3d8] ;  /* 0x0003d800010e7983 */ /* 0x001f220000100a00 */
[----:B------:R-:W-:-:S03]  /*9bc70*/  IMAD.MOV.U32 R24, RZ, RZ, R18 ;  /* 0x000000ffff187224 */ /* 0x000fc600078e0012 */
[----:B----4-:R-:W-:Y:S01]  /*9bc80*/  STL.64 [R1+0x6f58], R14 ;  /* 0x006f580e01007387 */ /* 0x010fe20000100a00 */
[----:B---3--:R0:W-:Y:S02]  /*9bc90*/  STL.64 [R1+0x6f50], R12 ;  /* 0x006f500c01007387 */ /* 0x0081e40000100a00 */
[----:B------:R-:W-:Y:S01]  /*9bca0*/  STL [R1+0x6ee8], R24 ;  /* 0x006ee81801007387 */ /* 0x000fe20000100800 */
[----:B0-----:R-:W3:Y:S01]  /*9bcb0*/  LDL.LU R12, [R1+0x680] ;  /* 0x00068000010c7983 */ /* 0x001ee20000300800 */
[----:B------:R-:W3:Y:S02]  /*9bcc0*/  LDL.LU R13, [R1+0x684] ;  /* 0x00068400010d7983 */ /* 0x000ee40000300800 */
        /* <DEDUP_REMOVED lines=8> */
[----:B------:R-:W3:Y:S02]  /*9bd50*/  LDL.LU R18, [R1+0x708] ;  /* 0x0007080001127983 */ /* 0x000ee40000300800 */
[----:B------:R-:W3:Y:S01]  /*9bd60*/  LDL.LU R19, [R1+0x70c] ;  /* 0x00070c0001137983 */ /* 0x000ee20000300800 */
[----:B--2---:R0:W-:Y:S01]  /*9bd70*/  STL.64 [R1+0x6f88], R10 ;  /* 0x006f880a01007387 */ /* 0x0041e20000100a00 */
[----:B------:R1:W-:Y:S03]  /*9bd80*/  STL.64 [R1+0x6f80], R8 ;  /* 0x006f800801007387 */ /* 0x0003e60000100a00 */
[----:B0-----:R-:W2:Y:S04]  /*9bd90*/  LDL.64 R10, [R1+0xd8] ;  /* 0x0000d800010a7983 */ /* 0x001ea80000100a00 */
[----:B--2---:R0:W-:Y:S01]  /*9bda0*/  STL.64 [R1+0x6f98], R10 ;  /* 0x006f980a01007387 */ /* 0x0041e20000100a00 */
[----:B-1----:R-:W2:Y:S02]  /*9bdb0*/  LDL.LU R8, [R1+0x6f0] ;  /* 0x0006f00001087983 */ /* 0x002ea40000300800 */
[----:B------:R-:W2:Y:S01]  /*9bdc0*/  LDL.LU R9, [R1+0x6f4] ;  /* 0x0006f40001097983 */ /* 0x000ea20000300800 */
[----:B0-----:R-:W2:Y:S01]  /*9bdd0*/  LDL.LU R10, [R1+0x6f8] ;  /* 0x0006f800010a7983 */ /* 0x001ea20000300800 */
[----:B------:R-:W2:Y:S02]  /*9bde0*/  LDL.LU R11, [R1+0x6fc] ;  /* 0x0006fc00010b7983 */ /* 0x000ea40000300800 */
[----:B----4-:R0:W-:Y:S02]  /*9bdf0*/  STL.64 [R1+0x6f68], R14 ;  /* 0x006f680e01007387 */ /* 0x0101e40000100a00 */
[----:B---3--:R-:W-:Y:S01]  /*9be00*/  STL.64 [R1+0x6f60], R12 ;  /* 0x006f600c01007387 */ /* 0x008fe20000100a00 */
[----:B0-----:R-:W3:Y:S04]  /*9be10*/  LDL.64 R14, [R1+0xb8] ;  /* 0x0000b800010e7983 */ /* 0x001ee80000100a00 */
[----:B---3--:R0:W-:Y:S04]  /*9be20*/  STL.64 [R1+0x6f70], R14 ;  /* 0x006f700e01007387 */ /* 0x0081e80000100a00 */
[----:B0-----:R-:W3:Y:S01]  /*9be30*/  LDL.64 R14, [R1+0xc8] ;  /* 0x0000c800010e7983 */ /* 0x001ee20000100a00 */
[----:B------:R-:W-:-:S02]  /*9be40*/  IMAD.MOV.U32 R26, RZ, RZ, R2 ;  /* 0x000000ffff1a7224 */ /* 0x000fc400078e0002 */
[----:B------:R-:W-:Y:S01]  /*9be50*/  IMAD.MOV.U32 R27, RZ, RZ, R0 ;  /* 0x000000ffff1b7224 */ /* 0x000fe200078e0000 */
[----:B---3--:R0:W-:Y:S01]  /*9be60*/  STL.64 [R1+0x6f90], R14 ;  /* 0x006f900e01007387 */ /* 0x0081e20000100a00 */
[----:B------:R-:W3:Y:S02]  /*9be70*/  LDL.LU R12, [R1+0x6e0] ;  /* 0x0006e000010c7983 */ /* 0x000ee40000300800 */
[----:B------:R-:W3:Y:S01]  /*9be80*/  LDL.LU R13, [R1+0x6e4] ;  /* 0x0006e400010d7983 */ /* 0x000ee20000300800 */
[----:B0-----:R-:W3:Y:S01]  /*9be90*/  LDL.LU R14, [R1+0x6e8] ;  /* 0x0006e800010e7983 */ /* 0x001ee20000300800 */
[----:B------:R-:W3:Y:S02]  /*9bea0*/  LDL.LU R15, [R1+0x6ec] ;  /* 0x0006ec00010f7983 */ /* 0x000ee40000300800 */
[----:B------:R0:W-:Y:S02]  /*9beb0*/  STL.64 [R1+0x6f10], R26 ;  /* 0x006f101a01007387 */ /* 0x0001e40000100a00 */
[----:B------:R-:W4:Y:S01]  /*9bec0*/  LDL.LU R24, [R1+0x5a0] ;  /* 0x0005a00001187983 */ /* 0x000f220000300800 */
[----:B------:R-:W4:Y:S04]  /*9bed0*/  LDL.LU R25, [R1+0x5a4] ;  /* 0x0005a40001197983 */ /* 0x000f280000300800 */
[----:B0-----:R-:W2:Y:S01]  /*9bee0*/  LDL.LU R26, [R1+0x5a8] ;  /* 0x0005a800011a7983 */ /* 0x001ea20000300800 */
[----:B------:R-:W2:Y:S01]  /*9bef0*/  LDL.LU R27, [R1+0x5ac] ;  /* 0x0005ac00011b7983 */ /* 0x000ea20000300800 */
[C---:B------:R-:W-:Y:S02]  /*9bf00*/  HMMA.16816.F32 R16, R20.reuse, R6, R16 ;  /* 0x000000061410723c */ /* 0x040fe40000001810 */
        /* <DEDUP_REMOVED lines=14> */
[----:B0-----:R-:W4:Y:S01]  /*9bff0*/  LDL.LU.64 R18, [R1+0x6fa0] ;  /* 0x006fa00001127983 */ /* 0x001f220000300a00 */
[----:B------:R-:W-:Y:S01]  /*9c000*/  STL.64 [R1+0x6e78], R6 ;  /* 0x006e780601007387 */ /* 0x000fe20000100a00 */
[C---:B----4-:R-:W-:Y:S11]  /*9c010*/  HMMA.16816.F32 R8, R20.reuse, R18, R8 ;  /* 0x000000121408723c */ /* 0x050ff60000001808 */
        /* <DEDUP_REMOVED lines=27> */
[----:B------:R-:W4:Y:S02]  /*9c1d0*/  LDL.LU.64 R14, [R1+0x6f70] ;  /* 0x006f7000010e7983 */ /* 0x000f240000300a00 */
        /* <DEDUP_REMOVED lines=9> */
[----:B---3--:R-:W-:Y:S01]  /*9c270*/  HMMA.16816.F32 R20, R20, R10, R12 ;  /* 0x0000000a1414723c */ /* 0x008fe2000000180c */
[----:B------:R-:W3:Y:S01]  /*9c280*/  LDL.LU.64 R14, [R1+0x6f58] ;  /* 0x006f5800010e7983 */ /* 0x000ee20000300a00 */
[----:B------:R-:W2:Y:S11]  /*9c290*/  LDL.LU.64 R12, [R1+0x6f50] ;  /* 0x006f5000010c7983 */ /* 0x000eb60000300a00 */
[----:B------:R-:W-:Y:S10]  /*9c2a0*/  @!UPT UIADD3 URZ, URZ, URZ, URZ ;  /* 0x0000003f3f3ff290 */ /* 0x000ff4000fffe03f */
[----:B------:R-:W-:Y:S01]  /*9c2b0*/  STL.64 [R1+0xaf0], R20 ;  /* 0x000af01401007387 */ /* 0x000fe20000100a00 */
[----:B------:R0:W-:Y:S03]  /*9c2c0*/  STL.64 [R1+0xaf8], R22 ;  /* 0x000af81601007387 */ /* 0x0001e60000100a00 */
[----:B0-----:R-:W2:Y:S01]  /*9c2d0*/  LDL.LU.64 R22, [R1+0x6f48] ;  /* 0x006f480001167983 */ /* 0x001ea20000300a00 */
[----:B------:R-:W-:Y:S02]  /*9c2e0*/  STL.64 [R1+0x6e18], R10 ;  /* 0x006e180a01007387 */ /* 0x000fe40000100a00 */
[----:B---3--:R-:W-:Y:S02]  /*9c2f0*/  IMAD.MOV.U32 R2, RZ, RZ, R14 ;  /* 0x000000ffff027224 */ /* 0x008fe400078e000e */
        /* <DEDUP_REMOVED lines=10> */
[----:B------:R-:W-:Y:S01]  /*9c3a0*/  IMAD.MOV.U32 R10, RZ, RZ, R13 ;  /* 0x000000ffff0a7224 */ /* 0x000fe200078e000d */
[----:B------:R0:W-:Y:S01]  /*9c3b0*/  STL.64 [R1+0x6e20], R22 ;  /* 0x006e201601007387 */ /* 0x0001e20000100a00 */
[----:B------:R-:W-:-:S02]  /*9c3c0*/  IMAD.MOV.U32 R20, RZ, RZ, R11 ;  /* 0x000000ffff147224 */ /* 0x000fc400078e000b */
[----:B------:R-:W-:Y:S02]  /*9c3d0*/  IMAD.MOV.U32 R21, RZ, RZ, R10 ;  /* 0x000000ffff157224 */ /* 0x000fe400078e000a */
[----:B0-----:R-:W-:Y:S02]  /*9c3e0*/  IMAD.MOV.U32 R22, RZ, RZ, R2 ;  /* 0x000000ffff167224 */ /* 0x001fe400078e0002 */
[----:B------:R-:W-:-:S07]  /*9c3f0*/  IMAD.MOV.U32 R23, RZ, RZ, R0 ;  /* 0x000000ffff177224 */ /* 0x000fce00078e0000 */
        /* <DEDUP_REMOVED lines=16> */
[----:B------:R-:W-:Y:S02]  /*9c500*/  IMAD.MOV.U32 R10, RZ, RZ, R17 ;  /* 0x000000ffff0a7224 */ /* 0x000fe400078e0011 */
[----:B------:R-:W-:Y:S01]  /*9c510*/  IMAD.MOV.U32 R11, RZ, RZ, R16 ;  /* 0x000000ffff0b7224 */ /* 0x000fe200078e0010 */
[----:B--2---:R-:W-:Y:S01]  /*9c520*/  HMMA.16816.F32 R20, R20, R26, R12 ;  /* 0x0000001a1414723c */ /* 0x004fe2000000180c */
[----:B------:R-:W2:Y:S01]  /*9c530*/  LDL.LU.64 R14, [R1+0x6ef8] ;  /* 0x006ef800010e7983 */ /* 0x000ea20000300a00 */
[----:B------:R-:W3:Y:S02]  /*9c540*/  LDL.LU.64 R12, [R1+0x6ef0] ;  /* 0x006ef000010c7983 */ /* 0x000ee40000300a00 */
[----:B------:R-:W4:Y:S11]  /*9c550*/  LDL.LU R24, [R1+0x6ee8] ;  /* 0x006ee80001187983 */ /* 0x000f360000300800 */
[----:B------:R-:W-:Y:S08]  /*9c560*/  @!UPT UIADD3 URZ, URZ, URZ, URZ ;  /* 0x0000003f3f3ff290 */ /* 0x000ff0000fffe03f */
[----:B------:R-:W-:Y:S01]  /*9c570*/  STL.64 [R1+0xa60], R20 ;  /* 0x000a601401007387 */ /* 0x000fe20000100a00 */
[----:B------:R-:W-:Y:S02]  /*9c580*/  STL.64 [R1+0xa68], R22 ;  /* 0x000a681601007387 */ /* 0x000fe40000100a00 */
[----:B------:R0:W-:Y:S02]  /*9c590*/  STL.64 [R1+0x6e28], R10 ;  /* 0x006e280a01007387 */ /* 0x0001e40000100a00 */
[----:B0-----:R-:W-:Y:S02]  /*9c5a0*/  IMAD.MOV.U32 R10, RZ, RZ, R9 ;  /* 0x000000ffff0a7224 */ /* 0x001fe400078e0009 */
[----:B------:R-:W-:-:S05]  /*9c5b0*/  IMAD.MOV.U32 R11, RZ, RZ, R8 ;  /* 0x000000ffff0b7224 */ /* 0x000fca00078e0008 */
[----:B------:R0:W-:Y:S01]  /*9c5c0*/  STL.64 [R1+0x6e40], R10 ;  /* 0x006e400a01007387 */ /* 0x0001e20000100a00 */
[----:B------:R-:W3:Y:S02]  /*9c5d0*/  LDL.LU R20, [R1+0x2b0] ;  /* 0x0002b00001147983 */ /* 0x000ee40000300800 */
[----:B------:R-:W3:Y:S02]  /*9c5e0*/  LDL.LU R21, [R1+0x2b4] ;  /* 0x0002b40001157983 */ /* 0x000ee40000300800 */
[----:B------:R-:W3:Y:S01]  /*9c5f0*/  LDL.LU R22, [R1+0x2b8] ;  /* 0x0002b80001167983 */ /* 0x000ee20000300800 */
[----:B------:R-:W3:Y:S01]  /*9c600*/  LDL.LU R23, [R1+0x2bc] ;  /* 0x0002bc0001177983 */ /* 0x000ee20000300800 */
[----:B0-----:R-:W-:Y:S02]  /*9c610*/  IMAD.MOV.U32 R10, RZ, RZ, R7 ;  /* 0x000000ffff0a7224 */ /* 0x001fe400078e0007 */
[----:B------:R-:W-:-:S05]  /*9c620*/  IMAD.MOV.U32 R11, RZ, RZ, R6 ;  /* 0x000000ffff0b7224 */ /* 0x000fca00078e0006 */
[----:B------:R0:W-:Y:S01]  /*9c630*/  STL.64 [R1+0x6e58], R10 ;  /* 0x006e580a01007387 */ /* 0x0001e20000100a00 */
[----:B------:R-:W3:Y:S02]  /*9c640*/  LDL.LU R8, [R1+0x3a0] ;  /* 0x0003a00001087983 */ /* 0x000ee40000300800 */
[----:B------:R-:W3:Y:S01]  /*9c650*/  LDL.LU R9, [R1+0x3a4] ;  /* 0x0003a40001097983 */ /* 0x000ee20000300800 */
[----:B0-----:R-:W3:Y:S01]  /*9c660*/  LDL.LU R10, [R1+0x3a8] ;  /* 0x0003a800010a7983 */ /* 0x001ee20000300800 */
[----:B------:R-:W3:Y:S02]  /*9c670*/  LDL.LU R11, [R1+0x3ac] ;  /* 0x0003ac00010b7983 */ /* 0x000ee40000300800 */
[----:B------:R-:W3:Y:S02]  /*9c680*/  LDL.LU R16, [R1+0x3f0] ;  /* 0x0003f00001107983 */ /* 0x000ee40000300800 */
[----:B------:R-:W3:Y:S01]  /*9c690*/  LDL.LU R17, [R1+0x3f4] ;  /* 0x0003f40001117983 */ /* 0x000ee20000300800 */
[----:B------:R-:W3:Y:S01]  /*9c6a0*/  LDL.LU R18, [R1+0x3f8] ;  /* 0x0003f80001127983 */ /* 0x000ee20000300800 */
[----:B------:R-:W3:Y:S02]  /*9c6b0*/  LDL.LU R19, [R1+0x3fc] ;  /* 0x0003fc0001137983 */ /* 0x000ee40000300800 */
[----:B------:R-:W-:-:S02]  /*9c6c0*/  IMAD.MOV.U32 R26, RZ, RZ, R5 ;  /* 0x000000ffff1a7224 */ /* 0x000fc400078e0005 */
[----:B------:R-:W-:Y:S02]  /*9c6d0*/  IMAD.MOV.U32 R27, RZ, RZ, R4 ;  /* 0x000000ffff1b7224 */ /* 0x000fe400078e0004 */
[----:B--2---:R-:W-:Y:S02]  /*9c6e0*/  IMAD.MOV.U32 R7, RZ, RZ, R15 ;  /* 0x000000ffff077224 */ /* 0x004fe400078e000f */
[----:B----4-:R-:W-:Y:S01]  /*9c6f0*/  IMAD.MOV.U32 R6, RZ, RZ, R24 ;  /* 0x000000ffff067224 */ /* 0x010fe200078e0018 */
[----:B---3--:R-:W-:Y:S01]  /*9c700*/  STL.64 [R1+0x6e88], R18 ;  /* 0x006e881201007387 */ /* 0x008fe20000100a00 */
[----:B------:R-:W-:Y:S02]  /*9c710*/  STL.64 [R1+0x6e80], R16 ;  /* 0x006e801001007387 */ /* 0x000fe40000100a00 */
[----:B------:R0:W-:Y:S02]  /*9c720*/  STL.64 [R1+0x6eb0], R26 ;  /* 0x006eb01a01007387 */ /* 0x0001e40000100a00 */
[----:B------:R1:W-:Y:S01]  /*9c730*/  STL.64 [R1+0x6e90], R6 ;  /* 0x006e900601007387 */ /* 0x0003e20000100a00 */
[----:B------:R-:W2:Y:S01]  /*9c740*/  LDL.LU R4, [R1+0x440] ;  /* 0x0004400001047983 */ /* 0x000ea20000300800 */
[----:B------:R-:W2:Y:S02]  /*9c750*/  LDL.LU R5, [R1+0x444] ;  /* 0x0004440001057983 */ /* 0x000ea40000300800 */
[----:B0-----:R-:W-:-:S02]  /*9c760*/  IMAD.MOV.U32 R26, RZ, RZ, R14 ;  /* 0x000000ffff1a7224 */ /* 0x001fc400078e000e */
[----:B------:R-:W-:Y:S01]  /*9c770*/  IMAD.MOV.U32 R27, RZ, RZ, R13 ;  /* 0x000000ffff1b7224 */ /* 0x000fe200078e000d */
[----:B-1----:R-:W3:Y:S01]  /*9c780*/  LDL.LU R6, [R1+0x448] ;  /* 0x0004480001067983 */ /* 0x002ee20000300800 */
[----:B------:R-:W3:Y:S03]  /*9c790*/  LDL.LU R7, [R1+0x44c] ;  /* 0x00044c0001077983 */ /* 0x000ee60000300800 */
[----:B------:R0:W-:Y:S01]  /*9c7a0*/  STL.64 [R1+0x6ec8], R26 ;  /* 0x006ec81a01007387 */ /* 0x0001e20000100a00 */
        /* <DEDUP_REMOVED lines=36> */
[----:B------:R-:W-:-:S02]  /*9c9f0*/  IMAD.MOV.U32 R14, RZ, RZ, R12 ;  /* 0x000000ffff0e7224 */ /* 0x000fc400078e000c */
[----:B------:R-:W-:-:S07]  /*9ca00*/  IMAD.MOV.U32 R15, RZ, RZ, R3 ;  /* 0x000000ffff0f7224 */ /* 0x000fce00078e0003 */
        /* <DEDUP_REMOVED lines=19> */
[----:B------:R-:W2:Y:S02]  /*9cb40*/  LDL R12, [R1+0x620] ;  /* 0x00062000010c7983 */ /* 0x000ea40000100800 */
[----:B------:R-:W2:Y:S01]  /*9cb50*/  LDL R13, [R1+0x624] ;  /* 0x00062400010d7983 */ /* 0x000ea20000100800 */
[----:B0-----:R-:W2:Y:S04]  /*9cb60*/  LDL R14, [R1+0x628] ;  /* 0x00062800010e7983 */ /* 0x001ea80000100800 */
[----:B------:R-:W2:Y:S01]  /*9cb70*/  LDL R15, [R1+0x62c] ;  /* 0x00062c00010f7983 */ /* 0x000ea20000100800 */
[C---:B---3--:R-:W-:Y:S03]  /*9cb80*/  HMMA.16816.F32 R24, R8.reuse, R26, R4 ;  /* 0x0000001a0818723c */ /* 0x048fe60000001804 */
[----:B------:R-:W3:Y:S01]  /*9cb90*/  LDL.LU.64 R6, [R1+0x6ec0] ;  /* 0x006ec00001067983 */ /* 0x000ee20000300a00 */
[----:B------:R-:W3:Y:S11]  /*9cba0*/  LDL.LU.64 R4, [R1+0x6eb8] ;  /* 0x006eb80001047983 */ /* 0x000ef60000300a00 */
[----:B------:R-:W-:Y:S08]  /*9cbb0*/  @!UPT UIADD3 URZ, URZ, URZ, URZ ;  /* 0x0000003f3f3ff290 */ /* 0x000ff0000fffe03f */
        /* <DEDUP_REMOVED lines=16> */
[----:B------:R0:W-:Y:S02]  /*9ccc0*/  STL.64 [R1+0x6d88], R26 ;  /* 0x006d881a01007387 */ /* 0x0001e40000100a00 */
[----:B------:R-:W3:Y:S02]  /*9ccd0*/  LDL.LU R24, [R1+0x250] ;  /* 0x0002500001187983 */ /* 0x000ee40000300800 */
[----:B------:R-:W3:Y:S01]  /*9cce0*/  LDL.LU R25, [R1+0x254] ;  /* 0x0002540001197983 */ /* 0x000ee20000300800 */
[----:B0-----:R-:W3:Y:S01]  /*9ccf0*/  LDL.LU R26, [R1+0x258] ;  /* 0x00025800011a7983 */ /* 0x001ee20000300800 */
[----:B------:R-:W3:Y:S01]  /*9cd00*/  LDL.LU R27, [R1+0x25c] ;  /* 0x00025c00011b7983 */ /* 0x000ee20000300800 */
[C---:B----4-:R-:W-:Y:S02]  /*9cd10*/  HMMA.16816.F32 R4, R8.reuse, R6, R16 ;  /* 0x000000060804723c */ /* 0x050fe40000001810 */
[----:B------:R-:W4:Y:S01]  /*9cd20*/  LDL.LU.64 R18, [R1+0x6e88] ;  /* 0x006e880001127983 */ /* 0x000f220000300a00 */
[----:B------:R-:W4:Y:S11]  /*9cd30*/  LDL.LU.64 R16, [R1+0x6e80] ;  /* 0x006e800001107983 */ /* 0x000f360000300a00 */
[----:B------:R-:W-:Y:S09]  /*9cd40*/  @!UPT UIADD3 URZ, URZ, URZ, URZ ;  /* 0x0000003f3f3ff290 */ /* 0x000ff2000fffe03f */
[----:B------:R-:W-:Y:S01]  /*9cd50*/  STL.64 [R1+0x9e0], R4 ;  /* 0x0009e00401007387 */ /* 0x000fe20000100a00 */
[----:B------:R0:W-:Y:S03]  /*9cd60*/  STL.64 [R1+0x9e8], R6 ;  /* 0x0009e80601007387 */ /* 0x0001e60000100a00 */
[----:B0-----:R-:W4:Y:S01]  /*9cd70*/  LDL.LU.64 R6, [R1+0x6e78] ;  /* 0x006e780001067983 */ /* 0x001f220000300a00 */
[----:B------:R-:W-:Y:S02]  /*9cd80*/  IMAD.MOV.U32 R3, RZ, RZ, R11 ;  /* 0x000000ffff037224 */ /* 0x000fe400078e000b */
[----:B------:R-:W-:Y:S02]  /*9cd90*/  IMAD.MOV.U32 R4, RZ, RZ, R8 ;  /* 0x000000ffff047224 */ /* 0x000fe400078e0008 */
[----:B------:R-:W-:Y:S01]  /*9cda0*/  IMAD.MOV.U32 R5, RZ, RZ, R9 ;  /* 0x000000ffff057224 */ /* 0x000fe200078e0009 */
[----:B----4-:R-:W-:Y:S11]  /*9cdb0*/  HMMA.16816.F32 R16, R8, R6, R16 ;  /* 0x000000060810723c */ /* 0x010ff60000001810 */
[----:B------:R-:W-:Y:S11]  /*9cdc0*/  @!UPT UIADD3 URZ, URZ, URZ, URZ ;  /* 0x0000003f3f3ff290 */ /* 0x000ff6000fffe03f */
[----:B------:R-:W-:Y:S01]  /*9cdd0*/  @!UPT UIADD3 URZ, URZ, URZ, URZ ;  /* 0x0000003f3f3ff290 */ /* 0x000fe2000fffe03f */
[----:B------:R0:W-:Y:S01]  /*9cde0*/  STL.64 [R1+0x9d0], R16 ;  /* 0x0009d01001007387 */ /* 0x0001e20000100a00 */
[----:B------:R1:W-:Y:S02]  /*9cdf0*/  STL.64 [R1+0x9d8], R18 ;  /* 0x0009d81201007387 */ /* 0x0003e40000100a00 */
[----:B0-----:R-:W-:Y:S01]  /*9ce00*/  IMAD.MOV.U32 R16, RZ, RZ, R10 ;  /* 0x000000ffff107224 */ /* 0x001fe200078e000a */
[----:B-1----:R-:W4:Y:S01]  /*9ce10*/  LDL.LU.64 R18, [R1+0x6e70] ;  /* 0x006e700001127983 */ /* 0x002f220000300a00 */
[----:B------:R-:W4:Y:S02]  /*9ce20*/  LDL.LU.64 R10, [R1+0x6e68] ;  /* 0x006e6800010a7983 */ /* 0x000f240000300a00 */
[----:B------:R-:W4:Y:S02]  /*9ce30*/  LDL.LU.64 R8, [R1+0x6e60] ;  /* 0x006e600001087983 */ /* 0x000f240000300a00 */
[----:B------:R0:W-:Y:S02]  /*9ce40*/  STL.64 [R1+0x6d90], R6 ;  /* 0x006d900601007387 */ /* 0x0001e40000100a00 */
[----:B0-----:R-:W-:-:S02]  /*9ce50*/  IMAD.MOV.U32 R6, RZ, RZ, R16 ;  /* 0x000000ffff067224 */ /* 0x001fc400078e0010 */
[----:B------:R-:W-:-:S07]  /*9ce60*/  IMAD.MOV.U32 R7, RZ, RZ, R3 ;  /* 0x000000ffff077224 */ /* 0x000fce00078e0003 */
        /* <DEDUP_REMOVED lines=26> */
[----:B------:R-:W3:Y:S11]  /*9d010*/  LDL.LU.64 R22, [R1+0x6e20] ;  /* 0x006e200001167983 */ /* 0x000ef60000300a00 */
[----:B------:R-:W-:Y:S10]  /*9d020*/  @!UPT UIADD3 URZ, URZ, URZ, URZ ;  /* 0x0000003f3f3ff290 */ /* 0x000ff4000fffe03f */
[----:B------:R-:W-:Y:S01]  /*9d030*/  STL.64 [R1+0x980], R8 ;  /* 0x0009800801007387 */ /* 0x000fe20000100a00 */
[----:B------:R0:W-:Y:S03]  /*9d040*/  STL.64 [R1+0x988], R10 ;  /* 0x0009880a01007387 */ /* 0x0001e60000100a00 */
[----:B0-----:R-:W4:Y:S02]  /*9d050*/  LDL.LU.64 R10, [R1+0x6e18] ;  /* 0x006e1800010a7983 */ /* 0x001f240000300a00 */
[----:B----4-:R-:W-:Y:S08]  /*9d060*/  HMMA.16816.F32 R16, R4, R10, R16 ;  /* 0x0000000a0410723c */ /* 0x010ff00000001810 */
[----:B---3--:R-:W-:Y:S01]  /*9d070*/  HMMA.16816.F32 R4, R12, R22, R24 ;  /* 0x000000160c04723c */ /* 0x008fe20000001818 */
[----:B------:R-:W-:Y:S11]  /*9d080*/  STL.64 [R1+0x6da8], R10 ;  /* 0x006da80a01007387 */ /* 0x000ff60000100a00 */
[----:B------:R-:W-:Y:S03]  /*9d090*/  @!UPT UIADD3 URZ, URZ, URZ, URZ ;  /* 0x0000003f3f3ff290 */ /* 0x000fe6000fffe03f */
[----:B------:R-:W-:Y:S01]  /*9d0a0*/  STL.64 [R1+0x970], R16 ;  /* 0x0009701001007387 */ /* 0x000fe20000100a00 */
[----:B------:R-:W-:Y:S02]  /*9d0b0*/  STL.64 [R1+0x978], R18 ;  /* 0x0009781201007387 */ /* 0x000fe40000100a00 */
[----:B------:R0:W-:Y:S02]  /*9d0c0*/  STL.64 [R1+0x6de0], R22 ;  /* 0x006de01601007387 */ /* 0x0001e40000100a00 */
[----:B------:R-:W2:Y:S03]  /*9d0d0*/  LDL.LU.64 R20, [R1+0x620] ;  /* 0x0006200001147983 */ /* 0x000ea60000300a00 */
[----:B------:R1:W-:Y:S01]  /*9d0e0*/  STL.64 [R1+0x960], R4 ;  /* 0x0009600401007387 */ /* 0x0003e20000100a00 */
[----:B------:R3:W-:Y:S03]  /*9d0f0*/  STL.64 [R1+0x968], R6 ;  /* 0x0009680601007387 */ /* 0x0007e60000100a00 */
[----:B0-----:R-:W2:Y:S01]  /*9d100*/  LDL.LU.64 R22, [R1+0x628] ;  /* 0x0006280001167983 */ /* 0x001ea20000300a00 */
[----:B-1----:R-:W4:Y:S02]  /*9d110*/  LDL.LU R4, [R1+0xa70] ;  /* 0x000a700001047983 */ /* 0x002f240000300800 */
[----:B------:R-:W4:Y:S01]  /*9d120*/  LDL.LU R5, [R1+0xa74] ;  /* 0x000a740001057983 */ /* 0x000f220000300800 */
[----:B---3--:R-:W3:Y:S04]  /*9d130*/  LDL.LU R6, [R1+0xa78] ;  /* 0x000a780001067983 */ /* 0x008ee80000300800 */
[----:B------:R-:W3:Y:S01]  /*9d140*/  LDL.LU R7, [R1+0xa7c] ;  /* 0x000a7c0001077983 */ /* 0x000ee20000300800 */
[----:B------:R-:W2:Y:S03]  /*9d150*/  LDL.64 R14, [R1+0x158] ;  /* 0x00015800010e7983 */ /* 0x000ea60000100a00 */
[----:B--2---:R0:W-:Y:S04]  /*9d160*/  STL.64 [R1+0x6dd8], R14 ;  /* 0x006dd80e01007387 */ /* 0x0041e80000100a00 */
[----:B0-----:R-:W2:Y:S04]  /*9d170*/  LDL.64 R14, [R1+0x168] ;  /* 0x00016800010e7983 */ /* 0x001ea80000100a00 */
[----:B--2---:R0:W-:Y:S01]  /*9d180*/  STL.64 [R1+0x6df8], R14 ;  /* 0x006df80e01007387 */ /* 0x0041e20000100a00 */
[----:B------:R-:W2:Y:S02]  /*9d190*/  LDL.LU R8, [R1+0xa40] ;  /* 0x000a400001087983 */ /* 0x000ea40000300800 */
[----:B------:R-:W2:Y:S02]  /*9d1a0*/  LDL.LU R9, [R1+0xa44] ;  /* 0x000a440001097983 */ /* 0x000ea40000300800 */
[----:B------:R-:W2:Y:S01]  /*9d1b0*/  LDL.LU R10, [R1+0xa48] ;  /* 0x000a4800010a7983 */ /* 0x000ea20000300800 */
[----:B------:R-:W2:Y:S01]  /*9d1c0*/  LDL.LU R11, [R1+0xa4c] ;  /* 0x000a4c00010b7983 */ /* 0x000ea20000300800 */
[----:B------:R-:W3:Y:S02]  /*9d1d0*/  LDL.64 R18, [R1+0x188] ;  /* 0x0001880001127983 */ /* 0x000ee40000100a00 */
[----:B0-----:R-:W-:-:S02]  /*9d1e0*/  IMAD.MOV.U32 R14, RZ, RZ, R2 ;  /* 0x000000ffff0e7224 */ /* 0x001fc400078e0002 */
[----:B------:R-:W-:-:S05]  /*9d1f0*/  IMAD.MOV.U32 R15, RZ, RZ, R0 ;  /* 0x000000ffff0f7224 */ /* 0x000fca00078e0000 */
[----:B------:R0:W-:Y:S01]  /*9d200*/  STL.64 [R1+0x6e10], R14 ;  /* 0x006e100e01007387 */ /* 0x0001e20000100a00 */
        /* <DEDUP_REMOVED lines=32> */
[----:B----4-:R-:W-:Y:S02]  /*9d410*/  STL.64 [R1+0x6d98], R4 ;  /* 0x006d980401007387 */ /* 0x010fe40000100a00 */
[----:B------:R-:W3:Y:S01]  /*9d420*/  LDL.64 R26, [R1+0x128] ;  /* 0x00012800011a7983 */ /* 0x000ee20000100a00 */
[----:B0-----:R-:W4:Y:S01]  /*9d430*/  LDL.64 R6, [R1+0x138] ;  /* 0x0001380001067983 */ /* 0x001f220000100a00 */
[----:B------:R-:W-:Y:S02]  /*9d440*/  STL.64 [R1+0x950], R12 ;  /* 0x0009500c01007387 */ /* 0x000fe40000100a00 */
[----:B------:R0:W-:Y:S02]  /*9d450*/  STL.64 [R1+0x958], R14 ;  /* 0x0009580e01007387 */ /* 0x0001e40000100a00 */
[----:B0-----:R-:W2:Y:S01]  /*9d460*/  LDL.LU.64 R14, [R1+0x6e10] ;  /* 0x006e1000010e7983 */ /* 0x001ea20000300a00 */
[----:B------:R-:W3:Y:S01]  /*9d470*/  LDL.64 R18, [R1+0x108] ;  /* 0x0001080001127983 */ /* 0x000ee20000100a00 */
[C---:B--2---:R-:W-:Y:S02]  /*9d480*/  HMMA.16816.F32 R12, R20.reuse, R14, R8 ;  /* 0x0000000e140c723c */ /* 0x044fe40000001808 */
[----:B---3--:R0:W-:Y:S01]  /*9d490*/  STL.64 [R1+0x6d80], R18 ;  /* 0x006d801201007387 */ /* 0x0081e20000100a00 */
[----:B------:R-:W2:Y:S02]  /*9d4a0*/  LDL.LU R16, [R1+0xa90] ;  /* 0x000a900001107983 */ /* 0x000ea40000300800 */
[----:B------:R-:W2:Y:S01]  /*9d4b0*/  LDL.LU R17, [R1+0xa94] ;  /* 0x000a940001117983 */ /* 0x000ea20000300800 */
[----:B0-----:R-:W2:Y:S01]  /*9d4c0*/  LDL.LU R18, [R1+0xa98] ;  /* 0x000a980001127983 */ /* 0x001ea20000300800 */
[----:B------:R-:W2:Y:S02]  /*9d4d0*/  LDL.LU R19, [R1+0xa9c] ;  /* 0x000a9c0001137983 */ /* 0x000ea40000300800 */
[----:B------:R-:W3:Y:S02]  /*9d4e0*/  LDL.LU.64 R10, [R1+0x6e08] ;  /* 0x006e0800010a7983 */ /* 0x000ee40000300a00 */
[----:B------:R-:W3:Y:S11]  /*9d4f0*/  LDL.LU.64 R8, [R1+0x6e00] ;  /* 0x006e000001087983 */ /* 0x000ef60000300a00 */
[----:B------:R-:W-:Y:S01]  /*9d500*/  @!UPT UIADD3 URZ, URZ, URZ, URZ ;  /* 0x0000003f3f3ff290 */ /* 0x000fe2000fffe03f */
[----:B------:R-:W-:Y:S01]  /*9d510*/  STL.64 [R1+0x940], R12 ;  /* 0x0009400c01007387 */ /* 0x000fe20000100a00 */
[----:B------:R0:W-:Y:S03]  /*9d520*/  STL.64 [R1+0x948], R14 ;  /* 0x0009480e01007387 */ /* 0x0001e60000100a00 */
[----:B0-----:R-:W3:Y:S01]  /*9d530*/  LDL.LU.64 R14, [R1+0x6df8] ;  /* 0x006df800010e7983 */ /* 0x001ee20000300a00 */
[----:B------:R-:W-:Y:S02]  /*9d540*/  IMAD.MOV.U32 R2, RZ, RZ, R22 ;  /* 0x000000ffff027224 */ /* 0x000fe400078e0016 */
[----:B------:R-:W-:Y:S02]  /*9d550*/  IMAD.MOV.U32 R0, RZ, RZ, R23 ;  /* 0x000000ffff007224 */ /* 0x000fe400078e0017 */
[----:B------:R-:W-:Y:S02]  /*9d560*/  IMAD.MOV.U32 R4, RZ, RZ, R20 ;  /* 0x000000ffff047224 */ /* 0x000fe400078e0014 */
[----:B------:R-:W-:Y:S01]  /*9d570*/  IMAD.MOV.U32 R3, RZ, RZ, R21 ;  /* 0x000000ffff037224 */ /* 0x000fe200078e0015 */
[----:B---3--:R-:W-:Y:S07]  /*9d580*/  HMMA.16816.F32 R8, R20, R14, R8 ;  /* 0x0000000e1408723c */ /* 0x008fee0000001808 */
[----:B------:R-:W-:-:S02]  /*9d590*/  IMAD.MOV.U32 R21, RZ, RZ, R14 ;  /* 0x000000ffff157224 */ /* 0x000fc400078e000e */
[----:B------:R-:W-:Y:S11]  /*9d5a0*/  IMAD.MOV.U32 R20, RZ, RZ, R15 ;  /* 0x000000ffff147224 */ /* 0x000ff600078e000f */
[----:B------:R-:W-:Y:S03]  /*9d5b0*/  @!UPT UIADD3 URZ, URZ, URZ, URZ ;  /* 0x0000003f3f3ff290 */ /* 0x000fe6000fffe03f */
[----:B------:R-:W-:Y:S01]  /*9d5c0*/  STL.64 [R1+0x930], R8 ;  /* 0x0009300801007387 */ /* 0x000fe20000100a00 */
[----:B------:R0:W-:Y:S03]  /*9d5d0*/  STL.64 [R1+0x938], R10 ;  /* 0x0009380a01007387 */ /* 0x0001e60000100a00 */
[----:B0-----:R-:W3:Y:S01]  /*9d5e0*/  LDL.LU.64 R10, [R1+0x6df0] ;  /* 0x006df000010a7983 */ /* 0x001ee20000300a00 */
[----:B------:R-:W3:Y:S02]  /*9d5f0*/  LDL.LU.64 R8, [R1+0x6de8] ;  /* 0x006de80001087983 */ /* 0x000ee40000300a00 */
[----:B------:R-:W2:Y:S02]  /*9d600*/  LDL.LU.64 R22, [R1+0x6de0] ;  /* 0x006de00001167983 */ /* 0x000ea40000300a00 */
[----:B------:R-:W3:Y:S01]  /*9d610*/  LDL.LU.64 R14, [R1+0x6dd8] ;  /* 0x006dd800010e7983 */ /* 0x000ee20000300a00 */
[----:B--2---:R0:W-:Y:S01]  /*9d620*/  STL.64 [R1+0x6d38], R22 ;  /* 0x006d381601007387 */ /* 0x0041e20000100a00 */
[----:B------:R1:W-:Y:S02]  /*9d630*/  STL.64 [R1+0x6d30], R20 ;  /* 0x006d301401007387 */ /* 0x0003e40000100a00 */
[----:B0-----:R-:W-:-:S02]  /*9d640*/  IMAD.MOV.U32 R22, RZ, RZ, R2 ;  /* 0x000000ffff167224 */ /* 0x001fc400078e0002 */
[----:B-1----:R-:W-:Y:S02]  /*9d650*/  IMAD.MOV.U32 R20, RZ, RZ, R4 ;  /* 0x000000ffff147224 */ /* 0x002fe400078e0004 */
[----:B------:R-:W-:Y:S02]  /*9d660*/  IMAD.MOV.U32 R21, RZ, RZ, R3 ;  /* 0x000000ffff157224 */ /* 0x000fe400078e0003 */
[----:B------:R-:W-:-:S07]  /*9d670*/  IMAD.MOV.U32 R23, RZ, RZ, R0 ;  /* 0x000000ffff177224 */ /* 0x000fce00078e0000 */
[C---:B---3--:R-:W-:Y:S01]  /*9d680*/  HMMA.16816.F32 R8, R20.reuse, R14, R8 ;  /* 0x0000000e1408723c */ /* 0x048fe20000001808 */
        /* <DEDUP_REMOVED lines=18> */
[----:B----4-:R-:W-:-:S03]  /*9d7b0*/  IMAD.MOV.U32 R3, RZ, RZ, R7 ;  /* 0x000000ffff037224 */ /* 0x010fc600078e0007 */
        /* <DEDUP_REMOVED lines=31> */
[----:B---3--:R-:W-:Y:S01]  /*9d9b0*/  HMMA.16816.F32 R12, R20, R18, R12 ;  /* 0x00000012140c723c */ /* 0x008fe2000000180c */
[----:B------:R-:W-:-:S02]  /*9d9c0*/  IMAD.MOV.U32 R9, RZ, RZ, R19 ;  /* 0x000000ffff097224 */ /* 0x000fc400078e0013 */
[----:B--2---:R0:W-:Y:S01]  /*9d9d0*/  STL.64 [R1+0x6d48], R26 ;  /* 0x006d481a01007387 */ /* 0x0041e20000100a00 */
[----:B------:R-:W-:Y:S03]  /*9d9e0*/  STL.64 [R1+0x6d40], R24 ;  /* 0x006d401801007387 */ /* 0x000fe60000100a00 */
[----:B0-----:R-:W2:Y:S11]  /*9d9f0*/  LDL.64 R26, [R1+0xd8] ;  /* 0x0000d800011a7983 */ /* 0x001eb60000100a00 */
[----:B------:R-:W-:Y:S05]  /*9da00*/  @!UPT UIADD3 URZ, URZ, URZ, URZ ;  /* 0x0000003f3f3ff290 */ /* 0x000fea000fffe03f */
[----:B------:R0:W-:Y:S02]  /*9da10*/  STL.64 [R1+0x8d0], R12 ;  /* 0x0008d00c01007387 */ /* 0x0001e40000100a00 */
[----:B------:R-:W-:Y:S02]  /*9da20*/  STL.64 [R1+0x8d8], R14 ;  /* 0x0008d80e01007387 */ /* 0x000fe40000100a00 */
[----:B0-----:R-:W-:Y:S02]  /*9da30*/  IMAD.MOV.U32 R12, RZ, RZ, R18 ;  /* 0x000000ffff0c7224 */ /* 0x001fe400078e0012 */
[----:B------:R-:W3:Y:S03]  /*9da40*/  LDL.LU.64 R18, [R1+0x6d78] ;  /* 0x006d780001127983 */ /* 0x000ee60000300a00 */
[----:B------:R0:W-:Y:S02]  /*9da50*/  STL [R1+0x6d68], R12 ;  /* 0x006d680c01007387 */ /* 0x0001e40000100800 */
        /* <DEDUP_REMOVED lines=13> */
[----:B------:R-:W-:Y:S01]  /*9db30*/  STL.64 [R1+0x8c0], R8 ;  /* 0x0008c00801007387 */ /* 0x000fe20000100a00 */
[----:B------:R0:W-:Y:S03]  /*9db40*/  STL.64 [R1+0x8c8], R10 ;  /* 0x0008c80a01007387 */ /* 0x0001e60000100a00 */
[----:B0-----:R-:W4:Y:S04]  /*9db50*/  LDL.64 R10, [R1+0xb8] ;  /* 0x0000b800010a7983 */ /* 0x001f280000100a00 */
[----:B----4-:R-:W-:Y:S01]  /*9db60*/  STL.64 [R1+0x6d60], R10 ;  /* 0x006d600a01007387 */ /* 0x010fe20000100a00 */
[----:B------:R-:W-:Y:S02]  /*9db70*/  STL.64 [R1+0x6c78], R6 ;  /* 0x006c780601007387 */ /* 0x000fe40000100a00 */
[----:B------:R0:W-:Y:S02]  /*9db80*/  STL.64 [R1+0x6d70], R4 ;  /* 0x006d700401007387 */ /* 0x0001e40000100a00 */
[----:B0-----:R-:W2:Y:S01]  /*9db90*/  LDL.LU R4, [R1+0xb00] ;  /* 0x000b000001047983 */ /* 0x001ea20000300800 */
[----:B------:R-:W2:Y:S02]  /*9dba0*/  LDL.LU R5, [R1+0xb04] ;  /* 0x000b040001057983 */ /* 0x000ea40000300800 */
[----:B------:R-:W2:Y:S02]  /*9dbb0*/  LDL.LU R6, [R1+0xb08] ;  /* 0x000b080001067983 */ /* 0x000ea40000300800 */
[----:B------:R-:W2:Y:S01]  /*9dbc0*/  LDL.LU R7, [R1+0xb0c] ;  /* 0x000b0c0001077983 */ /* 0x000ea20000300800 */
[C---:B---3--:R-:W-:Y:S01]  /*9dbd0*/  HMMA.16816.F32 R8, R20.reuse, R18, R12 ;  /* 0x000000121408723c */ /* 0x048fe2000000180c */
[----:B------:R-:W3:Y:S11]  /*9dbe0*/  LDL.LU R12, [R1+0xb20] ;  /* 0x000b2000010c7983 */ /* 0x000ef60000300800 */
[----:B------:R-:W-:Y:S11]  /*9dbf0*/  @!UPT UIADD3 URZ, URZ, URZ, URZ ;  /* 0x0000003f3f3ff290 */ /* 0x000ff6000fffe03f */
[----:B------:R-:W-:Y:S01]  /*9dc00*/  STL.64 [R1+0x8b0], R8 ;  /* 0x0008b00801007387 */ /* 0x000fe20000100a00 */
[----:B------:R0:W-:Y:S02]  /*9dc10*/  STL.64 [R1+0x8b8], R10 ;  /* 0x0008b80a01007387 */ /* 0x0001e40000100a00 */
[----:B------:R-:W3:Y:S02]  /*9dc20*/  LDL.LU R13, [R1+0xb24] ;  /* 0x000b2400010d7983 */ /* 0x000ee40000300800 */
[----:B------:R-:W3:Y:S01]  /*9dc30*/  LDL.LU R14, [R1+0xb28] ;  /* 0x000b2800010e7983 */ /* 0x000ee20000300800 */
[----:B------:R-:W3:Y:S04]  /*9dc40*/  LDL.LU R15, [R1+0xb2c] ;  /* 0x000b2c00010f7983 */ /* 0x000ee80000300800 */
[----:B0-----:R-:W3:Y:S01]  /*9dc50*/  LDL.64 R10, [R1+0xc8] ;  /* 0x0000c800010a7983 */ /* 0x001ee20000100a00 */
        /* <DEDUP_REMOVED lines=13> */
[----:B------:R-:W3:Y:S01]  /*9dd30*/  LDL.LU R24, [R1+0x630] ;  /* 0x0006300001187983 */ /* 0x000ee20000300800 */
[----:B------:R-:W3:Y:S01]  /*9dd40*/  LDL.LU R25, [R1+0x634] ;  /* 0x0006340001197983 */ /* 0x000ee20000300800 */
[----:B------:R-:W3:Y:S02]  /*9dd50*/  LDL.LU R26, [R1+0x638] ;  /* 0x00063800011a7983 */ /* 0x000ee40000300800 */
[----:B------:R-:W3:Y:S02]  /*9dd60*/  LDL.LU R27, [R1+0x63c] ;  /* 0x00063c00011b7983 */ /* 0x000ee40000300800 */
[----:B------:R-:W-:Y:S01]  /*9dd70*/  STL.64 [R1+0x6cf0], R6 ;  /* 0x006cf00601007387 */ /* 0x000fe20000100a00 */
[----:B--2---:R0:W-:Y:S04]  /*9dd80*/  STL.64 [R1+0x6ce8], R4 ;  /* 0x006ce80401007387 */ /* 0x0041e80000100a00 */
[----:B0-----:R-:W2:Y:S01]  /*9dd90*/  LDL.LU R4, [R1+0xb70] ;  /* 0x000b700001047983 */ /* 0x001ea20000300800 */
[----:B------:R-:W2:Y:S02]  /*9dda0*/  LDL.LU R5, [R1+0xb74] ;  /* 0x000b740001057983 */ /* 0x000ea40000300800 */
[----:B------:R-:W2:Y:S02]  /*9ddb0*/  LDL.LU R6, [R1+0xb78] ;  /* 0x000b780001067983 */ /* 0x000ea40000300800 */
[----:B------:R-:W2:Y:S01]  /*9ddc0*/  LDL.LU R7, [R1+0xb7c] ;  /* 0x000b7c0001077983 */ /* 0x000ea20000300800 */
[----:B---3--:R-:W-:Y:S01]  /*9ddd0*/  HMMA.16816.F32 R12, R20, R10, R12 ;  /* 0x0000000a140c723c */ /* 0x008fe2000000180c */
[----:B--2---:R0:W-:Y:S01]  /*9dde0*/  STL.64 [R1+0x6d00], R6 ;  /* 0x006d000601007387 */ /* 0x0041e20000100a00 */
[----:B------:R-:W-:Y:S03]  /*9ddf0*/  STL.64 [R1+0x6cf8], R4 ;  /* 0x006cf80401007387 */ /* 0x000fe60000100a00 */
[----:B0-----:R-:W2:Y:S04]  /*9de00*/  LDL R6, [R1+0x178] ;  /* 0x0001780001067983 */ /* 0x001ea80000100800 */
[----:B------:R-:W2:Y:S04]  /*9de10*/  LDL R7, [R1+0x17c] ;  /* 0x00017c0001077983 */ /* 0x000ea80000100800 */
[----:B--2---:R0:W-:Y:S02]  /*9de20*/  STL.64 [R1+0x6d10], R6 ;  /* 0x006d100601007387 */ /* 0x0041e40000100a00 */
[----:B0-----:R-:W-:-:S02]  /*9de30*/  IMAD.MOV.U32 R6, RZ, RZ, R29 ;  /* 0x000000ffff067224 */ /* 0x001fc400078e001d */
[----:B------:R-:W-:-:S05]  /*9de40*/  IMAD.MOV.U32 R7, RZ, RZ, R28 ;  /* 0x000000ffff077224 */ /* 0x000fca00078e001c */
[----:B------:R0:W-:Y:S01]  /*9de50*/  STL.64 [R1+0x6d28], R6 ;  /* 0x006d280601007387 */ /* 0x0001e20000100a00 */
[----:B------:R-:W2:Y:S02]  /*9de60*/  LDL.LU R4, [R1+0xb40] ;  /* 0x000b400001047983 */ /* 0x000ea40000300800 */
[----:B------:R-:W2:Y:S01]  /*9de70*/  LDL.LU R5, [R1+0xb44] ;  /* 0x000b440001057983 */ /* 0x000ea20000300800 */
[----:B0-----:R-:W2:Y:S01]  /*9de80*/  LDL.LU R6, [R1+0xb48] ;  /* 0x000b480001067983 */ /* 0x001ea20000300800 */
[----:B------:R-:W2:Y:S02]  /*9de90*/  LDL.LU R7, [R1+0xb4c] ;  /* 0x000b4c0001077983 */ /* 0x000ea40000300800 */
[----:B------:R0:W-:Y:S02]  /*9dea0*/  STL.64 [R1+0x890], R12 ;  /* 0x0008900c01007387 */ /* 0x0001e40000100a00 */
[----:B------:R1:W-:Y:S01]  /*9deb0*/  STL.64 [R1+0x898], R14 ;  /* 0x0008980e01007387 */ /* 0x0003e20000100a00 */
[----:B0-----:R-:W3:Y:S01]  /*9dec0*/  LDL.LU R12, [R1+0x6d68] ;  /* 0x006d6800010c7983 */ /* 0x001ee20000300800 */
[----:B-1----:R-:W-:-:S02]  /*9ded0*/  IMAD.MOV.U32 R14, RZ, RZ, R10 ;  /* 0x000000ffff0e7224 */ /* 0x002fc400078e000a */
[----:B------:R-:W-:Y:S02]  /*9dee0*/  IMAD.MOV.U32 R13, RZ, RZ, R11 ;  /* 0x000000ffff0d7224 */ /* 0x000fe400078e000b */
[----:B------:R-:W4:Y:S02]  /*9def0*/  LDL.LU.64 R10, [R1+0x6d60] ;  /* 0x006d6000010a7983 */ /* 0x000f240000300a00 */
[C---:B----4-:R-:W-:Y:S01]  /*9df00*/  HMMA.16816.F32 R16, R20.reuse, R10, R16 ;  /* 0x0000000a1410723c */ /* 0x050fe20000001810 */
[----:B------:R-:W-:Y:S11]  /*9df10*/  IMAD.MOV.U32 R15, RZ, RZ, R11 ;  /* 0x000000ffff0f7224 */ /* 0x000ff600078e000b */
[----:B------:R-:W-:Y:S11]  /*9df20*/  @!UPT UIADD3 URZ, URZ, URZ, URZ ;  /* 0x0000003f3f3ff290 */ /* 0x000ff6000fffe03f */
[----:B------:R0:W-:Y:S01]  /*9df30*/  STL.64 [R1+0x880], R16 ;  /* 0x0008801001007387 */ /* 0x0001e20000100a00 */
[----:B------:R-:W-:Y:S02]  /*9df40*/  STL.64 [R1+0x888], R18 ;  /* 0x0008881201007387 */ /* 0x000fe40000100a00 */
[----:B0-----:R-:W-:Y:S02]  /*9df50*/  IMAD.MOV.U32 R16, RZ, RZ, R10 ;  /* 0x000000ffff107224 */ /* 0x001fe400078e000a */
[----:B------:R-:W4:Y:S01]  /*9df60*/  LDL.LU.64 R10, [R1+0x6d58] ;  /* 0x006d5800010a7983 */ /* 0x000f220000300a00 */
[----:B------:R-:W2:Y:S02]  /*9df70*/  LDL.LU.64 R8, [R1+0x6d50] ;  /* 0x006d500001087983 */ /* 0x000ea40000300a00 */
[----:B------:R-:W-:Y:S02]  /*9df80*/  STL.64 [R1+0x6d20], R14 ;  /* 0x006d200e01007387 */ /* 0x000fe40000100a00 */
[----:B---3--:R0:W-:Y:S02]  /*9df90*/  STL.64 [R1+0x6d18], R12 ;  /* 0x006d180c01007387 */ /* 0x0081e40000100a00 */
[----:B0-----:R-:W3:Y:S01]  /*9dfa0*/  LDL.LU R12, [R1+0xb50] ;  /* 0x000b5000010c7983 */ /* 0x001ee20000300800 */
[----:B------:R-:W3:Y:S02]  /*9dfb0*/  LDL.LU R13, [R1+0xb54] ;  /* 0x000b5400010d7983 */ /* 0x000ee40000300800 */
[----:B------:R-:W3:Y:S02]  /*9dfc0*/  LDL.LU R14, [R1+0xb58] ;  /* 0x000b5800010e7983 */ /* 0x000ee40000300800 */
[----:B------:R-:W3:Y:S01]  /*9dfd0*/  LDL.LU R15, [R1+0xb5c] ;  /* 0x000b5c00010f7983 */ /* 0x000ee20000300800 */
[----:B------:R0:W-:Y:S04]  /*9dfe0*/  STL [R1+0x6d08], R16 ;  /* 0x006d081001007387 */ /* 0x0001e80000100800 */
[----:B0-----:R-:W2:Y:S01]  /*9dff0*/  LDL.LU R16, [R1+0xb60] ;  /* 0x000b600001107983 */ /* 0x001ea20000300800 */
[----:B------:R-:W2:Y:S02]  /*9e000*/  LDL.LU R17, [R1+0xb64] ;  /* 0x000b640001117983 */ /* 0x000ea40000300800 */
[----:B------:R-:W2:Y:S02]  /*9e010*/  LDL.LU R18, [R1+0xb68] ;  /* 0x000b680001127983 */ /* 0x000ea40000300800 */
[----:B------:R-:W2:Y:S01]  /*9e020*/  LDL.LU R19, [R1+0xb6c] ;  /* 0x000b6c0001137983 */ /* 0x000ea20000300800 */
[----:B----4-:R-:W-:Y:S01]  /*9e030*/  HMMA.16816.F32 R20, R20, R10, R24 ;  /* 0x0000000a1414723c */ /* 0x010fe20000001818 */
[----:B------:R-:W2:Y:S01]  /*9e040*/  LDL.LU.64 R26, [R1+0x6d48] ;  /* 0x006d4800011a7983 */ /* 0x000ea20000300a00 */
[----:B------:R-:W2:Y:S11]  /*9e050*/  LDL.LU.64 R24, [R1+0x6d40] ;  /* 0x006d400001187983 */ /* 0x000eb60000300a00 */
[----:B------:R-:W-:Y:S10]  /*9e060*/  @!UPT UIADD3 URZ, URZ, URZ, URZ ;  /* 0x0000003f3f3ff290 */ /* 0x000ff4000fffe03f */
[----:B------:R-:W-:Y:S01]  /*9e070*/  STL.64 [R1+0x870], R20 ;  /* 0x0008701401007387 */ /* 0x000fe20000100a00 */
[----:B------:R0:W-:Y:S03]  /*9e080*/  STL.64 [R1+0x878], R22 ;  /* 0x0008781601007387 */ /* 0x0001e60000100a00 */
[----:B0-----:R-:W2:Y:S01]  /*9e090*/  LDL.LU.64 R22, [R1+0x6d38] ;  /* 0x006d380001167983 */ /* 0x001ea20000300a00 */
[----:B------:R-:W4:Y:S02]  /*9e0a0*/  LDL.LU.64 R20, [R1+0x6d30] ;  /* 0x006d300001147983 */ /* 0x000f240000300a00 */
[----:B------:R-:W-:Y:S01]  /*9e0b0*/  STL.64 [R1+0x6c20], R10 ;  /* 0x006c200a01007387 */ /* 0x000fe20000100a00 */
[C---:B--2---:R-:W-:Y:S11]  /*9e0c0*/  HMMA.16816.F32 R4, R24.reuse, R22, R4 ;  /* 0x000000161804723c */ /* 0x044ff60000001804 */
[----:B------:R-:W-:Y:S11]  /*9e0d0*/  @!UPT UIADD3 URZ, URZ, URZ, URZ ;  /* 0x0000003f3f3ff290 */ /* 0x000ff6000fffe03f */
[----:B------:R-:W-:Y:S01]  /*9e0e0*/  @!UPT UIADD3 URZ, URZ, URZ, URZ ;  /* 0x0000003f3f3ff290 */ /* 0x000fe2000fffe03f */
[----:B------:R-:W-:Y:S01]  /*9e0f0*/  STL.64 [R1+0x860], R4 ;  /* 0x0008600401007387 */ /* 0x000fe20000100a00 */
[----:B------:R0:W-:Y:S03]  /*9e100*/  STL.64 [R1+0x868], R6 ;  /* 0x0008680601007387 */ /* 0x0001e60000100a00 */
[----:B0-----:R-:W3:Y:S01]  /*9e110*/  LDL.LU.64 R6, [R1+0x6d28] ;  /* 0x006d280001067983 */ /* 0x001ee20000300a00 */
[----:B------:R-:W-:Y:S01]  /*9e120*/  STL.64 [R1+0x6c18], R22 ;  /* 0x006c181601007387 */ /* 0x000fe20000100a00 */
[C---:B---3--:R-:W-:Y:S02]  /*9e130*/  HMMA.16816.F32 R4, R24.reuse, R6, R12 ;  /* 0x000000061804723c */ /* 0x048fe4000000180c */
[----:B------:R-:W2:Y:S01]  /*9e140*/  LDL.LU.64 R14, [R1+0x6d20] ;  /* 0x006d2000010e7983 */ /* 0x000ea20000300a00 */
[----:B------:R-:W3:Y:S11]  /*9e150*/  LDL.LU.64 R12, [R1+0x6d18] ;  /* 0x006d1800010c7983 */ /* 0x000ef60000300a00 */
[----:B------:R-:W-:Y:S09]  /*9e160*/  @!UPT UIADD3 URZ, URZ, URZ, URZ ;  /* 0x0000003f3f3ff290 */ /* 0x000ff2000fffe03f */
[----:B------:R-:W-:Y:S01]  /*9e170*/  STL.64 [R1+0x850], R4 ;  /* 0x0008500401007387 */ /* 0x000fe20000100a00 */
[----:B------:R0:W-:Y:S03]  /*9e180*/  STL.64 [R1+0x858], R6 ;  /* 0x0008580601007387 */ /* 0x0001e60000100a00 */
[----:B0-----:R-:W2:Y:S02]  /*9e190*/  LDL.LU.64 R6, [R1+0x6d10] ;  /* 0x006d100001067983 */ /* 0x001ea40000300a00 */
[----:B--2---:R-:W-:Y:S02]  /*9e1a0*/  HMMA.16816.F32 R4, R24, R6, R16 ;  /* 0x000000061804723c */ /* 0x004fe40000001810 */
[----:B------:R-:W2:Y:S11]  /*9e1b0*/  LDL.LU R16, [R1+0x6d08] ;  /* 0x006d080001107983 */ /* 0x000eb60000300800 */
[----:B------:R-:W-:Y:S10]  /*9e1c0*/  @!UPT UIADD3 URZ, URZ, URZ, URZ ;  /* 0x0000003f3f3ff290 */ /* 0x000ff4000fffe03f */
[----:B------:R-:W-:Y:S01]  /*9e1d0*/  STL.64 [R1+0x840], R4 ;  /* 0x0008400401007387 */ /* 0x000fe20000100a00 */
[----:B------:R0:W-:Y:S03]  /*9e1e0*/  STL.64 [R1+0x848], R6 ;  /* 0x0008480601007387 */ /* 0x0001e60000100a00 */
[----:B0-----:R-:W3:Y:S01]  /*9e1f0*/  LDL.LU.64 R6, [R1+0x6d00] ;  /* 0x006d000001067983 */ /* 0x001ee20000300a00 */
[----:B------:R-:W3:Y:S02]  /*9e200*/  LDL.LU.64 R4, [R1+0x6cf8] ;  /* 0x006cf80001047983 */ /* 0x000ee40000300a00 */
[----:B----4-:R-:W-:Y:S02]  /*9e210*/  IMAD.MOV.U32 R22, RZ, RZ, R21 ;  /* 0x000000ffff167224 */ /* 0x010fe400078e0015 */
[----:B------:R-:W-:Y:S02]  /*9e220*/  IMAD.MOV.U32 R23, RZ, RZ, R20 ;  /* 0x000000ffff177224 */ /* 0x000fe400078e0014 */
[----:B------:R-:W-:-:S02]  /*9e230*/  IMAD.MOV.U32 R11, RZ, RZ, R15 ;  /* 0x000000ffff0b7224 */ /* 0x000fc400078e000f */
[----:B--2---:R-:W-:-:S03]  /*9e240*/  IMAD.MOV.U32 R10, RZ, RZ, R16 ;  /* 0x000000ffff0a7224 */ /* 0x004fc600078e0010 */
[----:B---3--:R-:W-:Y:S01]  /*9e250*/  HMMA.16816.F32 R20, R24, R22, R4 ;  /* 0x000000161814723c */ /* 0x008fe20000001804 */
[----:B------:R-:W2:Y:S01]  /*9e260*/  LDL.LU.64 R6, [R1+0x6cf0] ;  /* 0x006cf00001067983 */ /* 0x000ea20000300a00 */
[----:B------:R-:W3:Y:S11]  /*9e270*/  LDL.LU.64 R4, [R1+0x6ce8] ;  /* 0x006ce80001047983 */ /* 0x000ef60000300a00 */
[----:B------:R-:W-:Y:S10]  /*9e280*/  @!UPT UIADD3 URZ, URZ, URZ, URZ ;  /* 0x0000003f3f3ff290 */ /* 0x000ff4000fffe03f */
[----:B------:R0:W-:Y:S01]  /*9e290*/  STL.64 [R1+0x830], R20 ;  /* 0x0008301401007387 */ /* 0x0001e20000100a00 */
[----:B------:R1:W-:Y:S02]  /*9e2a0*/  STL.64 [R1+0x838], R22 ;  /* 0x0008381601007387 */ /* 0x0003e40000100a00 */
[----:B------:R4:W-:Y:S01]  /*9e2b0*/  STL.64 [R1+0x6c38], R10 ;  /* 0x006c380a01007387 */ /* 0x0009e20000100a00 */
[----:B0-----:R-:W2:Y:S01]  /*9e2c0*/  LDL.LU R20, [R1+0x390] ;  /* 0x0003900001147983 */ /* 0x001ea20000300800 */
[----:B------:R-:W2:Y:S02]  /*9e2d0*/  LDL.LU R21, [R1+0x394] ;  /* 0x0003940001157983 */ /* 0x000ea40000300800 */
[----:B-1----:R-:W2:Y:S02]  /*9e2e0*/  LDL.LU R22, [R1+0x398] ;  /* 0x0003980001167983 */ /* 0x002ea40000300800 */
[----:B------:R-:W2:Y:S02]  /*9e2f0*/  LDL.LU R23, [R1+0x39c] ;  /* 0x00039c0001177983 */ /* 0x000ea40000300800 */
[----:B----4-:R-:W-:-:S02]  /*9e300*/  IMAD.MOV.U32 R10, RZ, RZ, R14 ;  /* 0x000000ffff0a7224 */ /* 0x010fc400078e000e */
[----:B------:R-:W-:-:S05]  /*9e310*/  IMAD.MOV.U32 R11, RZ, RZ, R13 ;  /* 0x000000ffff0b7224 */ /* 0x000fca00078e000d */
[----:B------:R-:W-:Y:S04]  /*9e320*/  STL.64 [R1+0x6c50], R10 ;  /* 0x006c500a01007387 */ /* 0x000fe80000100a00 */
[----:B--2---:R-:W-:Y:S01]  /*9e330*/  STL.64 [R1+0x6c30], R22 ;  /* 0x006c301601007387 */ /* 0x004fe20000100a00 */
[----:B------:R0:W-:Y:S03]  /*9e340*/  STL.64 [R1+0x6c28], R20 ;  /* 0x006c281401007387 */ /* 0x0001e60000100a00 */
        /* <DEDUP_REMOVED lines=8> */
[----:B------:R-:W-:-:S02]  /*9e3d0*/  IMAD.MOV.U32 R10, RZ, RZ, R7 ;  /* 0x000000ffff0a7224 */ /* 0x000fc400078e0007 */
[----:B------:R-:W-:Y:S02]  /*9e3e0*/  IMAD.MOV.U32 R11, RZ, RZ, R6 ;  /* 0x000000ffff0b7224 */ /* 0x000fe400078e0006 */
[----:B---3--:R-:W-:Y:S02]  /*9e3f0*/  IMAD.MOV.U32 R26, RZ, RZ, R5 ;  /* 0x000000ffff1a7224 */ /* 0x008fe400078e0005 */
[----:B------:R-:W-:Y:S02]  /*9e400*/  IMAD.MOV.U32 R27, RZ, RZ, R4 ;  /* 0x000000ffff1b7224 */ /* 0x000fe400078e0004 */
[----:B------:R-:W-:Y:S02]  /*9e410*/  IMAD.MOV.U32 R6, RZ, RZ, R12 ;  /* 0x000000ffff067224 */ /* 0x000fe400078e000c */
[----:B------:R-:W-:Y:S01]  /*9e420*/  IMAD.MOV.U32 R7, RZ, RZ, R9 ;  /* 0x000000ffff077224 */ /* 0x000fe200078e0009 */
[----:B--2---:R-:W-:Y:S01]  /*9e430*/  STL.64 [R1+0x6c88], R18 ;  /* 0x006c881201007387 */ /* 0x004fe20000100a00 */
        /* <DEDUP_REMOVED lines=37> */
[----:B------:R-:W2:Y:S03]  /*9e690*/  LDL.LU.64 R8, [R1+0x380] ;  /* 0x0003800001087983 */ /* 0x000ea60000300a00 */
[----:B0-----:R-:W2:Y:S01]  /*9e6a0*/  LDL.LU.64 R10, [R1+0x388] ;  /* 0x00038800010a7983 */ /* 0x001ea20000300a00 */
[----:B----4-:R-:W-:Y:S02]  /*9e6b0*/  STL.64 [R1+0x6c48], R22 ;  /* 0x006c481601007387 */ /* 0x010fe40000100a00 */
[----:B------:R0:W-:Y:S02]  /*9e6c0*/  STL.64 [R1+0x6c40], R20 ;  /* 0x006c401401007387 */ /* 0x0001e40000100a00 */
[----:B0-----:R-:W4:Y:S01]  /*9e6d0*/  LDL.LU R20, [R1+0xe10] ;  /* 0x000e100001147983 */ /* 0x001f220000300800 */
[----:B------:R-:W4:Y:S02]  /*9e6e0*/  LDL.LU R21, [R1+0xe14] ;  /* 0x000e140001157983 */ /* 0x000f240000300800 */
[----:B------:R-:W3:Y:S02]  /*9e6f0*/  LDL.LU R22, [R1+0xe18] ;  /* 0x000e180001167983 */ /* 0x000ee40000300800 */
[----:B------:R-:W3:Y:S02]  /*9e700*/  LDL.LU R23, [R1+0xe1c] ;  /* 0x000e1c0001177983 */ /* 0x000ee40000300800 */
[----:B------:R-:W-:-:S02]  /*9e710*/  IMAD.MOV.U32 R14, RZ, RZ, R2 ;  /* 0x000000ffff0e7224 */ /* 0x000fc400078e0002 */
[----:B------:R-:W-:-:S07]  /*9e720*/  IMAD.MOV.U32 R15, RZ, RZ, R0 ;  /* 0x000000ffff0f7224 */ /* 0x000fce00078e0000 */
[C---:B--2---:R-:W-:Y:S01]  /*9e730*/  HMMA.16816.F32 R12, R8.reuse, R14, R24 ;  /* 0x0000000e080c723c */ /* 0x044fe20000001818 */
[----:B---3--:R-:W-:Y:S01]  /*9e740*/  STL.64 [R1+0x6c60], R22 ;  /* 0x006c601601007387 */ /* 0x008fe20000100a00 */
[----:B----4-:R0:W-:Y:S03]  /*9e750*/  STL.64 [R1+0x6c58], R20 ;  /* 0x006c581401007387 */ /* 0x0101e60000100a00 */
        /* <DEDUP_REMOVED lines=59> */
[----:B------:R-:W-:Y:S02]  /*9eb10*/  IMAD.MOV.U32 R2, RZ, RZ, R10 ;  /* 0x000000ffff027224 */ /* 0x000fe400078e000a */
[----:B------:R-:W-:Y:S01]  /*9eb20*/  IMAD.MOV.U32 R0, RZ, RZ, R11 ;  /* 0x000000ffff007224 */ /* 0x000fe200078e000b */
[----:B--2---:R-:W-:Y:S11]  /*9eb30*/  HMMA.16816.F32 R24, R8, R18, R24 ;  /* 0x000000120818723c */ /* 0x004ff60000001818 */
[----:B------:R-:W-:Y:S11]  /*9eb40*/  @!UPT UIADD3 URZ, URZ, URZ, URZ ;  /* 0x0000003f3f3ff290 */ /* 0x000ff6000fffe03f */
[----:B------:R-:W-:Y:S01]  /*9eb50*/  @!UPT UIADD3 URZ, URZ, URZ, URZ ;  /* 0x0000003f3f3ff290 */ /* 0x000fe2000fffe03f */
[----:B------:R-:W-:Y:S01]  /*9eb60*/  STL.64 [R1+0x7b0], R24 ;  /* 0x0007b01801007387 */ /* 0x000fe20000100a00 */
[----:B------:R1:W-:Y:S02]  /*9eb70*/  STL.64 [R1+0x7b8], R26 ;  /* 0x0007b81a01007387 */ /* 0x0003e40000100a00 */
[----:B------:R-:W2:Y:S02]  /*9eb80*/  LDL.LU.64 R10, [R1+0x6c68] ;  /* 0x006c6800010a7983 */ /* 0x000ea40000300a00 */
[----:B------:R-:W-:Y:S02]  /*9eb90*/  IMAD.MOV.U32 R4, RZ, RZ, R8 ;  /* 0x000000ffff047224 */ /* 0x000fe400078e0008 */
[----:B------:R-:W-:Y:S01]  /*9eba0*/  IMAD.MOV.U32 R3, RZ, RZ, R9 ;  /* 0x000000ffff037224 */ /* 0x000fe200078e0009 */
[----:B0-----:R-:W3:Y:S04]  /*9ebb0*/  LDL.64 R6, [R1+0x188] ;  /* 0x0001880001067983 */ /* 0x001ee80000100a00 */
[----:B-1----:R-:W2:Y:S01]  /*9ebc0*/  LDL.64 R26, [R1+0x138] ;  /* 0x00013800011a7983 */ /* 0x002ea20000100a00 */
[----:B------:R-:W-:-:S02]  /*9ebd0*/  IMAD.MOV.U32 R24, RZ, RZ, R4 ;  /* 0x000000ffff187224 */ /* 0x000fc400078e0004 */
[----:B------:R-:W-:Y:S01]  /*9ebe0*/  IMAD.MOV.U32 R25, RZ, RZ, R3 ;  /* 0x000000ffff197224 */ /* 0x000fe200078e0003 */
[----:B--2---:R0:W-:Y:S02]  /*9ebf0*/  STL.64 [R1+0x6bc8], R26 ;  /* 0x006bc81a01007387 */ /* 0x0041e40000100a00 */
[----:B0-----:R-:W-:Y:S02]  /*9ec00*/  IMAD.MOV.U32 R26, RZ, RZ, R2 ;  /* 0x000000ffff1a7224 */ /* 0x001fe400078e0002 */
[----:B------:R-:W-:-:S07]  /*9ec10*/  IMAD.MOV.U32 R27, RZ, RZ, R0 ;  /* 0x000000ffff1b7224 */ /* 0x000fce00078e0000 */
[C---:B------:R-:W-:Y:S01]  /*9ec20*/  HMMA.16816.F32 R8, R24.reuse, R10, R20 ;  /* 0x0000000a1808723c */ /* 0x040fe20000001814 */
[----:B------:R0:W-:Y:S01]  /*9ec30*/  STL.64 [R1+0x6b88], R18 ;  /* 0x006b881201007387 */ /* 0x0001e20000100a00 */
[----:B------:R-:W4:Y:S02]  /*9ec40*/  LDL R16, [R1+0x5d0] ;  /* 0x0005d00001107983 */ /* 0x000f240000100800 */
[----:B------:R-:W4:Y:S01]  /*9ec50*/  LDL R17, [R1+0x5d4] ;  /* 0x0005d40001117983 */ /* 0x000f220000100800 */
[----:B0-----:R-:W4:Y:S04]  /*9ec60*/  LDL R18, [R1+0x5d8] ;  /* 0x0005d80001127983 */ /* 0x001f280000100800 */
[----:B------:R-:W4:Y:S01]  /*9ec70*/  LDL R19, [R1+0x5dc] ;  /* 0x0005dc0001137983 */ /* 0x000f220000100800 */
[----:B------:R-:W2:Y:S02]  /*9ec80*/  LDL.LU.64 R22, [R1+0x6c60] ;  /* 0x006c600001167983 */ /* 0x000ea40000300a00 */
[----:B------:R-:W2:Y:S11]  /*9ec90*/  LDL.LU.64 R20, [R1+0x6c58] ;  /* 0x006c580001147983 */ /* 0x000eb60000300a00 */
        /* <DEDUP_REMOVED lines=18> */
[----:B------:R-:W4:Y:S01]  /*9edc0*/  LDL.LU.64 R22, [R1+0x6c18] ;  /* 0x006c180001167983 */ /* 0x000f220000300a00 */
[----:B------:R0:W-:Y:S02]  /*9edd0*/  STL.64 [R1+0x6b60], R10 ;  /* 0x006b600a01007387 */ /* 0x0001e40000100a00 */
[----:B------:R-:W3:Y:S11]  /*9ede0*/  LDL.LU R8, [R1+0xe40] ;  /* 0x000e400001087983 */ /* 0x000ef60000300800 */
[----:B------:R-:W-:Y:S07]  /*9edf0*/  @!UPT UIADD3 URZ, URZ, URZ, URZ ;  /* 0x0000003f3f3ff290 */ /* 0x000fee000fffe03f */
[----:B------:R1:W-:Y:S01]  /*9ee00*/  STL.64 [R1+0x770], R24 ;  /* 0x0007701801007387 */ /* 0x0003e20000100a00 */
[----:B------:R2:W-:Y:S02]  /*9ee10*/  STL.64 [R1+0x778], R26 ;  /* 0x0007781a01007387 */ /* 0x0005e40000100a00 */
[----:B------:R-:W3:Y:S02]  /*9ee20*/  LDL.LU R9, [R1+0xe44] ;  /* 0x000e440001097983 */ /* 0x000ee40000300800 */
[----:B0-----:R-:W3:Y:S01]  /*9ee30*/  LDL.LU R10, [R1+0xe48] ;  /* 0x000e4800010a7983 */ /* 0x001ee20000300800 */
[----:B------:R-:W3:Y:S04]  /*9ee40*/  LDL.LU R11, [R1+0xe4c] ;  /* 0x000e4c00010b7983 */ /* 0x000ee80000300800 */
[----:B-1----:R-:W3:Y:S01]  /*9ee50*/  LDL.LU R24, [R1+0xea0] ;  /* 0x000ea00001187983 */ /* 0x002ee20000300800 */
[C---:B----4-:R-:W-:Y:S11]  /*9ee60*/  HMMA.16816.F32 R12, R16.reuse, R22, R12 ;  /* 0x00000016100c723c */ /* 0x050ff6000000180c */
[----:B------:R-:W-:Y:S11]  /*9ee70*/  @!UPT UIADD3 URZ, URZ, URZ, URZ ;  /* 0x0000003f3f3ff290 */ /* 0x000ff6000fffe03f */
[----:B------:R-:W-:Y:S01]  /*9ee80*/  @!UPT UIADD3 URZ, URZ, URZ, URZ ;  /* 0x0000003f3f3ff290 */ /* 0x000fe2000fffe03f */
[----:B------:R0:W-:Y:S01]  /*9ee90*/  STL.64 [R1+0x760], R12 ;  /* 0x0007600c01007387 */ /* 0x0001e20000100a00 */
[----:B------:R1:W-:Y:S02]  /*9eea0*/  STL.64 [R1+0x768], R14 ;  /* 0x0007680e01007387 */ /* 0x0003e40000100a00 */
[----:B------:R-:W3:Y:S02]  /*9eeb0*/  LDL.LU R25, [R1+0xea4] ;  /* 0x000ea40001197983 */ /* 0x000ee40000300800 */
[----:B--2---:R-:W2:Y:S01]  /*9eec0*/  LDL.LU R26, [R1+0xea8] ;  /* 0x000ea800011a7983 */ /* 0x004ea20000300800 */
[----:B------:R-:W2:Y:S04]  /*9eed0*/  LDL.LU R27, [R1+0xeac] ;  /* 0x000eac00011b7983 */ /* 0x000ea80000300800 */
[----:B0-----:R-:W4:Y:S01]  /*9eee0*/  LDL.LU R12, [R1+0xe70] ;  /* 0x000e7000010c7983 */ /* 0x001f220000300800 */
[----:B------:R-:W4:Y:S02]  /*9eef0*/  LDL.LU R13, [R1+0xe74] ;  /* 0x000e7400010d7983 */ /* 0x000f240000300800 */
[----:B-1----:R-:W2:Y:S02]  /*9ef00*/  LDL.LU R14, [R1+0xe78] ;  /* 0x000e7800010e7983 */ /* 0x002ea40000300800 */
[----:B------:R-:W2:Y:S02]  /*9ef10*/  LDL.LU R15, [R1+0xe7c] ;  /* 0x000e7c00010f7983 */ /* 0x000ea40000300800 */
[----:B--2---:R0:W-:Y:S01]  /*9ef20*/  STL.64 [R1+0x6c08], R14 ;  /* 0x006c080e01007387 */ /* 0x0041e20000100a00 */
[----:B----4-:R-:W-:Y:S03]  /*9ef30*/  STL.64 [R1+0x6c00], R12 ;  /* 0x006c000c01007387 */ /* 0x010fe60000100a00 */
[----:B0-----:R-:W2:Y:S01]  /*9ef40*/  LDL.64 R14, [R1+0x178] ;  /* 0x00017800010e7983 */ /* 0x001ea20000100a00 */
[----:B------:R0:W-:Y:S02]  /*9ef50*/  STL.64 [R1+0x6bd8], R26 ;  /* 0x006bd81a01007387 */ /* 0x0001e40000100a00 */
[----:B---3--:R-:W-:Y:S01]  /*9ef60*/  STL.64 [R1+0x6bd0], R24 ;  /* 0x006bd01801007387 */ /* 0x008fe20000100a00 */
[----:B0-----:R-:W3:Y:S01]  /*9ef70*/  LDL.64 R26, [R1+0x158] ;  /* 0x00015800011a7983 */ /* 0x001ee20000100a00 */
[----:B------:R-:W-:Y:S03]  /*9ef80*/  HMMA.16816.F32 R8, R16, R6, R8 ;  /* 0x000000061008723c */ /* 0x000fe60000001808 */
[----:B---3--:R0:W-:Y:S04]  /*9ef90*/  STL.64 [R1+0x6bf0], R26 ;  /* 0x006bf01a01007387 */ /* 0x0081e80000100a00 */
[----:B0-----:R-:W3:Y:S04]  /*9efa0*/  LDL.64 R26, [R1+0x168] ;  /* 0x00016800011a7983 */ /* 0x001ee80000100a00 */
[----:B---3--:R0:W-:Y:S01]  /*9efb0*/  STL.64 [R1+0x6c10], R26 ;  /* 0x006c101a01007387 */ /* 0x0081e20000100a00 */
[----:B------:R-:W3:Y:S02]  /*9efc0*/  LDL.LU R24, [R1+0xe60] ;  /* 0x000e600001187983 */ /* 0x000ee40000300800 */
[----:B------:R-:W3:Y:S01]  /*9efd0*/  LDL.LU R25, [R1+0xe64] ;  /* 0x000e640001197983 */ /* 0x000ee20000300800 */
[----:B0-----:R-:W3:Y:S01]  /*9efe0*/  LDL.LU R26, [R1+0xe68] ;  /* 0x000e6800011a7983 */ /* 0x001ee20000300800 */
[----:B------:R-:W3:Y:S02]  /*9eff0*/  LDL.LU R27, [R1+0xe6c] ;  /* 0x000e6c00011b7983 */ /* 0x000ee40000300800 */
[----:B------:R0:W-:Y:S05]  /*9f000*/  STL.64 [R1+0x6b48], R22 ;  /* 0x006b481601007387 */ /* 0x0001ea0000100a00 */
[----:B------:R-:W-:Y:S01]  /*9f010*/  STL.64 [R1+0x750], R8 ;  /* 0x0007500801007387 */ /* 0x000fe20000100a00 */
[----:B------:R-:W-:Y:S01]  /*9f020*/  STL.64 [R1+0x758], R10 ;  /* 0x0007580a01007387 */ /* 0x000fe20000100a00 */
[----:B0-----:R-:W-:-:S02]  /*9f030*/  IMAD.MOV.U32 R23, RZ, RZ, R6 ;  /* 0x000000ffff177224 */ /* 0x001fc400078e0006 */
[----:B------:R-:W-:-:S05]  /*9f040*/  IMAD.MOV.U32 R22, RZ, RZ, R7 ;  /* 0x000000ffff167224 */ /* 0x000fca00078e0007 */
        /* <DEDUP_REMOVED lines=17> */
[----:B0-----:R-:W3:Y:S01]  /*9f160*/  LDL.LU.64 R8, [R1+0x5d0] ;  /* 0x0005d00001087983 */ /* 0x001ee20000300a00 */
[----:B------:R-:W3:Y:S02]  /*9f170*/  LDL.LU.64 R10, [R1+0x5d8] ;  /* 0x0005d800010a7983 */ /* 0x000ee40000300a00 */
[----:B------:R-:W2:Y:S02]  /*9f180*/  LDL.64 R18, [R1+0x128] ;  /* 0x0001280001127983 */ /* 0x000ea40000100a00 */
[----:B------:R-:W4:Y:S01]  /*9f190*/  LDL.LU R4, [R1+0xee0] ;  /* 0x000ee00001047983 */ /* 0x000f220000300800 */
[----:B------:R-:W4:Y:S01]  /*9f1a0*/  LDL.LU R5, [R1+0xee4] ;  /* 0x000ee40001057983 */ /* 0x000f220000300800 */
[----:B------:R-:W4:Y:S02]  /*9f1b0*/  LDL.LU R6, [R1+0xee8] ;  /* 0x000ee80001067983 */ /* 0x000f240000300800 */
[----:B------:R-:W4:Y:S02]  /*9f1c0*/  LDL.LU R7, [R1+0xeec] ;  /* 0x000eec0001077983 */ /* 0x000f240000300800 */
        /* <DEDUP_REMOVED lines=11> */
[----:B------:R-:W-:Y:S11]  /*9f280*/  IMAD.MOV.U32 R3, RZ, RZ, R27 ;  /* 0x000000ffff037224 */ /* 0x000ff600078e001b */
[----:B------:R-:W-:Y:S11]  /*9f290*/  @!UPT UIADD3 URZ, URZ, URZ, URZ ;  /* 0x0000003f3f3ff290 */ /* 0x000ff6000fffe03f */
[----:B------:R0:W-:Y:S01]  /*9f2a0*/  STL.64 [R1+0x730], R12 ;  /* 0x0007300c01007387 */ /* 0x0001e20000100a00 */
[----:B------:R1:W-:Y:S02]  /*9f2b0*/  STL.64 [R1+0x738], R14 ;  /* 0x0007380e01007387 */ /* 0x0003e40000100a00 */
[----:B0-----:R-:W-:Y:S01]  /*9f2c0*/  IMAD.MOV.U32 R12, RZ, RZ, R26 ;  /* 0x000000ffff0c7224 */ /* 0x001fe200078e001a */
[----:B-1----:R-:W3:Y:S01]  /*9f2d0*/  LDL.LU.64 R14, [R1+0x6bf8] ;  /* 0x006bf800010e7983 */ /* 0x002ee20000300a00 */
        /* <DEDUP_REMOVED lines=10> */
[----:B------:R-:W3:Y:S02]  /*9f380*/  LDL.LU.64 R24, [R1+0x6bd0] ;  /* 0x006bd00001187983 */ /* 0x000ee40000300a00 */
[C---:B---3--:R-:W-:Y:S11]  /*9f390*/  HMMA.16816.F32 R24, R8.reuse, R14, R24 ;  /* 0x0000000e0818723c */ /* 0x048ff60000001818 */
[----:B------:R-:W-:Y:S11]  /*9f3a0*/  @!UPT UIADD3 URZ, URZ, URZ, URZ ;  /* 0x0000003f3f3ff290 */ /* 0x000ff6000fffe03f */
[----:B------:R-:W-:Y:S01]  /*9f3b0*/  @!UPT UIADD3 URZ, URZ, URZ, URZ ;  /* 0x0000003f3f3ff290 */ /* 0x000fe2000fffe03f */
[----:B------:R-:W-:Y:S01]  /*9f3c0*/  STL.64 [R1+0x710], R24 ;  /* 0x0007101801007387 */ /* 0x000fe20000100a00 */
[----:B------:R0:W-:Y:S03]  /*9f3d0*/  STL.64 [R1+0x718], R26 ;  /* 0x0007181a01007387 */ /* 0x0001e60000100a00 */
[----:B0-----:R-:W2:Y:S01]  /*9f3e0*/  LDL.LU.64 R26, [R1+0x6bc8] ;  /* 0x006bc800011a7983 */ /* 0x001ea20000300a00 */
[----:B------:R-:W-:Y:S01]  /*9f3f0*/  STL.64 [R1+0x6ab0], R14 ;  /* 0x006ab00e01007387 */ /* 0x000fe20000100a00 */
[----:B--2---:R-:W-:Y:S11]  /*9f400*/  HMMA.16816.F32 R20, R8, R26, R20 ;  /* 0x0000001a0814723c */ /* 0x004ff60000001814 */
        /* <DEDUP_REMOVED lines=9> */
[----:B------:R-:W-:Y:S02]  /*9f4a0*/  IMAD.MOV.U32 R21, RZ, RZ, R8 ;  /* 0x000000ffff157224 */ /* 0x000fe400078e0008 */
[----:B------:R-:W-:Y:S01]  /*9f4b0*/  IMAD.MOV.U32 R20, RZ, RZ, R9 ;  /* 0x000000ffff147224 */ /* 0x000fe200078e0009 */
[----:B------:R-:W3:Y:S01]  /*9f4c0*/  LDL.LU.64 R10, [R1+0x6bb8] ;  /* 0x006bb800010a7983 */ /* 0x000ee20000300a00 */
[----:B------:R-:W3:Y:S02]  /*9f4d0*/  LDL.LU.64 R8, [R1+0x6bb0] ;  /* 0x006bb00001087983 */ /* 0x000ee40000300a00 */
[----:B------:R-:W4:Y:S02]  /*9f4e0*/  LDL.LU.64 R26, [R1+0x6ba8] ;  /* 0x006ba800011a7983 */ /* 0x000f240000300a00 */
[----:B------:R2:W-:Y:S01]  /*9f4f0*/  STL.64 [R1+0x6b00], R14 ;  /* 0x006b000e01007387 */ /* 0x0005e20000100a00 */
[----:B------:R0:W-:Y:S01]  /*9f500*/  STL.64 [R1+0x6af8], R12 ;  /* 0x006af80c01007387 */ /* 0x0001e20000100a00 */
[----:B--2---:R-:W-:-:S02]  /*9f510*/  IMAD.MOV.U32 R14, RZ, RZ, R23 ;  /* 0x000000ffff0e7224 */ /* 0x004fc400078e0017 */
[----:B------:R-:W-:-:S05]  /*9f520*/  IMAD.MOV.U32 R15, RZ, RZ, R22 ;  /* 0x000000ffff0f7224 */ /* 0x000fca00078e0016 */
[----:B------:R1:W-:Y:S01]  /*9f530*/  STL.64 [R1+0x6b10], R14 ;  /* 0x006b100e01007387 */ /* 0x0003e20000100a00 */
[----:B0-----:R-:W2:Y:S02]  /*9f540*/  LDL.LU R12, [R1+0xf70] ;  /* 0x000f7000010c7983 */ /* 0x001ea40000300800 */
[----:B------:R-:W2:Y:S01]  /*9f550*/  LDL.LU R13, [R1+0xf74] ;  /* 0x000f7400010d7983 */ /* 0x000ea20000300800 */
[----:B-1----:R-:W2:Y:S01]  /*9f560*/  LDL.LU R14, [R1+0xf78] ;  /* 0x000f7800010e7983 */ /* 0x002ea20000300800 */
[----:B------:R-:W2:Y:S02]  /*9f570*/  LDL.LU R15, [R1+0xf7c] ;  /* 0x000f7c00010f7983 */ /* 0x000ea40000300800 */
[----:B------:R-:W-:Y:S02]  /*9f580*/  IMAD.MOV.U32 R25, RZ, RZ, R18 ;  /* 0x000000ffff197224 */ /* 0x000fe400078e0012 */
[----:B------:R-:W-:Y:S01]  /*9f590*/  IMAD.MOV.U32 R24, RZ, RZ, R19 ;  /* 0x000000ffff187224 */ /* 0x000fe200078e0013 */
[----:B--2---:R0:W-:Y:S01]  /*9f5a0*/  STL.64 [R1+0x6b20], R14 ;  /* 0x006b200e01007387 */ /* 0x0041e20000100a00 */
[----:B------:R1:W-:Y:S02]  /*9f5b0*/  STL.64 [R1+0x6b18], R12 ;  /* 0x006b180c01007387 */ /* 0x0003e40000100a00 */
[----:B0-----:R-:W-:-:S02]  /*9f5c0*/  IMAD.MOV.U32 R14, RZ, RZ, R17 ;  /* 0x000000ffff0e7224 */ /* 0x001fc400078e0011 */
[----:B-1----:R-:W-:Y:S02]  /*9f5d0*/  IMAD.MOV.U32 R12, RZ, RZ, R21 ;  /* 0x000000ffff0c7224 */ /* 0x002fe400078e0015 */
[----:B------:R-:W-:Y:S02]  /*9f5e0*/  IMAD.MOV.U32 R13, RZ, RZ, R20 ;  /* 0x000000ffff0d7224 */ /* 0x000fe400078e0014 */
[----:B------:R-:W-:-:S07]  /*9f5f0*/  IMAD.MOV.U32 R15, RZ, RZ, R16 ;  /* 0x000000ffff0f7224 */ /* 0x000fce00078e0010 */
[C---:B---3--:R-:W-:Y:S08]  /*9f600*/  HMMA.16816.F32 R8, R12.reuse, R18, R8 ;  /* 0x000000120c08723c */ /* 0x048ff00000001808 */
[C---:B----4-:R-:W-:Y:S11]  /*9f610*/  HMMA.16816.F32 R4, R12.reuse, R26, R4 ;  /* 0x0000001a0c04723c */ /* 0x050ff60000001804 */
[----:B------:R-:W-:Y:S04]  /*9f620*/  @!UPT UIADD3 URZ, URZ, URZ, URZ ;  /* 0x0000003f3f3ff290 */ /* 0x000fe8000fffe03f */
[----:B------:R0:W-:Y:S01]  /*9f630*/  STL.64 [R1+0x6f0], R8 ;  /* 0x0006f00801007387 */ /* 0x0001e20000100a00 */
[----:B------:R1:W-:Y:S02]  /*9f640*/  STL.64 [R1+0x6f8], R10 ;  /* 0x0006f80a01007387 */ /* 0x0003e40000100a00 */
[----:B------:R-:W2:Y:S05]  /*9f650*/  LDL.LU R20, [R1+0xf60] ;  /* 0x000f600001147983 */ /* 0x000eaa0000300800 */
[----:B------:R3:W-:Y:S01]  /*9f660*/  STL.64 [R1+0x6e0], R4 ;  /* 0x0006e00401007387 */ /* 0x0007e20000100a00 */
[----:B------:R4:W-:Y:S01]  /*9f670*/  STL.64 [R1+0x6e8], R6 ;  /* 0x0006e80601007387 */ /* 0x0009e20000100a00 */
[----:B------:R-:W2:Y:S02]  /*9f680*/  LDL.LU R21, [R1+0xf64] ;  /* 0x000f640001157983 */ /* 0x000ea40000300800 */
[----:B------:R-:W2:Y:S02]  /*9f690*/  LDL.LU R22, [R1+0xf68] ;  /* 0x000f680001167983 */ /* 0x000ea40000300800 */
[----:B------:R-:W2:Y:S01]  /*9f6a0*/  LDL.LU R23, [R1+0xf6c] ;  /* 0x000f6c0001177983 */ /* 0x000ea20000300800 */
[----:B0-----:R-:W2:Y:S01]  /*9f6b0*/  LDL.LU R8, [R1+0xf50] ;  /* 0x000f500001087983 */ /* 0x001ea20000300800 */
[----:B------:R-:W2:Y:S02]  /*9f6c0*/  LDL.LU R9, [R1+0xf54] ;  /* 0x000f540001097983 */ /* 0x000ea40000300800 */
[----:B-1----:R-:W2:Y:S02]  /*9f6d0*/  LDL.LU R10, [R1+0xf58] ;  /* 0x000f5800010a7983 */ /* 0x002ea40000300800 */
[----:B------:R-:W2:Y:S01]  /*9f6e0*/  LDL.LU R11, [R1+0xf5c] ;  /* 0x000f5c00010b7983 */ /* 0x000ea20000300800 */
[----:B------:R-:W2:Y:S01]  /*9f6f0*/  LDL.LU R16, [R1+0xf10] ;  /* 0x000f100001107983 */ /* 0x000ea20000300800 */
[----:B------:R-:W2:Y:S02]  /*9f700*/  LDL.LU R17, [R1+0xf14] ;  /* 0x000f140001117983 */ /* 0x000ea40000300800 */
[----:B------:R-:W2:Y:S02]  /*9f710*/  LDL.LU R18, [R1+0xf18] ;  /* 0x000f180001127983 */ /* 0x000ea40000300800 */
[----:B------:R-:W2:Y:S01]  /*9f720*/  LDL.LU R19, [R1+0xf1c] ;  /* 0x000f1c0001137983 */ /* 0x000ea20000300800 */
[----:B---3--:R-:W3:Y:S01]  /*9f730*/  LDL.LU R4, [R1+0xf00] ;  /* 0x000f000001047983 */ /* 0x008ee20000300800 */
[----:B------:R-:W3:Y:S02]  /*9f740*/  LDL.LU R5, [R1+0xf04] ;  /* 0x000f040001057983 */ /* 0x000ee40000300800 */
[----:B----4-:R-:W3:Y:S02]  /*9f750*/  LDL.LU R6, [R1+0xf08] ;  /* 0x000f080001067983 */ /* 0x010ee40000300800 */
[----:B------:R-:W3:Y:S01]  /*9f760*/  LDL.LU R7, [R1+0xf0c] ;  /* 0x000f0c0001077983 */ /* 0x000ee20000300800 */
[----:B--2---:R0:W-:Y:S01]  /*9f770*/  STL.64 [R1+0x6b98], R18 ;  /* 0x006b981201007387 */ /* 0x0041e20000100a00 */
[----:B------:R-:W-:Y:S03]  /*9f780*/  STL.64 [R1+0x6b90], R16 ;  /* 0x006b901001007387 */ /* 0x000fe60000100a00 */
[----:B0-----:R-:W3:Y:S01]  /*9f790*/  LDL.64 R18, [R1+0x108] ;  /* 0x0001080001127983 */ /* 0x001ee20000100a00 */
        /* <DEDUP_REMOVED lines=9> */
[----:B------:R1:W-:Y:S01]  /*9f830*/  STL.64 [R1+0x6b50], R20 ;  /* 0x006b501401007387 */ /* 0x0003e20000100a00 */
[----:B0-----:R-:W4:Y:S04]  /*9f840*/  LDL.64 R22, [R1+0xc8] ;  /* 0x0000c80001167983 */ /* 0x001f280000100a00 */
[----:B----4-:R0:W-:Y:S01]  /*9f850*/  STL.64 [R1+0x6b78], R22 ;  /* 0x006b781601007387 */ /* 0x0101e20000100a00 */
[----:B-1----:R-:W4:Y:S02]  /*9f860*/  LDL.LU R20, [R1+0xf40] ;  /* 0x000f400001147983 */ /* 0x002f240000300800 */
[----:B------:R-:W4:Y:S01]  /*9f870*/  LDL.LU R21, [R1+0xf44] ;  /* 0x000f440001157983 */ /* 0x000f220000300800 */
[----:B0-----:R-:W4:Y:S01]  /*9f880*/  LDL.LU R22, [R1+0xf48] ;  /* 0x000f480001167983 */ /* 0x001f220000300800 */
[----:B------:R-:W4:Y:S02]  /*9f890*/  LDL.LU R23, [R1+0xf4c] ;  /* 0x000f4c0001177983 */ /* 0x000f240000300800 */
[----:B------:R-:W-:Y:S02]  /*9f8a0*/  STL.64 [R1+0x6a78], R26 ;  /* 0x006a781a01007387 */ /* 0x000fe40000100a00 */
[----:B------:R0:W-:Y:S02]  /*9f8b0*/  STL.64 [R1+0x6b08], R24 ;  /* 0x006b081801007387 */ /* 0x0001e40000100a00 */
        /* <DEDUP_REMOVED lines=11> */
[----:B---3--:R0:W-:Y:S01]  /*9f970*/  STL.64 [R1+0x6b40], R26 ;  /* 0x006b401a01007387 */ /* 0x0081e20000100a00 */
[----:B--2---:R-:W-:Y:S03]  /*9f980*/  STL.64 [R1+0x6b38], R24 ;  /* 0x006b381801007387 */ /* 0x004fe60000100a00 */
[----:B0-----:R-:W2:Y:S07]  /*9f990*/  LDL.64 R26, [R1+0xb8] ;  /* 0x0000b800011a7983 */ /* 0x001eae0000100a00 */
[----:B------:R0:W-:Y:S02]  /*9f9a0*/  STL.64 [R1+0x6d0], R4 ;  /* 0x0006d00401007387 */ /* 0x0001e40000100a00 */
[----:B------:R1:W-:Y:S02]  /*9f9b0*/  STL.64 [R1+0x6d8], R6 ;  /* 0x0006d80601007387 */ /* 0x0003e40000100a00 */
[----:B0-----:R-:W-:Y:S01]  /*9f9c0*/  IMAD.MOV.U32 R5, RZ, RZ, R18 ;  /* 0x000000ffff057224 */ /* 0x001fe200078e0012 */
[----:B-1----:R-:W3:Y:S01]  /*9f9d0*/  LDL.LU.64 R6, [R1+0x6ba0] ;  /* 0x006ba00001067983 */ /* 0x002ee20000300a00 */
[----:B------:R-:W-:-:S02]  /*9f9e0*/  IMAD.MOV.U32 R4, RZ, RZ, R19 ;  /* 0x000000ffff047224 */ /* 0x000fc400078e0013 */
        /* <DEDUP_REMOVED lines=15> */
[----:B------:R0:W-:Y:S02]  /*9fae0*/  STL.64 [R1+0x6a40], R18 ;  /* 0x006a401201007387 */ /* 0x0001e40000100a00 */
[----:B------:R-:W3:Y:S01]  /*9faf0*/  LDL.LU.64 R16, [R1+0x330] ;  /* 0x0003300001107983 */ /* 0x000ee20000300a00 */
[----:B0-----:R-:W3:Y:S01]  /*9fb00*/  LDL.LU.64 R18, [R1+0x338] ;  /* 0x0003380001127983 */ /* 0x001ee20000300a00 */
        /* <DEDUP_REMOVED lines=28> */
[----:B------:R-:W4:Y:S02]  /*9fcd0*/  LDL.LU.64 R24, [R1+0x6b38] ;  /* 0x006b380001187983 */ /* 0x000f240000300a00 */
[----:B----4-:R-:W-:Y:S01]  /*9fce0*/  HMMA.16816.F32 R12, R12, R10, R24 ;  /* 0x0000000a0c0c723c */ /* 0x010fe20000001818 */
[----:B------:R-:W2:Y:S01]  /*9fcf0*/  LDL.LU.64 R26, [R1+0x6b30] ;  /* 0x006b3000011a7983 */ /* 0x000ea20000300a00 */
[----:B------:R-:W2:Y:S11]  /*9fd00*/  LDL.LU.64 R24, [R1+0x6b28] ;  /* 0x006b280001187983 */ /* 0x000eb60000300a00 */
[----:B------:R-:W-:Y:S10]  /*9fd10*/  @!UPT UIADD3 URZ, URZ, URZ, URZ ;  /* 0x0000003f3f3ff290 */ /* 0x000ff4000fffe03f */
[----:B------:R-:W-:Y:S01]  /*9fd20*/  STL.64 [R1+0x630], R12 ;  /* 0x0006300c01007387 */ /* 0x000fe20000100a00 */
[----:B------:R0:W-:Y:S03]  /*9fd30*/  STL.64 [R1+0x638], R14 ;  /* 0x0006380e01007387 */ /* 0x0001e60000100a00 */
[----:B0-----:R-:W3:Y:S01]  /*9fd40*/  LDL.LU.64 R14, [R1+0x6b20] ;  /* 0x006b2000010e7983 */ /* 0x001ee20000300a00 */
[----:B------:R-:W3:Y:S02]  /*9fd50*/  LDL.LU.64 R12, [R1+0x6b18] ;  /* 0x006b1800010c7983 */ /* 0x000ee40000300a00 */
[----:B------:R-:W-:Y:S01]  /*9fd60*/  STL.64 [R1+0x69f8], R10 ;  /* 0x0069f80a01007387 */ /* 0x000fe20000100a00 */
[C---:B---3--:R-:W-:Y:S11]  /*9fd70*/  HMMA.16816.F32 R12, R16.reuse, R22, R12 ;  /* 0x00000016100c723c */ /* 0x048ff6000000180c */
[----:B------:R-:W-:Y:S11]  /*9fd80*/  @!UPT UIADD3 URZ, URZ, URZ, URZ ;  /* 0x0000003f3f3ff290 */ /* 0x000ff6000fffe03f */
[----:B------:R-:W-:Y:S01]  /*9fd90*/  @!UPT UIADD3 URZ, URZ, URZ, URZ ;  /* 0x0000003f3f3ff290 */ /* 0x000fe2000fffe03f */
[----:B------:R-:W-:Y:S01]  /*9fda0*/  STL.64 [R1+0x620], R12 ;  /* 0x0006200c01007387 */ /* 0x000fe20000100a00 */
[----:B------:R0:W-:Y:S03]  /*9fdb0*/  STL.64 [R1+0x628], R14 ;  /* 0x0006280e01007387 */ /* 0x0001e60000100a00 */
[----:B0-----:R-:W2:Y:S01]  /*9fdc0*/  LDL.LU.64 R14, [R1+0x6b10] ;  /* 0x006b1000010e7983 */ /* 0x001ea20000300a00 */
[----:B------:R-:W-:Y:S02]  /*9fdd0*/  STL.64 [R1+0x6a00], R22 ;  /* 0x006a001601007387 */ /* 0x000fe40000100a00 */
[----:B------:R-:W-:Y:S02]  /*9fde0*/  IMAD.MOV.U32 R10, RZ, RZ, R21 ;  /* 0x000000ffff0a7224 */ /* 0x000fe400078e0015 */
[----:B------:R-:W-:Y:S01]  /*9fdf0*/  IMAD.MOV.U32 R11, RZ, RZ, R20 ;  /* 0x000000ffff0b7224 */ /* 0x000fe200078e0014 */
[----:B--2---:R-:W-:Y:S01]  /*9fe00*/  HMMA.16816.F32 R12, R16, R14, R24 ;  /* 0x0000000e100c723c */ /* 0x004fe20000001818 */
[----:B------:R-:W2:Y:S11]  /*9fe10*/  LDL.LU.64 R24, [R1+0x6b08] ;  /* 0x006b080001187983 */ /* 0x000eb60000300a00 */
[----:B------:R-:W-:Y:S11]  /*9fe20*/  @!UPT UIADD3 URZ, URZ, URZ, URZ ;  /* 0x0000003f3f3ff290 */ /* 0x000ff6000fffe03f */
[----:B------:R-:W-:Y:S01]  /*9fe30*/  STL.64 [R1+0x5f0], R12 ;  /* 0x0005f00c01007387 */ /* 0x000fe20000100a00 */
[----:B------:R0:W-:Y:S03]  /*9fe40*/  STL.64 [R1+0x5f8], R14 ;  /* 0x0005f80e01007387 */ /* 0x0001e60000100a00 */
[----:B0-----:R-:W3:Y:S01]  /*9fe50*/  LDL.LU.64 R14, [R1+0x6b00] ;  /* 0x006b0000010e7983 */ /* 0x001ee20000300a00 */
[----:B------:R-:W4:Y:S02]  /*9fe60*/  LDL.LU.64 R12, [R1+0x6af8] ;  /* 0x006af800010c7983 */ /* 0x000f240000300a00 */
        /* <DEDUP_REMOVED lines=9> */
[----:B------:R-:W-:Y:S02]  /*9ff00*/  IMAD.MOV.U32 R11, RZ, RZ, R6 ;  /* 0x000000ffff0b7224 */ /* 0x000fe400078e0006 */
[----:B------:R-:W-:-:S02]  /*9ff10*/  IMAD.MOV.U32 R6, RZ, RZ, R5 ;  /* 0x000000ffff067224 */ /* 0x000fc400078e0005 */
[----:B------:R-:W-:Y:S01]  /*9ff20*/  IMAD.MOV.U32 R7, RZ, RZ, R4 ;  /* 0x000000ffff077224 */ /* 0x000fe200078e0004 */
[----:B------:R0:W-:Y:S01]  /*9ff30*/  STL.64 [R1+0x6a38], R10 ;  /* 0x006a380a01007387 */ /* 0x0001e20000100a00 */
[----:B------:R-:W3:Y:S02]  /*9ff40*/  LDL.LU R8, [R1+0x1060] ;  /* 0x0010600001087983 */ /* 0x000ee40000300800 */
[----:B------:R-:W3:Y:S01]  /*9ff50*/  LDL.LU R9, [R1+0x1064] ;  /* 0x0010640001097983 */ /* 0x000ee20000300800 */
[----:B0-----:R-:W3:Y:S01]  /*9ff60*/  LDL.LU R10, [R1+0x1068] ;  /* 0x00106800010a7983 */ /* 0x001ee20000300800 */
[----:B------:R-:W3:Y:S02]  /*9ff70*/  LDL.LU R11, [R1+0x106c] ;  /* 0x00106c00010b7983 */ /* 0x000ee40000300800 */
[----:B------:R0:W-:Y:S02]  /*9ff80*/  STL.64 [R1+0x6a70], R6 ;  /* 0x006a700601007387 */ /* 0x0001e40000100a00 */
[----:B------:R-:W3:Y:S01]  /*9ff90*/  LDL.LU R4, [R1+0x1010] ;  /* 0x0010100001047983 */ /* 0x000ee20000300800 */
[----:B------:R-:W3:Y:S04]  /*9ffa0*/  LDL.LU R5, [R1+0x1014] ;  /* 0x0010140001057983 */ /* 0x000ee80000300800 */
[----:B0-----:R-:W3:Y:S01]  /*9ffb0*/  LDL.LU R6, [R1+0x1018] ;  /* 0x0010180001067983 */ /* 0x001ee20000300800 */
[----:B------:R-:W3:Y:S02]  /*9ffc0*/  LDL.LU R7, [R1+0x101c] ;  /* 0x00101c0001077983 */ /* 0x000ee40000300800 */
[----:B--2---:R-:W-:-:S02]  /*9ffd0*/  IMAD.MOV.U32 R26, RZ, RZ, R25 ;  /* 0x000000ffff1a7224 */ /* 0x004fc400078e0019 */
[----:B------:R-:W-:Y:S01]  /*9ffe0*/  IMAD.MOV.U32 R27, RZ, RZ, R24 ;  /* 0x000000ffff1b7224 */ /* 0x000fe200078e0018 */
[----:B---3--:R-:W-:Y:S01]  /*9fff0*/  STL.64 [R1+0x6a88], R6 ;  /* 0x006a880601007387 */ /* 0x008fe20000100a00 */
        /* <DEDUP_REMOVED lines=9> */
[----:B--2---:R-:W-:Y:S03]  /*a0090*/  STL.64 [R1+0x6a98], R4 ;  /* 0x006a980401007387 */ /* 0x004fe60000100a00 */
[----:B------:R0:W-:Y:S02]  /*a00a0*/  STL.64 [R1+0x6aa8], R26 ;  /* 0x006aa81a01007387 */ /* 0x0001e40000100a00 */
[----:B------:R-:W2:Y:S01]  /*a00b0*/  LDL.LU R24, [R1+0xfd0] ;  /* 0x000fd00001187983 */ /* 0x000ea20000300800 */
[----:B------:R-:W2:Y:S04]  /*a00c0*/  LDL.LU R25, [R1+0xfd4] ;  /* 0x000fd40001197983 */ /* 0x000ea80000300800 */
[----:B0-----:R-:W3:Y:S01]  /*a00d0*/  LDL.LU R26, [R1+0xfd8] ;  /* 0x000fd800011a7983 */ /* 0x001ee20000300800 */
[----:B------:R-:W3:Y:S02]  /*a00e0*/  LDL.LU R27, [R1+0xfdc] ;  /* 0x000fdc00011b7983 */ /* 0x000ee40000300800 */
[----:B------:R-:W-:-:S02]  /*a00f0*/  IMAD.MOV.U32 R14, RZ, RZ, R28 ;  /* 0x000000ffff0e7224 */ /* 0x000fc400078e001c */
[----:B----4-:R-:W-:Y:S01]  /*a0100*/  IMAD.MOV.U32 R15, RZ, RZ, R13 ;  /* 0x000000ffff0f7224 */ /* 0x010fe200078e000d */
[----:B---3--:R-:W-:Y:S01]  /*a0110*/  STL.64 [R1+0x6ac0], R26 ;  /* 0x006ac01a01007387 */ /* 0x008fe20000100a00 */
[----:B--2---:R-:W-:Y:S03]  /*a0120*/  STL.64 [R1+0x6ab8], R24 ;  /* 0x006ab81801007387 */ /* 0x004fe60000100a00 */
[----:B------:R0:W-:Y:S02]  /*a0130*/  STL.64 [R1+0x6ac8], R14 ;  /* 0x006ac80e01007387 */ /* 0x0001e40000100a00 */
[----:B0-----:R-:W-:Y:S02]  /*a0140*/  IMAD.MOV.U32 R14, RZ, RZ, R12 ;  /* 0x000000ffff0e7224 */ /* 0x001fe400078e000c */
[----:B------:R-:W-:-:S05]  /*a0150*/  IMAD.MOV.U32 R15, RZ, RZ, R3 ;  /* 0x000000ffff0f7224 */ /* 0x000fca00078e0003 */
[----:B------:R-:W-:Y:S01]  /*a0160*/  STL.64 [R1+0x6ae0], R14 ;  /* 0x006ae00e01007387 */ /* 0x000fe20000100a00 */
[----:B------:R-:W2:Y:S02]  /*a0170*/  LDL.LU R24, [R1+0xfc0] ;  /* 0x000fc00001187983 */ /* 0x000ea40000300800 */
[----:B------:R-:W2:Y:S02]  /*a0180*/  LDL.LU R25, [R1+0xfc4] ;  /* 0x000fc40001197983 */ /* 0x000ea40000300800 */
[----:B------:R-:W3:Y:S01]  /*a0190*/  LDL.LU R26, [R1+0xfc8] ;  /* 0x000fc800011a7983 */ /* 0x000ee20000300800 */
[----:B------:R-:W3:Y:S04]  /*a01a0*/  LDL.LU R27, [R1+0xfcc] ;  /* 0x000fcc00011b7983 */ /* 0x000ee80000300800 */
        /* <DEDUP_REMOVED lines=35> */
[----:B------:R-:W2:Y:S01]  /*a03e0*/  LDL.LU R23, [R1+0x109c] ;  /* 0x00109c0001177983 */ /* 0x000ea20000300800 */
[C---:B------:R-:W-:Y:S01]  /*a03f0*/  HMMA.16816.F32 R12, R16.reuse, R14, R24 ;  /* 0x0000000e100c723c */ /* 0x040fe20000001818 */
[----:B--2---:R-:W-:Y:S01]  /*a0400*/  STL.64 [R1+0x6a30], R22 ;  /* 0x006a301601007387 */ /* 0x004fe20000100a00 */
[----:B----4-:R0:W-:Y:S03]  /*a0410*/  STL.64 [R1+0x6a28], R20 ;  /* 0x006a281401007387 */ /* 0x0101e60000100a00 */
[----:B0-----:R-:W2:Y:S01]  /*a0420*/  LDL.LU R20, [R1+0x1070] ;  /* 0x0010700001147983 */ /* 0x001ea20000300800 */
[----:B------:R-:W2:Y:S02]  /*a0430*/  LDL.LU R21, [R1+0x1074] ;  /* 0x0010740001157983 */ /* 0x000ea40000300800 */
[----:B------:R-:W2:Y:S02]  /*a0440*/  LDL.LU R22, [R1+0x1078] ;  /* 0x0010780001167983 */ /* 0x000ea40000300800 */
[----:B------:R-:W2:Y:S01]  /*a0450*/  LDL.LU R23, [R1+0x107c] ;  /* 0x00107c0001177983 */ /* 0x000ea20000300800 */
[----:B------:R-:W4:Y:S01]  /*a0460*/  LDL.LU.64 R26, [R1+0x6af0] ;  /* 0x006af000011a7983 */ /* 0x000f220000300a00 */
[----:B------:R-:W4:Y:S11]  /*a0470*/  LDL.LU.64 R24, [R1+0x6ae8] ;  /* 0x006ae80001187983 */ /* 0x000f360000300a00 */
        /* <DEDUP_REMOVED lines=22> */
[----:B0-----:R-:W3:Y:S01]  /*a05e0*/  LDL.LU.64 R26, [R1+0x6aa8] ;  /* 0x006aa800011a7983 */ /* 0x001ee20000300a00 */
[----:B------:R0:W-:Y:S02]  /*a05f0*/  STL.64 [R1+0x69b0], R14 ;  /* 0x0069b00e01007387 */ /* 0x0001e40000100a00 */
[----:B------:R-:W4:Y:S01]  /*a0600*/  LDL.LU.64 R12, [R1+0x580] ;  /* 0x00058000010c7983 */ /* 0x000f220000300a00 */
[----:B0-----:R-:W4:Y:S01]  /*a0610*/  LDL.LU.64 R14, [R1+0x588] ;  /* 0x00058800010e7983 */ /* 0x001f220000300a00 */
        /* <DEDUP_REMOVED lines=31> */
[----:B0-----:R-:W3:Y:S01]  /*a0810*/  LDL.LU.64 R6, [R1+0x6a58] ;  /* 0x006a580001067983 */ /* 0x001ee20000300a00 */
[----:B------:R-:W-:Y:S02]  /*a0820*/  IMAD.MOV.U32 R2, RZ, RZ, R18 ;  /* 0x000000ffff027224 */ /* 0x000fe400078e0012 */
        /* <DEDUP_REMOVED lines=8> */
[----:B------:R-:W3:Y:S02]  /*a08b0*/  LDL.LU.64 R18, [R1+0x6a40] ;  /* 0x006a400001127983 */ /* 0x000ee40000300a00 */
[----:B------:R-:W-:Y:S01]  /*a08c0*/  IMAD.MOV.U32 R3, RZ, RZ, R17 ;  /* 0x000000ffff037224 */ /* 0x000fe200078e0011 */
[----:B------:R0:W-:Y:S01]  /*a08d0*/  STL.64 [R1+0x6978], R6 ;  /* 0x0069780601007387 */ /* 0x0001e20000100a00 */
[----:B------:R-:W-:-:S02]  /*a08e0*/  IMAD.MOV.U32 R4, RZ, RZ, R16 ;  /* 0x000000ffff047224 */ /* 0x000fc400078e0010 */
[----:B------:R-:W-:Y:S02]  /*a08f0*/  IMAD.MOV.U32 R5, RZ, RZ, R3 ;  /* 0x000000ffff057224 */ /* 0x000fe400078e0003 */
[----:B0-----:R-:W-:Y:S02]  /*a0900*/  IMAD.MOV.U32 R6, RZ, RZ, R2 ;  /* 0x000000ffff067224 */ /* 0x001fe400078e0002 */
[----:B------:R-:W-:-:S07]  /*a0910*/  IMAD.MOV.U32 R7, RZ, RZ, R0 ;  /* 0x000000ffff077224 */ /* 0x000fce00078e0000 */
        /* <DEDUP_REMOVED lines=26> */
[----:B------:R-:W4:Y:S11]  /*a0ac0*/  LDL.LU.64 R22, [R1+0x6a00] ;  /* 0x006a000001167983 */ /* 0x000f360000300a00 */
[----:B------:R-:W-:Y:S10]  /*a0ad0*/  @!UPT UIADD3 URZ, URZ, URZ, URZ ;  /* 0x0000003f3f3ff290 */ /* 0x000ff4000fffe03f */
[----:B------:R-:W-:Y:S01]  /*a0ae0*/  STL.64 [R1+0x440], R8 ;  /* 0x0004400801007387 */ /* 0x000fe20000100a00 */
[----:B------:R0:W-:Y:S03]  /*a0af0*/  STL.64 [R1+0x448], R10 ;  /* 0x0004480a01007387 */ /* 0x0001e60000100a00 */
[----:B0-----:R-:W3:Y:S02]  /*a0b00*/  LDL.LU.64 R10, [R1+0x69f8] ;  /* 0x0069f800010a7983 */ /* 0x001ee40000300a00 */
[----:B---3--:R-:W-:Y:S02]  /*a0b10*/  HMMA.16816.F32 R4, R4, R10, R16 ;  /* 0x0000000a0404723c */ /* 0x008fe40000001810 */
[----:B------:R-:W-:Y:S01]  /*a0b20*/  STL.64 [R1+0x69c8], R10 ;  /* 0x0069c80a01007387 */ /* 0x000fe20000100a00 */
[----:B------:R-:W2:Y:S11]  /*a0b30*/  LDL.64 R18, [R1+0x108] ;  /* 0x0001080001127983 */ /* 0x000eb60000100a00 */
[----:B------:R-:W-:Y:S09]  /*a0b40*/  @!UPT UIADD3 URZ, URZ, URZ, URZ ;  /* 0x0000003f3f3ff290 */ /* 0x000ff2000fffe03f */
[----:B------:R-:W-:Y:S01]  /*a0b50*/  STL.64 [R1+0x430], R4 ;  /* 0x0004300401007387 */ /* 0x000fe20000100a00 */
[----:B------:R4:W-:Y:S02]  /*a0b60*/  STL.64 [R1+0x438], R6 ;  /* 0x0004380601007387 */ /* 0x0009e40000100a00 */
[----:B----4-:R-:W-:Y:S01]  /*a0b70*/  HMMA.16816.F32 R4, R12, R22, R24 ;  /* 0x000000160c04723c */ /* 0x010fe20000001818 */
[----:B------:R-:W-:Y:S02]  /*a0b80*/  IMAD.MOV.U32 R20, RZ, RZ, R12 ;  /* 0x000000ffff147224 */ /* 0x000fe400078e000c */
[----:B------:R-:W-:Y:S02]  /*a0b90*/  IMAD.MOV.U32 R3, RZ, RZ, R13 ;  /* 0x000000ffff037224 */ /* 0x000fe400078e000d */
[----:B------:R-:W-:Y:S02]  /*a0ba0*/  IMAD.MOV.U32 R2, RZ, RZ, R14 ;  /* 0x000000ffff027224 */ /* 0x000fe400078e000e */
[----:B------:R-:W-:Y:S01]  /*a0bb0*/  IMAD.MOV.U32 R0, RZ, RZ, R15 ;  /* 0x000000ffff007224 */ /* 0x000fe200078e000f */
[----:B--2---:R0:W-:Y:S11]  /*a0bc0*/  STL.64 [R1+0x6960], R18 ;  /* 0x0069601201007387 */ /* 0x0041f60000100a00 */
[----:B------:R-:W-:Y:S04]  /*a0bd0*/  @!UPT UIADD3 URZ, URZ, URZ, URZ ;  /* 0x0000003f3f3ff290 */ /* 0x000fe8000fffe03f */
[----:B------:R1:W-:Y:S02]  /*a0be0*/  STL.64 [R1+0x420], R4 ;  /* 0x0004200401007387 */ /* 0x0003e40000100a00 */
[----:B------:R2:W-:Y:S02]  /*a0bf0*/  STL.64 [R1+0x428], R6 ;  /* 0x0004280601007387 */ /* 0x0005e40000100a00 */
[----:B------:R-:W3:Y:S01]  /*a0c00*/  LDL.LU R16, [R1+0x1170] ;  /* 0x0011700001107983 */ /* 0x000ee20000300800 */
[----:B------:R-:W3:Y:S04]  /*a0c10*/  LDL.LU R17, [R1+0x1174] ;  /* 0x0011740001117983 */ /* 0x000ee80000300800 */
[----:B0-----:R-:W4:Y:S01]  /*a0c20*/  LDL.LU R18, [R1+0x1178] ;  /* 0x0011780001127983 */ /* 0x001f220000300800 */
[----:B------:R-:W4:Y:S02]  /*a0c30*/  LDL.LU R19, [R1+0x117c] ;  /* 0x00117c0001137983 */ /* 0x000f240000300800 */
[----:B-1----:R-:W3:Y:S02]  /*a0c40*/  LDL.LU R4, [R1+0x1160] ;  /* 0x0011600001047983 */ /* 0x002ee40000300800 */
[----:B------:R-:W3:Y:S01]  /*a0c50*/  LDL.LU R5, [R1+0x1164] ;  /* 0x0011640001057983 */ /* 0x000ee20000300800 */
        /* <DEDUP_REMOVED lines=10> */
[----:B------:R-:W3:Y:S01]  /*a0d00*/  LDL.64 R26, [R1+0x188] ;  /* 0x00018800011a7983 */ /* 0x000ee20000100a00 */
        /* <DEDUP_REMOVED lines=17> */
[----:B---3--:R1:W-:Y:S01]  /*a0e20*/  STL.64 [R1+0x6980], R4 ;  /* 0x0069800401007387 */ /* 0x0083e20000100a00 */
[----:B0-----:R-:W3:Y:S04]  /*a0e30*/  LDL.64 R6, [R1+0x138] ;  /* 0x0001380001067983 */ /* 0x001ee80000100a00 */
[----:B---3--:R0:W-:Y:S01]  /*a0e40*/  STL.64 [R1+0x6998], R6 ;  /* 0x0069980601007387 */ /* 0x0081e20000100a00 */
[----:B-1----:R-:W3:Y:S02]  /*a0e50*/  LDL.LU R4, [R1+0x1130] ;  /* 0x0011300001047983 */ /* 0x002ee40000300800 */
[----:B------:R-:W3:Y:S01]  /*a0e60*/  LDL.LU R5, [R1+0x1134] ;  /* 0x0011340001057983 */ /* 0x000ee20000300800 */
[----:B0-----:R-:W2:Y:S01]  /*a0e70*/  LDL.LU R6, [R1+0x1138] ;  /* 0x0011380001067983 */ /* 0x001ea20000300800 */
[----:B------:R-:W2:Y:S03]  /*a0e80*/  LDL.LU R7, [R1+0x113c] ;  /* 0x00113c0001077983 */ /* 0x000ea60000300800 */
[----:B--2---:R0:W-:Y:S01]  /*a0e90*/  STL.64 [R1+0x69a8], R6 ;  /* 0x0069a80601007387 */ /* 0x0041e20000100a00 */
[----:B---3--:R-:W-:Y:S03]  /*a0ea0*/  STL.64 [R1+0x69a0], R4 ;  /* 0x0069a00401007387 */ /* 0x008fe60000100a00 */
[----:B0-----:R-:W2:Y:S01]  /*a0eb0*/  LDL.64 R6, [R1+0x158] ;  /* 0x0001580001067983 */ /* 0x001ea20000100a00 */
[----:B----4-:R0:W-:Y:S02]  /*a0ec0*/  STL.64 [R1+0x6970], R18 ;  /* 0x0069701201007387 */ /* 0x0101e40000100a00 */
[----:B------:R1:W-:Y:S01]  /*a0ed0*/  STL.64 [R1+0x6968], R16 ;  /* 0x0069681001007387 */ /* 0x0003e20000100a00 */
[----:B0-----:R-:W3:Y:S01]  /*a0ee0*/  LDL.64 R18, [R1+0x128] ;  /* 0x0001280001127983 */ /* 0x001ee20000100a00 */
[----:B------:R-:W-:-:S03]  /*a0ef0*/  IMAD.MOV.U32 R21, RZ, RZ, R3 ;  /* 0x000000ffff157224 */ /* 0x000fc600078e0003 */
[----:B---3--:R0:W-:Y:S01]  /*a0f00*/  STL.64 [R1+0x6990], R18 ;  /* 0x0069901201007387 */ /* 0x0081e20000100a00 */
[----:B-1----:R-:W3:Y:S02]  /*a0f10*/  LDL.LU R16, [R1+0x1140] ;  /* 0x0011400001107983 */ /* 0x002ee40000300800 */
[----:B------:R-:W3:Y:S01]  /*a0f20*/  LDL.LU R17, [R1+0x1144] ;  /* 0x0011440001117983 */ /* 0x000ee20000300800 */
[----:B0-----:R-:W3:Y:S01]  /*a0f30*/  LDL.LU R18, [R1+0x1148] ;  /* 0x0011480001127983 */ /* 0x001ee20000300800 */
[----:B------:R-:W3:Y:S02]  /*a0f40*/  LDL.LU R19, [R1+0x114c] ;  /* 0x00114c0001137983 */ /* 0x000ee40000300800 */
[----:B------:R0:W-:Y:S02]  /*a0f50*/  STL.64 [R1+0x68f8], R22 ;  /* 0x0068f81601007387 */ /* 0x0001e40000100a00 */
[----:B0-----:R-:W-:Y:S02]  /*a0f60*/  IMAD.MOV.U32 R22, RZ, RZ, R2 ;  /* 0x000000ffff167224 */ /* 0x001fe400078e0002 */
[----:B------:R-:W-:-:S07]  /*a0f70*/  IMAD.MOV.U32 R23, RZ, RZ, R0 ;  /* 0x000000ffff177224 */ /* 0x000fce00078e0000 */
[C---:B------:R-:W-:Y:S11]  /*a0f80*/  HMMA.16816.F32 R8, R20.reuse, R26, R8 ;  /* 0x0000001a1408723c */ /* 0x040ff60000001808 */
[----:B------:R-:W-:Y:S11]  /*a0f90*/  @!UPT UIADD3 URZ, URZ, URZ, URZ ;  /* 0x0000003f3f3ff290 */ /* 0x000ff6000fffe03f */
[----:B------:R-:W-:Y:S01]  /*a0fa0*/  @!UPT UIADD3 URZ, URZ, URZ, URZ ;  /* 0x0000003f3f3ff290 */ /* 0x000fe2000fffe03f */
[----:B------:R-:W-:Y:S01]  /*a0fb0*/  STL.64 [R1+0x3f0], R8 ;  /* 0x0003f00801007387 */ /* 0x000fe20000100a00 */
[----:B------:R0:W-:Y:S03]  /*a0fc0*/  STL.64 [R1+0x3f8], R10 ;  /* 0x0003f80a01007387 */ /* 0x0001e60000100a00 */
[----:B0-----:R-:W4:Y:S01]  /*a0fd0*/  LDL.LU.64 R10, [R1+0x69f0] ;  /* 0x0069f000010a7983 */ /* 0x001f220000300a00 */
[----:B------:R-:W-:Y:S02]  /*a0fe0*/  IMAD.MOV.U32 R28, RZ, RZ, R26 ;  /* 0x000000ffff1c7224 */ /* 0x000fe400078e001a */
[----:B------:R-:W-:Y:S02]  /*a0ff0*/  IMAD.MOV.U32 R25, RZ, RZ, R27 ;  /* 0x000000ffff197224 */ /* 0x000fe400078e001b */
        /* <DEDUP_REMOVED lines=13> */
[----:B------:R0:W-:Y:S01]  /*a10d0*/  STL.64 [R1+0x3d0], R8 ;  /* 0x0003d00801007387 */ /* 0x0001e20000100a00 */
[----:B------:R1:W-:Y:S02]  /*a10e0*/  STL.64 [R1+0x3d8], R10 ;  /* 0x0003d80a01007387 */ /* 0x0003e40000100a00 */
[----:B0-----:R-:W-:Y:S01]  /*a10f0*/  IMAD.MOV.U32 R8, RZ, RZ, R14 ;  /* 0x000000ffff087224 */ /* 0x001fe200078e000e */
[----:B-1----:R-:W4:Y:S01]  /*a1100*/  LDL.LU.64 R10, [R1+0x69c8] ;  /* 0x0069c800010a7983 */ /* 0x002f220000300a00 */
[----:B------:R-:W3:Y:S02]  /*a1110*/  LDL.LU.64 R14, [R1+0x69c0] ;  /* 0x0069c000010e7983 */ /* 0x000ee40000300a00 */
[----:B------:R-:W3:Y:S02]  /*a1120*/  LDL.LU.64 R12, [R1+0x69b8] ;  /* 0x0069b800010c7983 */ /* 0x000ee40000300a00 */
[----:B--2---:R-:W-:Y:S01]  /*a1130*/  IMAD.MOV.U32 R9, RZ, RZ, R7 ;  /* 0x000000ffff097224 */ /* 0x004fe200078e0007 */
[C---:B---3--:R-:W-:Y:S11]  /*a1140*/  HMMA.16816.F32 R12, R20.reuse, R6, R12 ;  /* 0x00000006140c723c */ /* 0x048ff6000000180c */
[----:B------:R-:W-:Y:S11]  /*a1150*/  @!UPT UIADD3 URZ, URZ, URZ, URZ ;  /* 0x0000003f3f3ff290 */ /* 0x000ff6000fffe03f */
[----:B------:R-:W-:Y:S01]  /*a1160*/  @!UPT UIADD3 URZ, URZ, URZ, URZ ;  /* 0x0000003f3f3ff290 */ /* 0x000fe2000fffe03f */
[----:B------:R0:W-:Y:S01]  /*a1170*/  STL.64 [R1+0x3a0], R12 ;  /* 0x0003a00c01007387 */ /* 0x0001e20000100a00 */
[----:B------:R1:W-:Y:S02]  /*a1180*/  STL.64 [R1+0x3a8], R14 ;  /* 0x0003a80e01007387 */ /* 0x0003e40000100a00 */
[----:B0-----:R-:W-:Y:S01]  /*a1190*/  IMAD.MOV.U32 R12, RZ, RZ, R6 ;  /* 0x000000ffff0c7224 */ /* 0x001fe200078e0006 */
[----:B-1----:R-:W2:Y:S01]  /*a11a0*/  LDL.LU.64 R14, [R1+0x69b0] ;  /* 0x0069b000010e7983 */ /* 0x002ea20000300a00 */
[----:B------:R-:W2:Y:S02]  /*a11b0*/  LDL.LU.64 R6, [R1+0x69a8] ;  /* 0x0069a80001067983 */ /* 0x000ea40000300a00 */
[----:B------:R-:W2:Y:S02]  /*a11c0*/  LDL.LU.64 R4, [R1+0x69a0] ;  /* 0x0069a00001047983 */ /* 0x000ea40000300a00 */
[----:B----4-:R-:W-:Y:S01]  /*a11d0*/  STL.64 [R1+0x6918], R10 ;  /* 0x0069180a01007387 */ /* 0x010fe20000100a00 */
[----:B------:R0:W-:Y:S04]  /*a11e0*/  STL.64 [R1+0x6910], R8 ;  /* 0x0069100801007387 */ /* 0x0001e80000100a00 */
[----:B0-----:R-:W3:Y:S01]  /*a11f0*/  LDL.LU R8, [R1+0x1180] ;  /* 0x0011800001087983 */ /* 0x001ee20000300800 */
[----:B------:R-:W3:Y:S02]  /*a1200*/  LDL.LU R9, [R1+0x1184] ;  /* 0x0011840001097983 */ /* 0x000ee40000300800 */
[----:B------:R-:W3:Y:S02]  /*a1210*/  LDL.LU R10, [R1+0x1188] ;  /* 0x00118800010a7983 */ /* 0x000ee40000300800 */
[----:B------:R-:W3:Y:S01]  /*a1220*/  LDL.LU R11, [R1+0x118c] ;  /* 0x00118c00010b7983 */ /* 0x000ee20000300800 */
        /* <DEDUP_REMOVED lines=25> */
[----:B------:R-:W4:Y:S02]  /*a13c0*/  LDL.LU.64 R16, [R1+0x6968] ;  /* 0x0069680001107983 */ /* 0x000f240000300a00 */
[C---:B----4-:R-:W-:Y:S11]  /*a13d0*/  HMMA.16816.F32 R16, R20.reuse, R26, R16 ;  /* 0x0000001a1410723c */ /* 0x050ff60000001810 */
[----:B------:R-:W-:Y:S11]  /*a13e0*/  @!UPT UIADD3 URZ, URZ, URZ, URZ ;  /* 0x0000003f3f3ff290 */ /* 0x000ff6000fffe03f */
[----:B------:R-:W-:Y:S01]  /*a13f0*/  @!UPT UIADD3 URZ, URZ, URZ, URZ ;  /* 0x0000003f3f3ff290 */ /* 0x000fe2000fffe03f */
[----:B------:R-:W-:Y:S01]  /*a1400*/  STL.64 [R1+0x340], R16 ;  /* 0x0003401001007387 */ /* 0x000fe20000100a00 */
[----:B------:R0:W-:Y:S03]  /*a1410*/  STL.64 [R1+0x348], R18 ;  /* 0x0003481201007387 */ /* 0x0001e60000100a00 */
[----:B0-----:R-:W3:Y:S01]  /*a1420*/  LDL.LU.64 R18, [R1+0x6960] ;  /* 0x0069600001127983 */ /* 0x001ee20000300a00 */
[----:B------:R-:W-:Y:S01]  /*a1430*/  STL.64 [R1+0x6848], R26 ;  /* 0x0068481a01007387 */ /* 0x000fe20000100a00 */
[----:B---3--:R-:W-:Y:S11]  /*a1440*/  HMMA.16816.F32 R8, R20, R18, R8 ;  /* 0x000000121408723c */ /* 0x008ff60000001808 */
[----:B------:R-:W-:Y:S11]  /*a1450*/  @!UPT UIADD3 URZ, URZ, URZ, URZ ;  /* 0x0000003f3f3ff290 */ /* 0x000ff6000fffe03f */
[----:B------:R-:W-:Y:S01]  /*a1460*/  @!UPT UIADD3 URZ, URZ, URZ, URZ ;  /* 0x0000003f3f3ff290 */ /* 0x000fe2000fffe03f */
[----:B------:R-:W-:Y:S01]  /*a1470*/  STL.64 [R1+0x330], R8 ;  /* 0x0003300801007387 */ /* 0x000fe20000100a00 */
[----:B------:R0:W-:Y:S03]  /*a1480*/  STL.64 [R1+0x338], R10 ;  /* 0x0003380a01007387 */ /* 0x0001e60000100a00 */
[----:B0-----:R-:W3:Y:S01]  /*a1490*/  LDL.64 R10, [R1+0xb8] ;  /* 0x0000b800010a7983 */ /* 0x001ee20000100a00 */
[----:B------:R-:W-:-:S03]  /*a14a0*/  IMAD.MOV.U32 R15, RZ, RZ, R19 ;  /* 0x000000ffff0f7224 */ /* 0x000fc600078e0013 */
[----:B---3--:R-:W-:Y:S02]  /*a14b0*/  STL.64 [R1+0x6930], R10 ;  /* 0x0069300a01007387 */ /* 0x008fe40000100a00 */
[----:B------:R-:W-:Y:S02]  /*a14c0*/  STL.64 [R1+0x68d8], R14 ;  /* 0x0068d80e01007387 */ /* 0x000fe40000100a00 */
[----:B------:R0:W-:Y:S02]  /*a14d0*/  STL.64 [R1+0x68d0], R12 ;  /* 0x0068d00c01007387 */ /* 0x0001e40000100a00 */
[----:B0-----:R-:W3:Y:S01]  /*a14e0*/  LDL.LU R12, [R1+0x1220] ;  /* 0x00122000010c7983 */ /* 0x001ee20000300800 */
[----:B------:R-:W3:Y:S02]  /*a14f0*/  LDL.LU R13, [R1+0x1224] ;  /* 0x00122400010d7983 */ /* 0x000ee40000300800 */
[----:B------:R-:W4:Y:S02]  /*a1500*/  LDL.LU R14, [R1+0x1228] ;  /* 0x00122800010e7983 */ /* 0x000f240000300800 */
[----:B------:R-:W4:Y:S01]  /*a1510*/  LDL.LU R15, [R1+0x122c] ;  /* 0x00122c00010f7983 */ /* 0x000f220000300800 */
[----:B------:R-:W2:Y:S04]  /*a1520*/  LDL.64 R10, [R1+0xc8] ;  /* 0x0000c800010a7983 */ /* 0x000ea80000100a00 */
        /* <DEDUP_REMOVED lines=8> */
[----:B------:R-:W2:Y:S02]  /*a15b0*/  LDL.LU R16, [R1+0x1190] ;  /* 0x0011900001107983 */ /* 0x000ea40000300800 */
[----:B------:R-:W2:Y:S01]  /*a15c0*/  LDL.LU R17, [R1+0x1194] ;  /* 0x0011940001117983 */ /* 0x000ea20000300800 */
[----:B------:R-:W2:Y:S01]  /*a15d0*/  LDL.LU R18, [R1+0x1198] ;  /* 0x0011980001127983 */ /* 0x000ea20000300800 */
[----:B------:R-:W2:Y:S02]  /*a15e0*/  LDL.LU R19, [R1+0x119c] ;  /* 0x00119c0001137983 */ /* 0x000ea40000300800 */
[----:B----4-:R0:W-:Y:S02]  /*a15f0*/  STL.64 [R1+0x68e8], R14 ;  /* 0x0068e80e01007387 */ /* 0x0101e40000100a00 */
[----:B---3--:R1:W-:Y:S01]  /*a1600*/  STL.64 [R1+0x68e0], R12 ;  /* 0x0068e00c01007387 */ /* 0x0083e20000100a00 */
[----:B0-----:R-:W3:Y:S04]  /*a1610*/  LDL.64 R14, [R1+0x2e8] ;  /* 0x0002e800010e7983 */ /* 0x001ee80000100a00 */
[----:B-1----:R-:W4:Y:S04]  /*a1620*/  LDL.64 R12, [R1+0x2e0] ;  /* 0x0002e000010c7983 */ /* 0x002f280000100a00 */
[----:B---3--:R-:W-:Y:S01]  /*a1630*/  STL.64 [R1+0x6908], R14 ;  /* 0x0069080e01007387 */ /* 0x008fe20000100a00 */
[----:B----4-:R0:W-:Y:S03]  /*a1640*/  STL.64 [R1+0x6900], R12 ;  /* 0x0069000c01007387 */ /* 0x0101e60000100a00 */
[----:B0-----:R-:W3:Y:S01]  /*a1650*/  LDL.LU R12, [R1+0x11e0] ;  /* 0x0011e000010c7983 */ /* 0x001ee20000300800 */
[----:B------:R-:W3:Y:S02]  /*a1660*/  LDL.LU R13, [R1+0x11e4] ;  /* 0x0011e400010d7983 */ /* 0x000ee40000300800 */
[----:B------:R-:W4:Y:S02]  /*a1670*/  LDL.LU R14, [R1+0x11e8] ;  /* 0x0011e800010e7983 */ /* 0x000f240000300800 */
[----:B------:R-:W4:Y:S01]  /*a1680*/  LDL.LU R15, [R1+0x11ec] ;  /* 0x0011ec00010f7983 */ /* 0x000f220000300800 */
[----:B--2---:R-:W-:Y:S01]  /*a1690*/  HMMA.16816.F32 R16, R20, R6, R16 ;  /* 0x000000061410723c */ /* 0x004fe20000001810 */
[----:B----4-:R-:W-:Y:S01]  /*a16a0*/  STL.64 [R1+0x6928], R14 ;  /* 0x0069280e01007387 */ /* 0x010fe20000100a00 */
[----:B---3--:R0:W-:Y:S03]  /*a16b0*/  STL.64 [R1+0x6920], R12 ;  /* 0x0069200c01007387 */ /* 0x0081e60000100a00 */
        /* <DEDUP_REMOVED lines=12> */
[----:B------:R0:W-:Y:S01]  /*a1780*/  STL [R1+0x68c8], R24 ;  /* 0x0068c81801007387 */ /* 0x0001e20000100800 */
[----:B------:R1:W-:Y:S03]  /*a1790*/  STL.64 [R1+0x68f0], R26 ;  /* 0x0068f01a01007387 */ /* 0x0003e60000100a00 */
[----:B0-----:R-:W3:Y:S01]  /*a17a0*/  LDL.LU R24, [R1+0x1210] ;  /* 0x0012100001187983 */ /* 0x001ee20000300800 */
[----:B------:R-:W3:Y:S02]  /*a17b0*/  LDL.LU R25, [R1+0x1214] ;  /* 0x0012140001197983 */ /* 0x000ee40000300800 */
[----:B-1----:R-:W3:Y:S02]  /*a17c0*/  LDL.LU R26, [R1+0x1218] ;  /* 0x00121800011a7983 */ /* 0x002ee40000300800 */
[----:B------:R-:W3:Y:S01]  /*a17d0*/  LDL.LU R27, [R1+0x121c] ;  /* 0x00121c00011b7983 */ /* 0x000ee20000300800 */
        /* <DEDUP_REMOVED lines=24> */
[C---:B----4-:R-:W-:Y:S11]  /*a1960*/  HMMA.16816.F32 R16, R20.reuse, R10, R16 ;  /* 0x0000000a1410723c */ /* 0x050ff60000001810 */
[----:B------:R-:W-:Y:S11]  /*a1970*/  @!UPT UIADD3 URZ, URZ, URZ, URZ ;  /* 0x0000003f3f3ff290 */ /* 0x000ff6000fffe03f */
[----:B------:R-:W-:Y:S01]  /*a1980*/  @!UPT UIADD3 URZ, URZ, URZ, URZ ;  /* 0x0000003f3f3ff290 */ /* 0x000fe2000fffe03f */
[----:B------:R0:W-:Y:S01]  /*a1990*/  STL.64 [R1+0x2a0], R16 ;  /* 0x0002a01001007387 */ /* 0x0001e20000100a00 */
[----:B------:R1:W-:Y:S02]  /*a19a0*/  STL.64 [R1+0x2a8], R18 ;  /* 0x0002a81201007387 */ /* 0x0003e40000100a00 */
[----:B0-----:R-:W-:Y:S02]  /*a19b0*/  IMAD.MOV.U32 R17, RZ, RZ, R10 ;  /* 0x000000ffff117224 */ /* 0x001fe400078e000a */
[----:B------:R-:W-:Y:S02]  /*a19c0*/  IMAD.MOV.U32 R16, RZ, RZ, R11 ;  /* 0x000000ffff107224 */ /* 0x000fe400078e000b */
[----:B------:R-:W2:Y:S02]  /*a19d0*/  LDL.LU.64 R10, [R1+0x6930] ;  /* 0x00693000010a7983 */ /* 0x000ea40000300a00 */
[----:B--2---:R-:W-:Y:S01]  /*a19e0*/  HMMA.16816.F32 R12, R20, R10, R12 ;  /* 0x0000000a140c723c */ /* 0x004fe2000000180c */
[----:B-1----:R-:W-:-:S02]  /*a19f0*/  IMAD.MOV.U32 R19, RZ, RZ, R10 ;  /* 0x000000ffff137224 */ /* 0x002fc400078e000a */
[----:B------:R-:W-:Y:S11]  /*a1a00*/  IMAD.MOV.U32 R18, RZ, RZ, R11 ;  /* 0x000000ffff127224 */ /* 0x000ff600078e000b */
[----:B------:R-:W-:Y:S09]  /*a1a10*/  @!UPT UIADD3 URZ, URZ, URZ, URZ ;  /* 0x0000003f3f3ff290 */ /* 0x000ff2000fffe03f */
[----:B------:R-:W-:Y:S01]  /*a1a20*/  STL.64 [R1+0x290], R12 ;  /* 0x0002900c01007387 */ /* 0x000fe20000100a00 */
[----:B------:R0:W-:Y:S03]  /*a1a30*/  STL.64 [R1+0x298], R14 ;  /* 0x0002980e01007387 */ /* 0x0001e60000100a00 */
[----:B0-----:R-:W2:Y:S01]  /*a1a40*/  LDL.LU.64 R14, [R1+0x6928] ;  /* 0x00692800010e7983 */ /* 0x001ea20000300a00 */
[----:B------:R-:W2:Y:S02]  /*a1a50*/  LDL.LU.64 R12, [R1+0x6920] ;  /* 0x00692000010c7983 */ /* 0x000ea40000300a00 */
[----:B------:R-:W2:Y:S02]  /*a1a60*/  LDL.LU.64 R10, [R1+0x6918] ;  /* 0x00691800010a7983 */ /* 0x000ea40000300a00 */
[----:B------:R-:W4:Y:S01]  /*a1a70*/  LDL.LU.64 R8, [R1+0x6910] ;  /* 0x0069100001087983 */ /* 0x000f220000300a00 */
[----:B--2---:R-:W-:Y:S01]  /*a1a80*/  HMMA.16816.F32 R20, R20, R10, R12 ;  /* 0x0000000a1414723c */ /* 0x004fe2000000180c */
[----:B------:R-:W2:Y:S01]  /*a1a90*/  LDL.LU.64 R14, [R1+0x6908] ;  /* 0x00690800010e7983 */ /* 0x000ea20000300a00 */
[----:B------:R-:W3:Y:S11]  /*a1aa0*/  LDL.LU.64 R12, [R1+0x6900] ;  /* 0x00690000010c7983 */ /* 0x000ef60000300a00 */
[----:B------:R-:W-:Y:S10]  /*a1ab0*/  @!UPT UIADD3 URZ, URZ, URZ, URZ ;  /* 0x0000003f3f3ff290 */ /* 0x000ff4000fffe03f */
[----:B------:R-:W-:Y:S01]  /*a1ac0*/  STL.64 [R1+0x250], R20 ;  /* 0x0002501401007387 */ /* 0x000fe20000100a00 */
[----:B------:R0:W-:Y:S03]  /*a1ad0*/  STL.64 [R1+0x258], R22 ;  /* 0x0002581601007387 */ /* 0x0001e60000100a00 */
[----:B0-----:R-:W4:Y:S01]  /*a1ae0*/  LDL.LU.64 R22, [R1+0x68f8] ;  /* 0x0068f80001167983 */ /* 0x001f220000300a00 */
[----:B------:R2:W-:Y:S02]  /*a1af0*/  STL.64 [R1+0x67c8], R10 ;  /* 0x0067c80a01007387 */ /* 0x0005e40000100a00 */
[----:B--2---:R-:W-:Y:S02]  /*a1b00*/  IMAD.MOV.U32 R11, RZ, RZ, R14 ;  /* 0x000000ffff0b7224 */ /* 0x004fe400078e000e */
[----:B------:R-:W-:Y:S02]  /*a1b10*/  IMAD.MOV.U32 R10, RZ, RZ, R15 ;  /* 0x000000ffff0a7224 */ /* 0x000fe400078e000f */
[----:B---3--:R-:W-:-:S02]  /*a1b20*/  IMAD.MOV.U32 R20, RZ, RZ, R12 ;  /* 0x000000ffff147224 */ /* 0x008fc400078e000c */
[----:B------:R-:W-:Y:S01]  /*a1b30*/  IMAD.MOV.U32 R21, RZ, RZ, R13 ;  /* 0x000000ffff157224 */ /* 0x000fe200078e000d */
[----:B----4-:R-:W-:Y:S11]  /*a1b40*/  HMMA.16816.F32 R24, R12, R22, R24 ;  /* 0x000000160c18723c */ /* 0x010ff60000001818 */
[----:B------:R-:W-:Y:S11]  /*a1b50*/  @!UPT UIADD3 URZ, URZ, URZ, URZ ;  /* 0x0000003f3f3ff290 */ /* 0x000ff6000fffe03f */
[----:B------:R-:W-:Y:S01]  /*a1b60*/  @!UPT UIADD3 URZ, URZ, URZ, URZ ;  /* 0x0000003f3f3ff290 */ /* 0x000fe2000fffe03f */
[----:B------:R-:W-:Y:S01]  /*a1b70*/  STL.64 [R1+0x240], R24 ;  /* 0x0002401801007387 */ /* 0x000fe20000100a00 */
[----:B------:R0:W-:Y:S03]  /*a1b80*/  STL.64 [R1+0x248], R26 ;  /* 0x0002481a01007387 */ /* 0x0001e60000100a00 */
[----:B0-----:R-:W2:Y:S01]  /*a1b90*/  LDL.LU.64 R26, [R1+0x68f0] ;  /* 0x0068f000011a7983 */ /* 0x001ea20000300a00 */
[----:B------:R-:W2:Y:S02]  /*a1ba0*/  LDL.LU.64 R14, [R1+0x68e8] ;  /* 0x0068e800010e7983 */ /* 0x000ea40000300a00 */
[----:B------:R-:W2:Y:S02]  /*a1bb0*/  LDL.LU.64 R12, [R1+0x68e0] ;  /* 0x0068e000010c7983 */ /* 0x000ea40000300a00 */
[----:B------:R0:W-:Y:S02]  /*a1bc0*/  STL.64 [R1+0x67d0], R22 ;  /* 0x0067d01601007387 */ /* 0x0001e40000100a00 */
[----:B0-----:R-:W-:-:S02]  /*a1bd0*/  IMAD.MOV.U32 R22, RZ, RZ, R11 ;  /* 0x000000ffff167224 */ /* 0x001fc400078e000b */
[----:B------:R-:W-:Y:S02]  /*a1be0*/  IMAD.MOV.U32 R23, RZ, RZ, R10 ;  /* 0x000000ffff177224 */ /* 0x000fe400078e000a */
[----:B------:R-:W-:Y:S02]  /*a1bf0*/  IMAD.MOV.U32 R10, RZ, RZ, R19 ;  /* 0x000000ffff0a7224 */ /* 0x000fe400078e0013 */
[----:B------:R-:W-:-:S03]  /*a1c00*/  IMAD.MOV.U32 R11, RZ, RZ, R18 ;  /* 0x000000ffff0b7224 */ /* 0x000fc600078e0012 */
        /* <DEDUP_REMOVED lines=19> */
[----:B0-----:R-:W-:-:S02]  /*a1d40*/  IMAD.MOV.U32 R10, RZ, RZ, R7 ;  /* 0x000000ffff0a7224 */ /* 0x001fc400078e0007 */
[----:B------:R-:W-:Y:S02]  /*a1d50*/  IMAD.MOV.U32 R11, RZ, RZ, R6 ;  /* 0x000000ffff0b7224 */ /* 0x000fe400078e0006 */
[----:B------:R-:W-:Y:S02]  /*a1d60*/  IMAD.MOV.U32 R26, RZ, RZ, R5 ;  /* 0x000000ffff1a7224 */ /* 0x000fe400078e0005 */
[----:B------:R-:W-:Y:S02]  /*a1d70*/  IMAD.MOV.U32 R27, RZ, RZ, R4 ;  /* 0x000000ffff1b7224 */ /* 0x000fe400078e0004 */
[----:B--2---:R-:W-:Y:S02]  /*a1d80*/  IMAD.MOV.U32 R7, RZ, RZ, R15 ;  /* 0x000000ffff077224 */ /* 0x004fe400078e000f */
[----:B----4-:R-:W-:Y:S01]  /*a1d90*/  IMAD.MOV.U32 R6, RZ, RZ, R24 ;  /* 0x000000ffff067224 */ /* 0x010fe200078e0018 */
[----:B---3--:R-:W-:Y:S01]  /*a1da0*/  STL.64 [R1+0x6828], R18 ;  /* 0x0068281201007387 */ /* 0x008fe20000100a00 */
[----:B------:R0:W-:Y:S03]  /*a1db0*/  STL.64 [R1+0x6820], R16 ;  /* 0x0068201001007387 */ /* 0x0001e60000100a00 */
[----:B------:R1:W-:Y:S01]  /*a1dc0*/  STL.64 [R1+0x6840], R6 ;  /* 0x0068400601007387 */ /* 0x0003e20000100a00 */
[----:B0-----:R-:W2:Y:S01]  /*a1dd0*/  LDL.LU R16, [R1+0x12e0] ;  /* 0x0012e00001107983 */ /* 0x001ea20000300800 */
[----:B------:R-:W2:Y:S02]  /*a1de0*/  LDL.LU R17, [R1+0x12e4] ;  /* 0x0012e40001117983 */ /* 0x000ea40000300800 */
[----:B------:R-:W3:Y:S02]  /*a1df0*/  LDL.LU R18, [R1+0x12e8] ;  /* 0x0012e80001127983 */ /* 0x000ee40000300800 */
[----:B------:R-:W3:Y:S01]  /*a1e00*/  LDL.LU R19, [R1+0x12ec] ;  /* 0x0012ec0001137983 */ /* 0x000ee20000300800 */
[----:B------:R0:W-:Y:S01]  /*a1e10*/  STL.64 [R1+0x6860], R26 ;  /* 0x0068601a01007387 */ /* 0x0001e20000100a00 */
[----:B------:R-:W4:Y:S02]  /*a1e20*/  LDL.LU R4, [R1+0x12d0] ;  /* 0x0012d00001047983 */ /* 0x000f240000300800 */
[----:B------:R-:W4:Y:S02]  /*a1e30*/  LDL.LU R5, [R1+0x12d4] ;  /* 0x0012d40001057983 */ /* 0x000f240000300800 */
[----:B-1----:R-:W2:Y:S01]  /*a1e40*/  LDL.LU R6, [R1+0x12d8] ;  /* 0x0012d80001067983 */ /* 0x002ea20000300800 */
[----:B------:R-:W2:Y:S01]  /*a1e50*/  LDL.LU R7, [R1+0x12dc] ;  /* 0x0012dc0001077983 */ /* 0x000ea20000300800 */
[----:B------:R-:W-:-:S02]  /*a1e60*/  IMAD.MOV.U32 R15, RZ, RZ, R9 ;  /* 0x000000ffff0f7224 */ /* 0x000fc400078e0009 */
[----:B0-----:R-:W-:Y:S02]  /*a1e70*/  IMAD.MOV.U32 R26, RZ, RZ, R14 ;  /* 0x000000ffff1a7224 */ /* 0x001fe400078e000e */
[----:B------:R-:W-:Y:S02]  /*a1e80*/  IMAD.MOV.U32 R27, RZ, RZ, R13 ;  /* 0x000000ffff1b7224 */ /* 0x000fe400078e000d */
[----:B------:R-:W-:-:S03]  /*a1e90*/  IMAD.MOV.U32 R14, RZ, RZ, R12 ;  /* 0x000000ffff0e7224 */ /* 0x000fc600078e000c */
[----:B------:R-:W-:Y:S04]  /*a1ea0*/  STL.64 [R1+0x6878], R26 ;  /* 0x0068781a01007387 */ /* 0x000fe80000100a00 */
        /* <DEDUP_REMOVED lines=8> */
[----:B------:R-:W2:Y:S02]  /*a1f30*/  LDL.LU R25, [R1+0x1284] ;  /* 0x0012840001197983 */ /* 0x000ea40000300800 */
[----:B------:R-:W2:Y:S01]  /*a1f40*/  LDL.LU R26, [R1+0x1288] ;  /* 0x00128800011a7983 */ /* 0x000ea20000300800 */
[----:B------:R-:W2:Y:S01]  /*a1f50*/  LDL.LU R27, [R1+0x128c] ;  /* 0x00128c00011b7983 */ /* 0x000ea20000300800 */
[----:B0-----:R-:W-:-:S02]  /*a1f60*/  IMAD.MOV.U32 R14, RZ, RZ, R8 ;  /* 0x000000ffff0e7224 */ /* 0x001fc400078e0008 */
        /* <DEDUP_REMOVED lines=24> */
[----:B------:R-:W4:Y:S02]  /*a20f0*/  LDL.LU R6, [R1+0x12a8] ;  /* 0x0012a80001067983 */ /* 0x000f240000300800 */
[----:B------:R-:W4:Y:S01]  /*a2100*/  LDL.LU R7, [R1+0x12ac] ;  /* 0x0012ac0001077983 */ /* 0x000f220000300800 */
[----:B---3--:R-:W-:Y:S01]  /*a2110*/  STL.64 [R1+0x6838], R18 ;  /* 0x0068381201007387 */ /* 0x008fe20000100a00 */
        /* <DEDUP_REMOVED lines=51> */
[C---:B----4-:R-:W-:Y:S03]  /*a2450*/  HMMA.16816.F32 R24, R16.reuse, R26, R4 ;  /* 0x0000001a1018723c */ /* 0x050fe60000001804 */
[----:B------:R-:W4:Y:S01]  /*a2460*/  LDL.LU.64 R6, [R1+0x6870] ;  /* 0x0068700001067983 */ /* 0x000f220000300a00 */
[----:B------:R-:W4:Y:S11]  /*a2470*/  LDL.LU.64 R4, [R1+0x6868] ;  /* 0x0068680001047983 */ /* 0x000f360000300a00 */
[----:B------:R-:W-:Y:S08]  /*a2480*/  @!UPT UIADD3 URZ, URZ, URZ, URZ ;  /* 0x0000003f3f3ff290 */ /* 0x000ff0000fffe03f */
        /* <DEDUP_REMOVED lines=23> */
[----:B------:R-:W-:-:S02]  /*a2600*/  IMAD.MOV.U32 R24, RZ, RZ, R4 ;  /* 0x000000ffff187224 */ /* 0x000fc400078e0004 */
[----:B------:R-:W-:Y:S02]  /*a2610*/  IMAD.MOV.U32 R25, RZ, RZ, R3 ;  /* 0x000000ffff197224 */ /* 0x000fe400078e0003 */
[----:B0-----:R-:W-:Y:S02]  /*a2620*/  IMAD.MOV.U32 R26, RZ, RZ, R2 ;  /* 0x000000ffff1a7224 */ /* 0x001fe400078e0002 */
[----:B------:R-:W-:-:S07]  /*a2630*/  IMAD.MOV.U32 R27, RZ, RZ, R0 ;  /* 0x000000ffff1b7224 */ /* 0x000fce00078e0000 */
        /* <DEDUP_REMOVED lines=49> */
[----:B----4-:R-:W-:Y:S02]  /*a2950*/  HMMA.16816.F32 R16, R24, R10, R16 ;  /* 0x0000000a1810723c */ /* 0x010fe40000001810 */
[----:B------:R-:W2:Y:S04]  /*a2960*/  LDL.64 R26, [R1+0x128] ;  /* 0x00012800011a7983 */ /* 0x000ea80000100a00 */
[----:B--2---:R-:W-:Y:S11]  /*a2970*/  STL.64 [R1+0x6760], R26 ;  /* 0x0067601a01007387 */ /* 0x004ff60000100a00 */
[----:B------:R-:W-:Y:S06]  /*a2980*/  @!UPT UIADD3 URZ, URZ, URZ, URZ ;  /* 0x0000003f3f3ff290 */ /* 0x000fec000fffe03f */
[----:B------:R-:W-:Y:S02]  /*a2990*/  STL.64 [R1+0x2e0], R16 ;  /* 0x0002e01001007387 */ /* 0x000fe40000100a00 */
[----:B------:R-:W-:Y:S02]  /*a29a0*/  STL.64 [R1+0x2e8], R18 ;  /* 0x0002e81201007387 */ /* 0x000fe40000100a00 */
[----:B------:R3:W-:Y:S02]  /*a29b0*/  STL.64 [R1+0x6730], R10 ;  /* 0x0067300a01007387 */ /* 0x0007e40000100a00 */
[----:B---3--:R-:W-:Y:S11]  /*a29c0*/  HMMA.16816.F32 R8, R12, R22, R4 ;  /* 0x000000160c08723c */ /* 0x008ff60000001804 */
        /* <DEDUP_REMOVED lines=8> */
[----:B------:R-:W3:Y:S04]  /*a2a50*/  LDL.64 R26, [R1+0x138] ;  /* 0x00013800011a7983 */ /* 0x000ee80000100a00 */
[----:B------:R-:W2:Y:S01]  /*a2a60*/  LDL.64 R6, [R1+0x188] ;  /* 0x0001880001067983 */ /* 0x000ea20000100a00 */
[----:B------:R-:W-:-:S02]  /*a2a70*/  IMAD.MOV.U32 R4, RZ, RZ, R12 ;  /* 0x000000ffff047224 */ /* 0x000fc400078e000c */
[----:B------:R-:W-:Y:S02]  /*a2a80*/  IMAD.MOV.U32 R3, RZ, RZ, R13 ;  /* 0x000000ffff037224 */ /* 0x000fe400078e000d */
[----:B------:R-:W-:Y:S02]  /*a2a90*/  IMAD.MOV.U32 R2, RZ, RZ, R14 ;  /* 0x000000ffff027224 */ /* 0x000fe400078e000e */
[----:B------:R-:W-:Y:S01]  /*a2aa0*/  IMAD.MOV.U32 R0, RZ, RZ, R15 ;  /* 0x000000ffff007224 */ /* 0x000fe200078e000f */
[----:B---3--:R-:W-:Y:S01]  /*a2ab0*/  STL.64 [R1+0x6778], R26 ;  /* 0x0067781a01007387 */ /* 0x008fe20000100a00 */
[----:B------:R-:W-:Y:S02]  /*a2ac0*/  STL.64 [R1+0x66b8], R22 ;  /* 0x0066b81601007387 */ /* 0x000fe40000100a00 */
[----:B------:R-:W3:Y:S02]  /*a2ad0*/  LDL.LU R12, [R1+0x13a0] ;  /* 0x0013a000010c7983 */ /* 0x000ee40000300800 */
[----:B------:R-:W3:Y:S01]  /*a2ae0*/  LDL.LU R13, [R1+0x13a4] ;  /* 0x0013a400010d7983 */ /* 0x000ee20000300800 */
[----:B------:R-:W4:Y:S01]  /*a2af0*/  LDL.LU R14, [R1+0x13a8] ;  /* 0x0013a800010e7983 */ /* 0x000f220000300800 */
[----:B------:R-:W4:Y:S03]  /*a2b00*/  LDL.LU R15, [R1+0x13ac] ;  /* 0x0013ac00010f7983 */ /* 0x000f260000300800 */
[----:B----4-:R0:W-:Y:S01]  /*a2b10*/  STL.64 [R1+0x67b0], R14 ;  /* 0x0067b00e01007387 */ /* 0x0101e20000100a00 */
[----:B---3--:R-:W-:Y:S03]  /*a2b20*/  STL.64 [R1+0x67a8], R12 ;  /* 0x0067a80c01007387 */ /* 0x008fe60000100a00 */
[----:B0-----:R-:W3:Y:S01]  /*a2b30*/  LDL.64 R14, [R1+0x178] ;  /* 0x00017800010e7983 */ /* 0x001ee20000100a00 */
[----:B------:R-:W4:Y:S02]  /*a2b40*/  LDL.LU R24, [R1+0x13c0] ;  /* 0x0013c00001187983 */ /* 0x000f240000300800 */
[----:B------:R-:W4:Y:S02]  /*a2b50*/  LDL.LU R25, [R1+0x13c4] ;  /* 0x0013c40001197983 */ /* 0x000f240000300800 */
[----:B------:R-:W3:Y:S01]  /*a2b60*/  LDL.LU R26, [R1+0x13c8] ;  /* 0x0013c800011a7983 */ /* 0x000ee20000300800 */
[----:B------:R-:W3:Y:S01]  /*a2b70*/  LDL.LU R27, [R1+0x13cc] ;  /* 0x0013cc00011b7983 */ /* 0x000ee20000300800 */
[----:B------:R-:W3:Y:S02]  /*a2b80*/  LDL.LU R16, [R1+0x13b0] ;  /* 0x0013b00001107983 */ /* 0x000ee40000300800 */
[----:B------:R-:W3:Y:S02]  /*a2b90*/  LDL.LU R17, [R1+0x13b4] ;  /* 0x0013b40001117983 */ /* 0x000ee40000300800 */
[----:B------:R-:W3:Y:S01]  /*a2ba0*/  LDL.LU R18, [R1+0x13b8] ;  /* 0x0013b80001127983 */ /* 0x000ee20000300800 */
[----:B------:R-:W3:Y:S01]  /*a2bb0*/  LDL.LU R19, [R1+0x13bc] ;  /* 0x0013bc0001137983 */ /* 0x000ee20000300800 */
[----:B------:R-:W-:-:S02]  /*a2bc0*/  IMAD.MOV.U32 R20, RZ, RZ, R4 ;  /* 0x000000ffff147224 */ /* 0x000fc400078e0004 */
[----:B------:R-:W-:Y:S02]  /*a2bd0*/  IMAD.MOV.U32 R21, RZ, RZ, R3 ;  /* 0x000000ffff157224 */ /* 0x000fe400078e0003 */
[----:B------:R-:W-:Y:S02]  /*a2be0*/  IMAD.MOV.U32 R22, RZ, RZ, R2 ;  /* 0x000000ffff167224 */ /* 0x000fe400078e0002 */
[----:B------:R-:W-:-:S07]  /*a2bf0*/  IMAD.MOV.U32 R23, RZ, RZ, R0 ;  /* 0x000000ffff177224 */ /* 0x000fce00078e0000 */
[----:B--2---:R-:W-:Y:S01]  /*a2c00*/  HMMA.16816.F32 R8, R20, R6, R8 ;  /* 0x000000061408723c */ /* 0x004fe20000001808 */
[----:B---3--:R0:W-:Y:S01]  /*a2c10*/  STL.64 [R1+0x6798], R18 ;  /* 0x0067981201007387 */ /* 0x0081e20000100a00 */
[----:B------:R1:W-:Y:S03]  /*a2c20*/  STL.64 [R1+0x6790], R16 ;  /* 0x0067901001007387 */ /* 0x0003e60000100a00 */
[----:B0-----:R-:W2:Y:S01]  /*a2c30*/  LDL.64 R18, [R1+0x168] ;  /* 0x0001680001127983 */ /* 0x001ea20000100a00 */
[----:B------:R-:W-:-:S03]  /*a2c40*/  IMAD.MOV.U32 R5, RZ, RZ, R7 ;  /* 0x000000ffff057224 */ /* 0x000fc600078e0007 */
[----:B--2---:R0:W-:Y:S01]  /*a2c50*/  STL.64 [R1+0x67b8], R18 ;  /* 0x0067b81201007387 */ /* 0x0041e20000100a00 */
[----:B-1----:R-:W2:Y:S02]  /*a2c60*/  LDL.LU R16, [R1+0x1390] ;  /* 0x0013900001107983 */ /* 0x002ea40000300800 */
[----:B------:R-:W2:Y:S01]  /*a2c70*/  LDL.LU R17, [R1+0x1394] ;  /* 0x0013940001117983 */ /* 0x000ea20000300800 */
[----:B0-----:R-:W2:Y:S01]  /*a2c80*/  LDL.LU R18, [R1+0x1398] ;  /* 0x0013980001127983 */ /* 0x001ea20000300800 */
[----:B------:R-:W2:Y:S02]  /*a2c90*/  LDL.LU R19, [R1+0x139c] ;  /* 0x00139c0001137983 */ /* 0x000ea40000300800 */
[----:B------:R0:W-:Y:S02]  /*a2ca0*/  STL.64 [R1+0x6788], R26 ;  /* 0x0067881a01007387 */ /* 0x0001e40000100a00 */
[----:B----4-:R-:W-:Y:S01]  /*a2cb0*/  STL.64 [R1+0x6780], R24 ;  /* 0x0067801801007387 */ /* 0x010fe20000100a00 */
[----:B0-----:R-:W3:Y:S04]  /*a2cc0*/  LDL.64 R26, [R1+0x158] ;  /* 0x00015800011a7983 */ /* 0x001ee80000100a00 */
[----:B------:R0:W-:Y:S02]  /*a2cd0*/  STL.64 [R1+0xbb0], R8 ;  /* 0x000bb00801007387 */ /* 0x0001e40000100a00 */
[----:B------:R-:W-:Y:S02]  /*a2ce0*/  STL.64 [R1+0xbb8], R10 ;  /* 0x000bb80a01007387 */ /* 0x000fe40000100a00 */
[----:B0-----:R-:W-:-:S02]  /*a2cf0*/  IMAD.MOV.U32 R8, RZ, RZ, R6 ;  /* 0x000000ffff087224 */ /* 0x001fc400078e0006 */
[----:B------:R-:W4:Y:S04]  /*a2d00*/  LDL.LU.64 R6, [R1+0x67c0] ;  /* 0x0067c00001067983 */ /* 0x000f280000300a00 */
[----:B----4-:R-:W-:Y:S01]  /*a2d10*/  STL.64 [R1+0x6758], R6 ;  /* 0x0067580601007387 */ /* 0x010fe20000100a00 */
[----:B------:R0:W-:Y:S02]  /*a2d20*/  STL [R1+0x6750], R5 ;  /* 0x0067500501007387 */ /* 0x0001e40000100800 */
[----:B------:R-:W4:Y:S01]  /*a2d30*/  LDL.LU R4, [R1+0x13f0] ;  /* 0x0013f00001047983 */ /* 0x000f220000300800 */
[----:B0-----:R-:W4:Y:S01]  /*a2d40*/  LDL.LU R5, [R1+0x13f4] ;  /* 0x0013f40001057983 */ /* 0x001f220000300800 */
[----:B------:R-:W3:Y:S02]  /*a2d50*/  LDL.LU R6, [R1+0x13f8] ;  /* 0x0013f80001067983 */ /* 0x000ee40000300800 */
[----:B------:R-:W3:Y:S01]  /*a2d60*/  LDL.LU R7, [R1+0x13fc] ;  /* 0x0013fc0001077983 */ /* 0x000ee20000300800 */
[----:B--2---:R-:W-:Y:S01]  /*a2d70*/  HMMA.16816.F32 R16, R20, R14, R16 ;  /* 0x0000000e1410723c */ /* 0x004fe20000001810 */
[----:B------:R-:W-:-:S02]  /*a2d80*/  IMAD.MOV.U32 R10, RZ, RZ, R14 ;  /* 0x000000ffff0a7224 */ /* 0x000fc400078e000e */
[----:B------:R-:W-:Y:S01]  /*a2d90*/  IMAD.MOV.U32 R9, RZ, RZ, R15 ;  /* 0x000000ffff097224 */ /* 0x000fe200078e000f */
[----:B---3--:R-:W-:Y:S01]  /*a2da0*/  STL.64 [R1+0x6770], R6 ;  /* 0x0067700601007387 */ /* 0x008fe20000100a00 */
[----:B----4-:R0:W-:Y:S03]  /*a2db0*/  STL.64 [R1+0x6768], R4 ;  /* 0x0067680401007387 */ /* 0x0101e60000100a00 */
[----:B0-----:R-:W2:Y:S01]  /*a2dc0*/  LDL.LU R4, [R1+0x13e0] ;  /* 0x0013e00001047983 */ /* 0x001ea20000300800 */
[----:B------:R-:W2:Y:S02]  /*a2dd0*/  LDL.LU R5, [R1+0x13e4] ;  /* 0x0013e40001057983 */ /* 0x000ea40000300800 */
[----:B------:R-:W2:Y:S02]  /*a2de0*/  LDL.LU R6, [R1+0x13e8] ;  /* 0x0013e80001067983 */ /* 0x000ea40000300800 */
[----:B------:R-:W2:Y:S10]  /*a2df0*/  LDL.LU R7, [R1+0x13ec] ;  /* 0x0013ec0001077983 */ /* 0x000eb40000300800 */
[----:B------:R-:W-:Y:S01]  /*a2e00*/  STL.64 [R1+0xcb0], R16 ;  /* 0x000cb01001007387 */ /* 0x000fe20000100a00 */
[----:B------:R0:W-:Y:S03]  /*a2e10*/  STL.64 [R1+0xcb8], R18 ;  /* 0x000cb81201007387 */ /* 0x0001e60000100a00 */
[----:B0-----:R-:W3:Y:S01]  /*a2e20*/  LDL.LU.64 R18, [R1+0x67b8] ;  /* 0x0067b80001127983 */ /* 0x001ee20000300a00 */
[----:B------:R-:W3:Y:S02]  /*a2e30*/  LDL.LU.64 R14, [R1+0x67b0] ;  /* 0x0067b000010e7983 */ /* 0x000ee40000300a00 */
[----:B------:R-:W3:Y:S02]  /*a2e40*/  LDL.LU.64 R12, [R1+0x67a8] ;  /* 0x0067a800010c7983 */ /* 0x000ee40000300a00 */
[----:B---3--:R-:W-:Y:S01]  /*a2e50*/  HMMA.16816.F32 R12, R20, R18, R12 ;  /* 0x00000012140c723c */ /* 0x008fe2000000180c */
[----:B------:R-:W-:Y:S11]  /*a2e60*/  IMAD.MOV.U32 R11, RZ, RZ, R19 ;  /* 0x000000ffff0b7224 */ /* 0x000ff600078e0013 */
[----:B------:R-:W-:Y:S11]  /*a2e70*/  @!UPT UIADD3 URZ, URZ, URZ, URZ ;  /* 0x0000003f3f3ff290 */ /* 0x000ff6000fffe03f */
[----:B------:R0:W-:Y:S01]  /*a2e80*/  STL.64 [R1+0xcd0], R12 ;  /* 0x000cd00c01007387 */ /* 0x0001e20000100a00 */
[----:B------:R1:W-:Y:S02]  /*a2e90*/  STL.64 [R1+0xcd8], R14 ;  /* 0x000cd80e01007387 */ /* 0x0003e40000100a00 */
[----:B0-----:R-:W-:Y:S01]  /*a2ea0*/  IMAD.MOV.U32 R12, RZ, RZ, R18 ;  /* 0x000000ffff0c7224 */ /* 0x001fe200078e0012 */
[----:B-1----:R-:W3:Y:S01]  /*a2eb0*/  LDL.LU.64 R14, [R1+0x67a0] ;  /* 0x0067a000010e7983 */ /* 0x002ee20000300a00 */
[----:B------:R-:W4:Y:S02]  /*a2ec0*/  LDL.LU.64 R18, [R1+0x6798] ;  /* 0x0067980001127983 */ /* 0x000f240000300a00 */
[----:B------:R-:W4:Y:S02]  /*a2ed0*/  LDL.LU.64 R16, [R1+0x6790] ;  /* 0x0067900001107983 */ /* 0x000f240000300a00 */
[----:B------:R-:W-:Y:S01]  /*a2ee0*/  STL.64 [R1+0x6740], R10 ;  /* 0x0067400a01007387 */ /* 0x000fe20000100a00 */
[----:B------:R0:W-:Y:S01]  /*a2ef0*/  STL.64 [R1+0x6738], R8 ;  /* 0x0067380801007387 */ /* 0x0001e20000100a00 */
[----:B------:R-:W-:-:S03]  /*a2f00*/  IMAD.MOV.U32 R13, RZ, RZ, R27 ;  /* 0x000000ffff0d7224 */ /* 0x000fc600078e001b */
        /* <DEDUP_REMOVED lines=10> */
[----:B------:R-:W3:Y:S01]  /*a2fb0*/  LDL.LU.64 R26, [R1+0x6788] ;  /* 0x00678800011a7983 */ /* 0x000ee20000300a00 */
        /* <DEDUP_REMOVED lines=24> */
[----:B------:R-:W3:Y:S02]  /*a3140*/  LDL.LU R5, [R1+0x6750] ;  /* 0x0067500001057983 */ /* 0x000ee40000300800 */
[----:B------:R-:W4:Y:S02]  /*a3150*/  LDL.LU.64 R26, [R1+0x6748] ;  /* 0x00674800011a7983 */ /* 0x000f240000300a00 */
[----:B------:R-:W-:Y:S02]  /*a3160*/  IMAD.MOV.U32 R14, RZ, RZ, R16 ;  /* 0x000000ffff0e7224 */ /* 0x000fe400078e0010 */
[----:B------:R-:W-:Y:S01]  /*a3170*/  IMAD.MOV.U32 R15, RZ, RZ, R13 ;  /* 0x000000ffff0f7224 */ /* 0x000fe200078e000d */
[----:B----4-:R-:W-:Y:S01]  /*a3180*/  HMMA.16816.F32 R8, R20, R26, R8 ;  /* 0x0000001a1408723c */ /* 0x010fe20000001808 */
[----:B--2---:R-:W-:Y:S01]  /*a3190*/  STL.64 [R1+0x6728], R6 ;  /* 0x0067280601007387 */ /* 0x004fe20000100a00 */
[----:B------:R-:W-:Y:S11]  /*a31a0*/  STL [R1+0x6720], R4 ;  /* 0x0067200401007387 */ /* 0x000ff60000100800 */
[----:B------:R-:W-:Y:S10]  /*a31b0*/  @!UPT UIADD3 URZ, URZ, URZ, URZ ;  /* 0x0000003f3f3ff290 */ /* 0x000ff4000fffe03f */
[----:B------:R-:W-:Y:S01]  /*a31c0*/  STL.64 [R1+0xe00], R8 ;  /* 0x000e000801007387 */ /* 0x000fe20000100a00 */
[----:B------:R0:W-:Y:S03]  /*a31d0*/  STL.64 [R1+0xe08], R10 ;  /* 0x000e080a01007387 */ /* 0x0001e60000100a00 */
[----:B0-----:R-:W2:Y:S01]  /*a31e0*/  LDL.LU.64 R10, [R1+0x6740] ;  /* 0x00674000010a7983 */ /* 0x001ea20000300a00 */
[----:B------:R-:W4:Y:S02]  /*a31f0*/  LDL.LU.64 R8, [R1+0x6738] ;  /* 0x0067380001087983 */ /* 0x000f240000300a00 */
[----:B------:R-:W-:Y:S02]  /*a3200*/  STL.64 [R1+0x6658], R14 ;  /* 0x0066580e01007387 */ /* 0x000fe40000100a00 */
[----:B------:R0:W-:Y:S01]  /*a3210*/  STL.64 [R1+0x6610], R26 ;  /* 0x0066101a01007387 */ /* 0x0001e20000100a00 */
[----:B------:R-:W3:Y:S01]  /*a3220*/  LDL.LU R24, [R1+0x1530] ;  /* 0x0015300001187983 */ /* 0x000ee20000300800 */
[----:B------:R-:W3:Y:S03]  /*a3230*/  LDL.LU R25, [R1+0x1534] ;  /* 0x0015340001197983 */ /* 0x000ee60000300800 */
[----:B0-----:R-:W3:Y:S01]  /*a3240*/  LDL.LU R26, [R1+0x1538] ;  /* 0x00153800011a7983 */ /* 0x001ee20000300800 */
[----:B------:R-:W3:Y:S02]  /*a3250*/  LDL.LU R27, [R1+0x153c] ;  /* 0x00153c00011b7983 */ /* 0x000ee40000300800 */
[----:B------:R-:W-:-:S02]  /*a3260*/  IMAD.MOV.U32 R14, RZ, RZ, R12 ;  /* 0x000000ffff0e7224 */ /* 0x000fc400078e000c */
[----:B--2---:R-:W-:-:S05]  /*a3270*/  IMAD.MOV.U32 R15, RZ, RZ, R11 ;  /* 0x000000ffff0f7224 */ /* 0x004fca00078e000b */
[----:B------:R-:W-:Y:S04]  /*a3280*/  STL.64 [R1+0x6670], R14 ;  /* 0x0066700e01007387 */ /* 0x000fe80000100a00 */
[----:B---3--:R-:W-:Y:S01]  /*a3290*/  STL.64 [R1+0x6650], R26 ;  /* 0x0066501a01007387 */ /* 0x008fe20000100a00 */
[----:B------:R0:W-:Y:S03]  /*a32a0*/  STL.64 [R1+0x6648], R24 ;  /* 0x0066481801007387 */ /* 0x0001e60000100a00 */
[----:B0-----:R-:W2:Y:S01]  /*a32b0*/  LDL.LU R24, [R1+0x1510] ;  /* 0x0015100001187983 */ /* 0x001ea20000300800 */
[----:B------:R-:W2:Y:S02]  /*a32c0*/  LDL.LU R25, [R1+0x1514] ;  /* 0x0015140001197983 */ /* 0x000ea40000300800 */
[----:B------:R-:W3:Y:S02]  /*a32d0*/  LDL.LU R26, [R1+0x1518] ;  /* 0x00151800011a7983 */ /* 0x000ee40000300800 */
[----:B------:R-:W3:Y:S02]  /*a32e0*/  LDL.LU R27, [R1+0x151c] ;  /* 0x00151c00011b7983 */ /* 0x000ee40000300800 */
[----:B------:R-:W-:-:S02]  /*a32f0*/  IMAD.MOV.U32 R14, RZ, RZ, R10 ;  /* 0x000000ffff0e7224 */ /* 0x000fc400078e000a */
[----:B----4-:R-:W-:-:S05]  /*a3300*/  IMAD.MOV.U32 R15, RZ, RZ, R9 ;  /* 0x000000ffff0f7224 */ /* 0x010fca00078e0009 */
[----:B------:R0:W-:Y:S02]  /*a3310*/  STL.64 [R1+0x6688], R14 ;  /* 0x0066880e01007387 */ /* 0x0001e40000100a00 */
[----:B0-----:R-:W-:Y:S02]  /*a3320*/  IMAD.MOV.U32 R14, RZ, RZ, R8 ;  /* 0x000000ffff0e7224 */ /* 0x001fe400078e0008 */
[----:B------:R-:W-:Y:S01]  /*a3330*/  IMAD.MOV.U32 R15, RZ, RZ, R5 ;  /* 0x000000ffff0f7224 */ /* 0x000fe200078e0005 */
[----:B---3--:R-:W-:Y:S01]  /*a3340*/  STL.64 [R1+0x6668], R26 ;  /* 0x0066681a01007387 */ /* 0x008fe20000100a00 */
[----:B--2---:R0:W-:Y:S03]  /*a3350*/  STL.64 [R1+0x6660], R24 ;  /* 0x0066601801007387 */ /* 0x0041e60000100a00 */
[----:B0-----:R-:W2:Y:S01]  /*a3360*/  LDL.LU R24, [R1+0x1500] ;  /* 0x0015000001187983 */ /* 0x001ea20000300800 */
[----:B------:R-:W2:Y:S02]  /*a3370*/  LDL.LU R25, [R1+0x1504] ;  /* 0x0015040001197983 */ /* 0x000ea40000300800 */
[----:B------:R-:W3:Y:S02]  /*a3380*/  LDL.LU R26, [R1+0x1508] ;  /* 0x00150800011a7983 */ /* 0x000ee40000300800 */
[----:B------:R-:W3:Y:S01]  /*a3390*/  LDL.LU R27, [R1+0x150c] ;  /* 0x00150c00011b7983 */ /* 0x000ee20000300800 */
        /* <DEDUP_REMOVED lines=9> */
[----:B------:R-:W4:Y:S02]  /*a3430*/  LDL.LU R14, [R1+0x1498] ;  /* 0x00149800010e7983 */ /* 0x000f240000300800 */
[----:B------:R-:W4:Y:S02]  /*a3440*/  LDL.LU R15, [R1+0x149c] ;  /* 0x00149c00010f7983 */ /* 0x000f240000300800 */
[----:B----4-:R0:W-:Y:S01]  /*a3450*/  STL.64 [R1+0x66d8], R14 ;  /* 0x0066d80e01007387 */ /* 0x0101e20000100a00 */
[----:B--2---:R-:W-:Y:S03]  /*a3460*/  STL.64 [R1+0x66d0], R12 ;  /* 0x0066d00c01007387 */ /* 0x004fe60000100a00 */
[----:B0-----:R-:W2:Y:S04]  /*a3470*/  LDL.64 R14, [R1+0xb8] ;  /* 0x0000b800010e7983 */ /* 0x001ea80000100a00 */
[----:B--2---:R0:W-:Y:S04]  /*a3480*/  STL.64 [R1+0x66f0], R14 ;  /* 0x0066f00e01007387 */ /* 0x0041e80000100a00 */
[----:B0-----:R-:W2:Y:S04]  /*a3490*/  LDL.64 R14, [R1+0xc8] ;  /* 0x0000c800010e7983 */ /* 0x001ea80000100a00 */
[----:B--2---:R0:W-:Y:S04]  /*a34a0*/  STL.64 [R1+0x66f8], R14 ;  /* 0x0066f80e01007387 */ /* 0x0041e80000100a00 */
[----:B0-----:R-:W2:Y:S04]  /*a34b0*/  LDL.64 R14, [R1+0xd8] ;  /* 0x0000d800010e7983 */ /* 0x001ea80000100a00 */
[----:B--2---:R0:W-:Y:S01]  /*a34c0*/  STL.64 [R1+0x6710], R14 ;  /* 0x0067100e01007387 */ /* 0x0041e20000100a00 */
[----:B------:R-:W2:Y:S02]  /*a34d0*/  LDL.LU R12, [R1+0x1450] ;  /* 0x00145000010c7983 */ /* 0x000ea40000300800 */
[----:B------:R-:W2:Y:S01]  /*a34e0*/  LDL.LU R13, [R1+0x1454] ;  /* 0x00145400010d7983 */ /* 0x000ea20000300800 */
[----:B0-----:R-:W2:Y:S01]  /*a34f0*/  LDL.LU R14, [R1+0x1458] ;  /* 0x00145800010e7983 */ /* 0x001ea20000300800 */
[----:B------:R-:W2:Y:S02]  /*a3500*/  LDL.LU R15, [R1+0x145c] ;  /* 0x00145c00010f7983 */ /* 0x000ea40000300800 */
[----:B------:R-:W4:Y:S02]  /*a3510*/  LDL.LU R8, [R1+0x1420] ;  /* 0x0014200001087983 */ /* 0x000f240000300800 */
[----:B------:R-:W4:Y:S01]  /*a3520*/  LDL.LU R9, [R1+0x1424] ;  /* 0x0014240001097983 */ /* 0x000f220000300800 */
[----:B------:R-:W4:Y:S01]  /*a3530*/  LDL.LU R10, [R1+0x1428] ;  /* 0x00142800010a7983 */ /* 0x000f220000300800 */
[----:B------:R-:W4:Y:S02]  /*a3540*/  LDL.LU R11, [R1+0x142c] ;  /* 0x00142c00010b7983 */ /* 0x000f240000300800 */
[----:B------:R-:W4:Y:S02]  /*a3550*/  LDL.64 R6, [R1+0x108] ;  /* 0x0001080001067983 */ /* 0x000f240000100a00 */
[----:B------:R-:W2:Y:S01]  /*a3560*/  LDL.LU R16, [R1+0x1440] ;  /* 0x0014400001107983 */ /* 0x000ea20000300800 */
[----:B------:R-:W2:Y:S01]  /*a3570*/  LDL.LU R17, [R1+0x1444] ;  /* 0x0014440001117983 */ /* 0x000ea20000300800 */
[----:B------:R-:W2:Y:S02]  /*a3580*/  LDL.LU R18, [R1+0x1448] ;  /* 0x0014480001127983 */ /* 0x000ea40000300800 */
[----:B------:R-:W2:Y:S02]  /*a3590*/  LDL.LU R19, [R1+0x144c] ;  /* 0x00144c0001137983 */ /* 0x000ea40000300800 */
[----:B---3--:R-:W-:Y:S01]  /*a35a0*/  STL.64 [R1+0x6680], R26 ;  /* 0x0066801a01007387 */ /* 0x008fe20000100a00 */
[----:B------:R0:W-:Y:S04]  /*a35b0*/  STL.64 [R1+0x6678], R24 ;  /* 0x0066781801007387 */ /* 0x0001e80000100a00 */
        /* <DEDUP_REMOVED lines=12> */
[----:B0-----:R-:W2:Y:S01]  /*a3680*/  LDL.LU.64 R24, [R1+0x280] ;  /* 0x0002800001187983 */ /* 0x001ea20000300a00 */
[----:B------:R-:W3:Y:S01]  /*a3690*/  LDL.LU.64 R26, [R1+0x288] ;  /* 0x00028800011a7983 */ /* 0x000ee20000300a00 */
[C---:B----4-:R-:W-:Y:S02]  /*a36a0*/  HMMA.16816.F32 R8, R20.reuse, R6, R8 ;  /* 0x000000061408723c */ /* 0x050fe40000001808 */
        /* <DEDUP_REMOVED lines=17> */
[----:B------:R-:W4:Y:S02]  /*a37c0*/  LDL.LU.64 R6, [R1+0x6728] ;  /* 0x0067280001067983 */ /* 0x000f240000300a00 */
[----:B------:R-:W2:Y:S01]  /*a37d0*/  LDL.LU R4, [R1+0x6720] ;  /* 0x0067200001047983 */ /* 0x000ea20000300800 */
[C---:B----4-:R-:W-:Y:S11]  /*a37e0*/  HMMA.16816.F32 R16, R20.reuse, R6, R16 ;  /* 0x000000061410723c */ /* 0x050ff60000001810 */
[----:B------:R-:W-:Y:S11]  /*a37f0*/  @!UPT UIADD3 URZ, URZ, URZ, URZ ;  /* 0x0000003f3f3ff290 */ /* 0x000ff6000fffe03f */
[----:B------:R-:W-:Y:S01]  /*a3800*/  @!UPT UIADD3 URZ, URZ, URZ, URZ ;  /* 0x0000003f3f3ff290 */ /* 0x000fe2000fffe03f */
        /* <DEDUP_REMOVED lines=24> */
[C---:B----4-:R-:W-:Y:S01]  /*a3990*/  HMMA.16816.F32 R16, R20.reuse, R14, R16 ;  /* 0x0000000e1410723c */ /* 0x050fe20000001810 */
[----:B------:R-:W-:Y:S11]  /*a39a0*/  IMAD.MOV.U32 R9, RZ, RZ, R15 ;  /* 0x000000ffff097224 */ /* 0x000ff600078e000f */
[----:B------:R-:W-:Y:S11]  /*a39b0*/  @!UPT UIADD3 URZ, URZ, URZ, URZ ;  /* 0x0000003f3f3ff290 */ /* 0x000ff6000fffe03f */
[----:B------:R0:W-:Y:S01]  /*a39c0*/  STL.64 [R1+0xed0], R16 ;  /* 0x000ed01001007387 */ /* 0x0001e20000100a00 */
[----:B------:R1:W-:Y:S02]  /*a39d0*/  STL.64 [R1+0xed8], R18 ;  /* 0x000ed81201007387 */ /* 0x0003e40000100a00 */
[----:B0-----:R-:W-:Y:S02]  /*a39e0*/  IMAD.MOV.U32 R16, RZ, RZ, R14 ;  /* 0x000000ffff107224 */ /* 0x001fe400078e000e */
[----:B------:R-:W2:Y:S02]  /*a39f0*/  LDL.LU.64 R14, [R1+0x66f0] ;  /* 0x0066f000010e7983 */ /* 0x000ea40000300a00 */
[C---:B--2---:R-:W-:Y:S01]  /*a3a00*/  HMMA.16816.F32 R24, R20.reuse, R14, R24 ;  /* 0x0000000e1418723c */ /* 0x044fe20000001818 */
[----:B-1----:R-:W-:Y:S02]  /*a3a10*/  IMAD.MOV.U32 R18, RZ, RZ, R14 ;  /* 0x000000ffff127224 */ /* 0x002fe400078e000e */
[----:B------:R-:W-:Y:S11]  /*a3a20*/  IMAD.MOV.U32 R17, RZ, RZ, R15 ;  /* 0x000000ffff117224 */ /* 0x000ff600078e000f */
[----:B------:R-:W-:Y:S09]  /*a3a30*/  @!UPT UIADD3 URZ, URZ, URZ, URZ ;  /* 0x0000003f3f3ff290 */ /* 0x000ff2000fffe03f */
[----:B------:R-:W-:Y:S01]  /*a3a40*/  STL.64 [R1+0xf00], R24 ;  /* 0x000f001801007387 */ /* 0x000fe20000100a00 */
[----:B------:R0:W-:Y:S03]  /*a3a50*/  STL.64 [R1+0xf08], R26 ;  /* 0x000f081a01007387 */ /* 0x0001e60000100a00 */
[----:B0-----:R-:W2:Y:S01]  /*a3a60*/  LDL.LU.64 R26, [R1+0x66e8] ;  /* 0x0066e800011a7983 */ /* 0x001ea20000300a00 */
[----:B------:R-:W4:Y:S02]  /*a3a70*/  LDL.LU.64 R24, [R1+0x66e0] ;  /* 0x0066e00001187983 */ /* 0x000f240000300a00 */
[----:B------:R-:W3:Y:S02]  /*a3a80*/  LDL.LU.64 R14, [R1+0x66d8] ;  /* 0x0066d800010e7983 */ /* 0x000ee40000300a00 */
[----:B------:R-:W3:Y:S02]  /*a3a90*/  LDL.LU.64 R12, [R1+0x66d0] ;  /* 0x0066d000010c7983 */ /* 0x000ee40000300a00 */
[----:B---3--:R-:W-:Y:S01]  /*a3aa0*/  HMMA.16816.F32 R20, R20, R10, R12 ;  /* 0x0000000a1414723c */ /* 0x008fe2000000180c */
[----:B------:R-:W4:Y:S01]  /*a3ab0*/  LDL.LU.64 R14, [R1+0x66c8] ;  /* 0x0066c800010e7983 */ /* 0x000f220000300a00 */
[----:B------:R-:W4:Y:S11]  /*a3ac0*/  LDL.LU.64 R12, [R1+0x66c0] ;  /* 0x0066c000010c7983 */ /* 0x000f360000300a00 */
[----:B------:R-:W-:Y:S10]  /*a3ad0*/  @!UPT UIADD3 URZ, URZ, URZ, URZ ;  /* 0x0000003f3f3ff290 */ /* 0x000ff4000fffe03f */
[----:B------:R-:W-:Y:S01]  /*a3ae0*/  STL.64 [R1+0x530], R20 ;  /* 0x0005301401007387 */ /* 0x000fe20000100a00 */
[----:B------:R0:W-:Y:S03]  /*a3af0*/  STL.64 [R1+0x538], R22 ;  /* 0x0005381601007387 */ /* 0x0001e60000100a00 */
[----:B0-----:R-:W4:Y:S01]  /*a3b00*/  LDL.LU.64 R22, [R1+0x66b8] ;  /* 0x0066b80001167983 */ /* 0x001f220000300a00 */
[----:B------:R2:W-:Y:S02]  /*a3b10*/  STL.64 [R1+0x6598], R10 ;  /* 0x0065980a01007387 */ /* 0x0005e40000100a00 */
[----:B--2---:R-:W-:Y:S02]  /*a3b20*/  IMAD.MOV.U32 R11, RZ, RZ, R26 ;  /* 0x000000ffff0b7224 */ /* 0x004fe400078e001a */
[----:B------:R-:W-:Y:S01]  /*a3b30*/  IMAD.MOV.U32 R10, RZ, RZ, R27 ;  /* 0x000000ffff0a7224 */ /* 0x000fe200078e001b */
[----:B----4-:R-:W-:Y:S11]  /*a3b40*/  HMMA.16816.F32 R12, R24, R22, R12 ;  /* 0x00000016180c723c */ /* 0x010ff6000000180c */
        /* <DEDUP_REMOVED lines=8> */
[----:B------:R-:W2:Y:S01]  /*a3bd0*/  LDL.LU.64 R24, [R1+0x66a0] ;  /* 0x0066a00001187983 */ /* 0x000ea20000300a00 */
        /* <DEDUP_REMOVED lines=38> */
[----:B------:R-:W-:Y:S02]  /*a3e40*/  STL.64 [R1+0xfd8], R26 ;  /* 0x000fd81a01007387 */ /* 0x000fe40000100a00 */
[----:B---3--:R-:W-:Y:S02]  /*a3e50*/  STL [R1+0x6458], R12 ;  /* 0x0064580c01007387 */ /* 0x008fe40000100800 */
[----:B------:R-:W2:Y:S02]  /*a3e60*/  LDL.LU R13, [R1+0x224] ;  /* 0x00022400010d7983 */ /* 0x000ea40000300800 */
[----:B--2---:R-:W-:Y:S01]  /*a3e70*/  STL [R1+0x645c], R13 ;  /* 0x00645c0d01007387 */ /* 0x004fe20000100800 */
[----:B------:R-:W2:Y:S02]  /*a3e80*/  LDL.LU R14, [R1+0x228] ;  /* 0x00022800010e7983 */ /* 0x000ea40000300800 */
[----:B------:R-:W-:-:S02]  /*a3e90*/  IMAD.MOV.U32 R10, RZ, RZ, R18 ;  /* 0x000000ffff0a7224 */ /* 0x000fc400078e0012 */
[----:B------:R-:W-:Y:S01]  /*a3ea0*/  IMAD.MOV.U32 R11, RZ, RZ, R17 ;  /* 0x000000ffff0b7224 */ /* 0x000fe200078e0011 */
[----:B--2---:R-:W-:Y:S01]  /*a3eb0*/  STL [R1+0x6460], R14 ;  /* 0x0064600e01007387 */ /* 0x004fe20000100800 */
[----:B------:R-:W2:Y:S03]  /*a3ec0*/  LDL.LU R15, [R1+0x22c] ;  /* 0x00022c00010f7983 */ /* 0x000ea60000300800 */
[----:B------:R0:W-:Y:S02]  /*a3ed0*/  STL.64 [R1+0x65b0], R10 ;  /* 0x0065b00a01007387 */ /* 0x0001e40000100a00 */
[----:B0-----:R-:W-:Y:S02]  /*a3ee0*/  IMAD.MOV.U32 R10, RZ, RZ, R16 ;  /* 0x000000ffff0a7224 */ /* 0x001fe400078e0010 */
[----:B------:R-:W-:-:S05]  /*a3ef0*/  IMAD.MOV.U32 R11, RZ, RZ, R9 ;  /* 0x000000ffff0b7224 */ /* 0x000fca00078e0009 */
[----:B------:R-:W-:Y:S04]  /*a3f00*/  STL.64 [R1+0x65c8], R10 ;  /* 0x0065c80a01007387 */ /* 0x000fe80000100a00 */
[----:B--2---:R0:W-:Y:S04]  /*a3f10*/  STL [R1+0x6478], R15 ;  /* 0x0064780f01007387 */ /* 0x0041e80000100800 */
[----:B0-----:R-:W2:Y:S04]  /*a3f20*/  LDL.64 R14, [R1+0x188] ;  /* 0x00018800010e7983 */ /* 0x001ea80000100a00 */
[----:B--2---:R0:W-:Y:S01]  /*a3f30*/  STL.64 [R1+0x6590], R14 ;  /* 0x0065900e01007387 */ /* 0x0041e20000100a00 */
[----:B------:R-:W2:Y:S02]  /*a3f40*/  LDL.LU R12, [R1+0x1600] ;  /* 0x00160000010c7983 */ /* 0x000ea40000300800 */
[----:B------:R-:W2:Y:S01]  /*a3f50*/  LDL.LU R13, [R1+0x1604] ;  /* 0x00160400010d7983 */ /* 0x000ea20000300800 */
[----:B0-----:R-:W3:Y:S01]  /*a3f60*/  LDL.LU R14, [R1+0x1608] ;  /* 0x00160800010e7983 */ /* 0x001ee20000300800 */
[----:B------:R-:W3:Y:S02]  /*a3f70*/  LDL.LU R15, [R1+0x160c] ;  /* 0x00160c00010f7983 */ /* 0x000ee40000300800 */
[----:B------:R-:W4:Y:S02]  /*a3f80*/  LDL.LU R16, [R1+0x15a0] ;  /* 0x0015a00001107983 */ /* 0x000f240000300800 */
[----:B------:R-:W4:Y:S01]  /*a3f90*/  LDL.LU R17, [R1+0x15a4] ;  /* 0x0015a40001117983 */ /* 0x000f220000300800 */
[----:B------:R-:W2:Y:S01]  /*a3fa0*/  LDL.LU R18, [R1+0x15a8] ;  /* 0x0015a80001127983 */ /* 0x000ea20000300800 */
[----:B------:R-:W2:Y:S02]  /*a3fb0*/  LDL.LU R19, [R1+0x15ac] ;  /* 0x0015ac0001137983 */ /* 0x000ea40000300800 */
[----:B------:R-:W-:-:S02]  /*a3fc0*/  IMAD.MOV.U32 R10, RZ, RZ, R7 ;  /* 0x000000ffff0a7224 */ /* 0x000fc400078e0007 */
[----:B------:R-:W-:Y:S02]  /*a3fd0*/  IMAD.MOV.U32 R11, RZ, RZ, R6 ;  /* 0x000000ffff0b7224 */ /* 0x000fe400078e0006 */
[----:B------:R-:W-:Y:S02]  /*a3fe0*/  IMAD.MOV.U32 R26, RZ, RZ, R4 ;  /* 0x000000ffff1a7224 */ /* 0x000fe400078e0004 */
[----:B------:R-:W-:Y:S02]  /*a3ff0*/  IMAD.MOV.U32 R27, RZ, RZ, R3 ;  /* 0x000000ffff1b7224 */ /* 0x000fe400078e0003 */
[----:B------:R-:W-:Y:S02]  /*a4000*/  IMAD.MOV.U32 R6, RZ, RZ, R8 ;  /* 0x000000ffff067224 */ /* 0x000fe400078e0008 */
[----:B------:R-:W-:Y:S01]  /*a4010*/  IMAD.MOV.U32 R7, RZ, RZ, R5 ;  /* 0x000000ffff077224 */ /* 0x000fe200078e0005 */
[----:B--2---:R-:W-:Y:S01]  /*a4020*/  STL.64 [R1+0x6600], R18 ;  /* 0x0066001201007387 */ /* 0x004fe20000100a00 */
[----:B----4-:R-:W-:Y:S02]  /*a4030*/  STL.64 [R1+0x65f8], R16 ;  /* 0x0065f81001007387 */ /* 0x010fe40000100a00 */
[----:B------:R-:W-:Y:S02]  /*a4040*/  STL.64 [R1+0x6628], R26 ;  /* 0x0066281a01007387 */ /* 0x000fe40000100a00 */
[----:B------:R0:W-:Y:S01]  /*a4050*/  STL.64 [R1+0x6608], R6 ;  /* 0x0066080601007387 */ /* 0x0001e20000100a00 */
[----:B------:R-:W2:Y:S01]  /*a4060*/  LDL.LU R4, [R1+0x1570] ;  /* 0x0015700001047983 */ /* 0x000ea20000300800 */
[----:B------:R-:W2:Y:S03]  /*a4070*/  LDL.LU R5, [R1+0x1574] ;  /* 0x0015740001057983 */ /* 0x000ea60000300800 */
[----:B0-----:R-:W4:Y:S01]  /*a4080*/  LDL.LU R6, [R1+0x1578] ;  /* 0x0015780001067983 */ /* 0x001f220000300800 */
[----:B------:R-:W4:Y:S03]  /*a4090*/  LDL.LU R7, [R1+0x157c] ;  /* 0x00157c0001077983 */ /* 0x000f260000300800 */
        /* <DEDUP_REMOVED lines=16> */
[----:B------:R0:W-:Y:S01]  /*a41a0*/  STL.64 [R1+0x65e0], R10 ;  /* 0x0065e00a01007387 */ /* 0x0001e20000100a00 */
[----:B------:R-:W2:Y:S02]  /*a41b0*/  LDL.LU R8, [R1+0x15c0] ;  /* 0x0015c00001087983 */ /* 0x000ea40000300800 */
[----:B------:R-:W2:Y:S01]  /*a41c0*/  LDL.LU R9, [R1+0x15c4] ;  /* 0x0015c40001097983 */ /* 0x000ea20000300800 */
[----:B0-----:R-:W2:Y:S01]  /*a41d0*/  LDL.LU R10, [R1+0x15c8] ;  /* 0x0015c800010a7983 */ /* 0x001ea20000300800 */
[----:B------:R-:W2:Y:S02]  /*a41e0*/  LDL.LU R11, [R1+0x15cc] ;  /* 0x0015cc00010b7983 */ /* 0x000ea40000300800 */
[----:B---3--:R-:W-:Y:S02]  /*a41f0*/  STL.64 [R1+0x65a8], R14 ;  /* 0x0065a80e01007387 */ /* 0x008fe40000100a00 */
[----:B------:R0:W-:Y:S02]  /*a4200*/  STL.64 [R1+0x65a0], R12 ;  /* 0x0065a00c01007387 */ /* 0x0001e40000100a00 */
[----:B0-----:R-:W3:Y:S01]  /*a4210*/  LDL.LU R12, [R1+0x1610] ;  /* 0x00161000010c7983 */ /* 0x001ee20000300800 */
[----:B------:R-:W3:Y:S02]  /*a4220*/  LDL.LU R13, [R1+0x1614] ;  /* 0x00161400010d7983 */ /* 0x000ee40000300800 */
[----:B------:R-:W2:Y:S02]  /*a4230*/  LDL.LU R14, [R1+0x1618] ;  /* 0x00161800010e7983 */ /* 0x000ea40000300800 */
[----:B------:R-:W2:Y:S02]  /*a4240*/  LDL.LU R15, [R1+0x161c] ;  /* 0x00161c00010f7983 */ /* 0x000ea40000300800 */
[----:B------:R-:W-:-:S02]  /*a4250*/  IMAD.MOV.U32 R26, RZ, RZ, R2 ;  /* 0x000000ffff1a7224 */ /* 0x000fc400078e0002 */
[----:B------:R-:W-:Y:S01]  /*a4260*/  IMAD.MOV.U32 R27, RZ, RZ, R0 ;  /* 0x000000ffff1b7224 */ /* 0x000fe200078e0000 */
        /* <DEDUP_REMOVED lines=32> */
[----:B------:R-:W3:Y:S02]  /*a4470*/  LDL R24, [R1+0x4d0] ;  /* 0x0004d00001187983 */ /* 0x000ee40000100800 */
[----:B------:R-:W3:Y:S01]  /*a4480*/  LDL R25, [R1+0x4d4] ;  /* 0x0004d40001197983 */ /* 0x000ee20000100800 */
[----:B0-----:R-:W3:Y:S04]  /*a4490*/  LDL R26, [R1+0x4d8] ;  /* 0x0004d800011a7983 */ /* 0x001ee80000100800 */
[----:B------:R-:W3:Y:S01]  /*a44a0*/  LDL R27, [R1+0x4dc] ;  /* 0x0004dc00011b7983 */ /* 0x000ee20000100800 */
[C---:B----4-:R-:W-:Y:S03]  /*a44b0*/  HMMA.16816.F32 R4, R20.reuse, R6, R16 ;  /* 0x000000061404723c */ /* 0x050fe60000001810 */
[----:B------:R-:W4:Y:S01]  /*a44c0*/  LDL.LU.64 R18, [R1+0x6600] ;  /* 0x0066000001127983 */ /* 0x000f220000300a00 */
[----:B------:R-:W4:Y:S11]  /*a44d0*/  LDL.LU.64 R16, [R1+0x65f8] ;  /* 0x0065f80001107983 */ /* 0x000f360000300a00 */
[----:B------:R-:W-:Y:S08]  /*a44e0*/  @!UPT UIADD3 URZ, URZ, URZ, URZ ;  /* 0x0000003f3f3ff290 */ /* 0x000ff0000fffe03f */
        /* <DEDUP_REMOVED lines=47> */
[----:B------:R-:W3:Y:S11]  /*a47e0*/  LDL.LU.64 R14, [R1+0x6590] ;  /* 0x00659000010e7983 */ /* 0x000ef60000300a00 */
[----:B------:R-:W-:Y:S10]  /*a47f0*/  @!UPT UIADD3 URZ, URZ, URZ, URZ ;  /* 0x0000003f3f3ff290 */ /* 0x000ff4000fffe03f */
[----:B------:R-:W-:Y:S01]  /*a4800*/  STL.64 [R1+0x280], R20 ;  /* 0x0002801401007387 */ /* 0x000fe20000100a00 */
[----:B------:R0:W-:Y:S03]  /*a4810*/  STL.64 [R1+0x288], R22 ;  /* 0x0002881601007387 */ /* 0x0001e60000100a00 */
[----:B0-----:R-:W4:Y:S01]  /*a4820*/  LDL.LU.64 R22, [R1+0x6588] ;  /* 0x0065880001167983 */ /* 0x001f220000300a00 */
[----:B------:R-:W-:Y:S02]  /*a4830*/  STL [R1+0x6484], R10 ;  /* 0x0064840a01007387 */ /* 0x000fe40000100800 */
[----:B------:R4:W-:Y:S01]  /*a4840*/  STL [R1+0x6480], R11 ;  /* 0x0064800b01007387 */ /* 0x0009e20000100800 */
[C---:B---3--:R-:W-:Y:S08]  /*a4850*/  HMMA.16816.F32 R4, R24.reuse, R14, R4 ;  /* 0x0000000e1804723c */ /* 0x048ff00000001804 */
[----:B----4-:R-:W-:Y:S01]  /*a4860*/  HMMA.16816.F32 R8, R24, R22, R16 ;  /* 0x000000161808723c */ /* 0x010fe20000001810 */
[----:B------:R-:W-:Y:S11]  /*a4870*/  STL.64 [R1+0x6580], R22 ;  /* 0x0065801601007387 */ /* 0x000ff60000100a00 */
[----:B------:R-:W-:Y:S11]  /*a4880*/  @!UPT UIADD3 URZ, URZ, URZ, URZ ;  /* 0x0000003f3f3ff290 */ /* 0x000ff6000fffe03f */
[----:B------:R0:W-:Y:S01]  /*a4890*/  STL.64 [R1+0x1170], R8 ;  /* 0x0011700801007387 */ /* 0x0001e20000100a00 */
[----:B------:R1:W-:Y:S02]  /*a48a0*/  STL.64 [R1+0x1178], R10 ;  /* 0x0011780a01007387 */ /* 0x0003e40000100a00 */
[----:B------:R-:W-:Y:S02]  /*a48b0*/  STL.64 [R1+0x1190], R4 ;  /* 0x0011900401007387 */ /* 0x000fe40000100a00 */
[----:B------:R-:W-:Y:S01]  /*a48c0*/  STL.64 [R1+0x1198], R6 ;  /* 0x0011980601007387 */ /* 0x000fe20000100a00 */
[----:B0-----:R-:W2:Y:S01]  /*a48d0*/  LDL.LU R8, [R1+0x1760] ;  /* 0x0017600001087983 */ /* 0x001ea20000300800 */
[----:B------:R-:W2:Y:S02]  /*a48e0*/  LDL.LU R9, [R1+0x1764] ;  /* 0x0017640001097983 */ /* 0x000ea40000300800 */
[----:B-1----:R-:W3:Y:S02]  /*a48f0*/  LDL.LU R10, [R1+0x1768] ;  /* 0x00176800010a7983 */ /* 0x002ee40000300800 */
[----:B------:R-:W3:Y:S02]  /*a4900*/  LDL.LU R11, [R1+0x176c] ;  /* 0x00176c00010b7983 */ /* 0x000ee40000300800 */
[----:B------:R-:W-:-:S02]  /*a4910*/  IMAD.MOV.U32 R2, RZ, RZ, R14 ;  /* 0x000000ffff027224 */ /* 0x000fc400078e000e */
        /* <DEDUP_REMOVED lines=24> */
[----:B------:R-:W-:Y:S03]  /*a4aa0*/  STL.64 [R1+0x6570], R24 ;  /* 0x0065701801007387 */ /* 0x000fe60000100a00 */
[----:B0-----:R-:W2:Y:S01]  /*a4ab0*/  LDL.64 R26, [R1+0x178] ;  /* 0x00017800011a7983 */ /* 0x001ea20000100a00 */
[----:B------:R0:W-:Y:S02]  /*a4ac0*/  STL.64 [R1+0x6550], R14 ;  /* 0x0065500e01007387 */ /* 0x0001e40000100a00 */
[----:B------:R-:W-:Y:S01]  /*a4ad0*/  STL.64 [R1+0x6548], R12 ;  /* 0x0065480c01007387 */ /* 0x000fe20000100a00 */
[----:B0-----:R-:W2:Y:S04]  /*a4ae0*/  LDL.64 R14, [R1+0x158] ;  /* 0x00015800010e7983 */ /* 0x001ea80000100a00 */
[----:B--2---:R0:W-:Y:S04]  /*a4af0*/  STL.64 [R1+0x6560], R14 ;  /* 0x0065600e01007387 */ /* 0x0041e80000100a00 */
[----:B0-----:R-:W2:Y:S01]  /*a4b00*/  LDL.64 R14, [R1+0x168] ;  /* 0x00016800010e7983 */ /* 0x001ea20000100a00 */
[----:B------:R0:W-:Y:S02]  /*a4b10*/  STL.64 [R1+0x6520], R6 ;  /* 0x0065200601007387 */ /* 0x0001e40000100a00 */
[----:B----4-:R-:W-:Y:S01]  /*a4b20*/  STL.64 [R1+0x6518], R4 ;  /* 0x0065180401007387 */ /* 0x010fe20000100a00 */
[----:B0-----:R-:W4:Y:S04]  /*a4b30*/  LDL.64 R6, [R1+0x138] ;  /* 0x0001380001067983 */ /* 0x001f280000100a00 */
[----:B----4-:R0:W-:Y:S04]  /*a4b40*/  STL.64 [R1+0x6540], R6 ;  /* 0x0065400601007387 */ /* 0x0101e80000100a00 */
[----:B0-----:R-:W4:Y:S04]  /*a4b50*/  LDL.64 R6, [R1+0x148] ;  /* 0x0001480001067983 */ /* 0x001f280000100a00 */
[----:B----4-:R0:W-:Y:S01]  /*a4b60*/  STL.64 [R1+0x6558], R6 ;  /* 0x0065580601007387 */ /* 0x0101e20000100a00 */
[----:B------:R-:W4:Y:S02]  /*a4b70*/  LDL.LU R4, [R1+0x16a0] ;  /* 0x0016a00001047983 */ /* 0x000f240000300800 */
[----:B------:R-:W4:Y:S01]  /*a4b80*/  LDL.LU R5, [R1+0x16a4] ;  /* 0x0016a40001057983 */ /* 0x000f220000300800 */
[----:B0-----:R-:W4:Y:S01]  /*a4b90*/  LDL.LU R6, [R1+0x16a8] ;  /* 0x0016a80001067983 */ /* 0x001f220000300800 */
[----:B------:R-:W4:Y:S02]  /*a4ba0*/  LDL.LU R7, [R1+0x16ac] ;  /* 0x0016ac0001077983 */ /* 0x000f240000300800 */
[----:B---3--:R0:W-:Y:S02]  /*a4bb0*/  STL.64 [R1+0x6508], R10 ;  /* 0x0065080a01007387 */ /* 0x0081e40000100a00 */
[----:B------:R1:W-:Y:S01]  /*a4bc0*/  STL.64 [R1+0x6500], R8 ;  /* 0x0065000801007387 */ /* 0x0003e20000100a00 */
[----:B0-----:R-:W3:Y:S04]  /*a4bd0*/  LDL.64 R10, [R1+0x128] ;  /* 0x00012800010a7983 */ /* 0x001ee80000100a00 */
[----:B---3--:R0:W-:Y:S01]  /*a4be0*/  STL.64 [R1+0x6538], R10 ;  /* 0x0065380a01007387 */ /* 0x0081e20000100a00 */
[----:B-1----:R-:W3:Y:S02]  /*a4bf0*/  LDL.LU R8, [R1+0x16e0] ;  /* 0x0016e00001087983 */ /* 0x002ee40000300800 */
[----:B------:R-:W3:Y:S01]  /*a4c00*/  LDL.LU R9, [R1+0x16e4] ;  /* 0x0016e40001097983 */ /* 0x000ee20000300800 */
[----:B0-----:R-:W3:Y:S01]  /*a4c10*/  LDL.LU R10, [R1+0x16e8] ;  /* 0x0016e800010a7983 */ /* 0x001ee20000300800 */
[----:B------:R-:W3:Y:S02]  /*a4c20*/  LDL.LU R11, [R1+0x16ec] ;  /* 0x0016ec00010b7983 */ /* 0x000ee40000300800 */
[----:B------:R-:W2:Y:S02]  /*a4c30*/  LDL.LU R16, [R1+0x1740] ;  /* 0x0017400001107983 */ /* 0x000ea40000300800 */
[----:B------:R-:W2:Y:S01]  /*a4c40*/  LDL.LU R17, [R1+0x1744] ;  /* 0x0017440001117983 */ /* 0x000ea20000300800 */
[----:B------:R-:W2:Y:S01]  /*a4c50*/  LDL.LU R18, [R1+0x1748] ;  /* 0x0017480001127983 */ /* 0x000ea20000300800 */
[----:B------:R-:W2:Y:S03]  /*a4c60*/  LDL.LU R19, [R1+0x174c] ;  /* 0x00174c0001137983 */ /* 0x000ea60000300800 */
[----:B--2---:R0:W-:Y:S01]  /*a4c70*/  STL.64 [R1+0x6530], R18 ;  /* 0x0065301201007387 */ /* 0x0041e20000100a00 */
[----:B------:R1:W-:Y:S03]  /*a4c80*/  STL.64 [R1+0x6528], R16 ;  /* 0x0065281001007387 */ /* 0x0003e60000100a00 */
[----:B0-----:R-:W2:Y:S04]  /*a4c90*/  LDL.64 R18, [R1+0x4d8] ;  /* 0x0004d80001127983 */ /* 0x001ea80000100a00 */
[----:B-1----:R-:W2:Y:S01]  /*a4ca0*/  LDL.64 R16, [R1+0x4d0] ;  /* 0x0004d00001107983 */ /* 0x002ea20000100a00 */
[----:B------:R-:W-:Y:S02]  /*a4cb0*/  STL [R1+0x647c], R2 ;  /* 0x00647c0201007387 */ /* 0x000fe40000100800 */
[----:B------:R-:W-:Y:S01]  /*a4cc0*/  IMAD.MOV.U32 R3, RZ, RZ, R27 ;  /* 0x000000ffff037224 */ /* 0x000fe200078e001b */
[C---:B--2---:R-:W-:Y:S11]  /*a4cd0*/  HMMA.16816.F32 R20, R16.reuse, R26, R20 ;  /* 0x0000001a1014723c */ /* 0x044ff60000001814 */
        /* <DEDUP_REMOVED lines=17> */
[----:B------:R0:W-:Y:S02]  /*a4df0*/  STL.64 [R1+0x6470], R22 ;  /* 0x0064701601007387 */ /* 0x0001e40000100a00 */
[----:B------:R-:W-:Y:S01]  /*a4e00*/  STL.64 [R1+0x6468], R20 ;  /* 0x0064681401007387 */ /* 0x000fe20000100a00 */
[----:B0-----:R-:W2:Y:S01]  /*a4e10*/  LDL.64 R22, [R1+0x108] ;  /* 0x0001080001167983 */ /* 0x001ea20000100a00 */
        /* <DEDUP_REMOVED lines=14> */
[----:B0-----:R-:W-:Y:S02]  /*a4f00*/  IMAD.MOV.U32 R12, RZ, RZ, R6 ;  /* 0x000000ffff0c7224 */ /* 0x001fe400078e0006 */
[----:B------:R-:W3:Y:S01]  /*a4f10*/  LDL.LU.64 R6, [R1+0x6540] ;  /* 0x0065400001067983 */ /* 0x000ee20000300a00 */
[----:B------:R-:W-:Y:S02]  /*a4f20*/  IMAD.MOV.U32 R2, RZ, RZ, R19 ;  /* 0x000000ffff027224 */ /* 0x000fe400078e0013 */
[----:B-1----:R-:W-:Y:S01]  /*a4f30*/  IMAD.MOV.U32 R15, RZ, RZ, R16 ;  /* 0x000000ffff0f7224 */ /* 0x002fe200078e0010 */
[----:B---3--:R-:W-:Y:S01]  /*a4f40*/  HMMA.16816.F32 R8, R16, R6, R8 ;  /* 0x000000061008723c */ /* 0x008fe20000001808 */
[----:B------:R-:W-:-:S02]  /*a4f50*/  IMAD.MOV.U32 R14, RZ, RZ, R6 ;  /* 0x000000ffff0e7224 */ /* 0x000fc400078e0006 */
[----:B------:R-:W-:Y:S11]  /*a4f60*/  IMAD.MOV.U32 R13, RZ, RZ, R7 ;  /* 0x000000ffff0d7224 */ /* 0x000ff600078e0007 */
[----:B------:R-:W-:Y:S09]  /*a4f70*/  @!UPT UIADD3 URZ, URZ, URZ, URZ ;  /* 0x0000003f3f3ff290 */ /* 0x000ff2000fffe03f */
[----:B------:R0:W-:Y:S01]  /*a4f80*/  STL.64 [R1+0x1270], R8 ;  /* 0x0012700801007387 */ /* 0x0001e20000100a00 */
[----:B------:R1:W-:Y:S02]  /*a4f90*/  STL.64 [R1+0x1278], R10 ;  /* 0x0012780a01007387 */ /* 0x0003e40000100a00 */
[----:B0-----:R-:W-:Y:S01]  /*a4fa0*/  IMAD.MOV.U32 R8, RZ, RZ, R18 ;  /* 0x000000ffff087224 */ /* 0x001fe200078e0012 */
[----:B-1----:R-:W3:Y:S01]  /*a4fb0*/  LDL.LU.64 R10, [R1+0x6538] ;  /* 0x00653800010a7983 */ /* 0x002ee20000300a00 */
[----:B------:R-:W-:Y:S02]  /*a4fc0*/  IMAD.MOV.U32 R9, RZ, RZ, R17 ;  /* 0x000000ffff097224 */ /* 0x000fe400078e0011 */
[----:B------:R-:W4:Y:S02]  /*a4fd0*/  LDL.LU.64 R18, [R1+0x6530] ;  /* 0x0065300001127983 */ /* 0x000f240000300a00 */
[----:B------:R-:W4:Y:S01]  /*a4fe0*/  LDL.LU.64 R16, [R1+0x6528] ;  /* 0x0065280001107983 */ /* 0x000f220000300a00 */
[----:B------:R-:W3:Y:S01]  /*a4ff0*/  LDL.LU.64 R6, [R1+0x6520] ;  /* 0x0065200001067983 */ /* 0x000ee20000300a00 */
[----:B------:R-:W3:Y:S02]  /*a5000*/  LDL.LU.64 R4, [R1+0x6518] ;  /* 0x0065180001047983 */ /* 0x000ee40000300a00 */
[----:B------:R0:W-:Y:S02]  /*a5010*/  STL [R1+0x64c0], R14 ;  /* 0x0064c00e01007387 */ /* 0x0001e40000100800 */
[----:B------:R1:W-:Y:S02]  /*a5020*/  STL.64 [R1+0x64b8], R12 ;  /* 0x0064b80c01007387 */ /* 0x0003e40000100a00 */
[----:B0-----:R-:W-:-:S02]  /*a5030*/  IMAD.MOV.U32 R14, RZ, RZ, R8 ;  /* 0x000000ffff0e7224 */ /* 0x001fc400078e0008 */
[----:B-1----:R-:W-:Y:S02]  /*a5040*/  IMAD.MOV.U32 R12, RZ, RZ, R15 ;  /* 0x000000ffff0c7224 */ /* 0x002fe400078e000f */
[----:B------:R-:W-:Y:S02]  /*a5050*/  IMAD.MOV.U32 R13, RZ, RZ, R9 ;  /* 0x000000ffff0d7224 */ /* 0x000fe400078e0009 */
[----:B------:R-:W-:-:S07]  /*a5060*/  IMAD.MOV.U32 R15, RZ, RZ, R2 ;  /* 0x000000ffff0f7224 */ /* 0x000fce00078e0002 */
        /* <DEDUP_REMOVED lines=8> */
[----:B------:R-:W2:Y:S02]  /*a50f0*/  LDL.LU.64 R10, [R1+0x6508] ;  /* 0x00650800010a7983 */ /* 0x000ea40000300a00 */
[----:B------:R-:W2:Y:S02]  /*a5100*/  LDL.LU.64 R8, [R1+0x6500] ;  /* 0x0065000001087983 */ /* 0x000ea40000300a00 */
[C---:B--2---:R-:W-:Y:S08]  /*a5110*/  HMMA.16816.F32 R8, R12.reuse, R26, R8 ;  /* 0x0000001a0c08723c */ /* 0x044ff00000001808 */
[----:B----4-:R-:W-:Y:S11]  /*a5120*/  HMMA.16816.F32 R12, R12, R22, R16 ;  /* 0x000000160c0c723c */ /* 0x010ff60000001810 */
[----:B------:R-:W-:Y:S04]  /*a5130*/  @!UPT UIADD3 URZ, URZ, URZ, URZ ;  /* 0x0000003f3f3ff290 */ /* 0x000fe8000fffe03f */
[----:B------:R-:W-:Y:S01]  /*a5140*/  STL.64 [R1+0x12d0], R8 ;  /* 0x0012d00801007387 */ /* 0x000fe20000100a00 */
[----:B------:R0:W-:Y:S03]  /*a5150*/  STL.64 [R1+0x12d8], R10 ;  /* 0x0012d80a01007387 */ /* 0x0001e60000100a00 */
[----:B0-----:R-:W3:Y:S01]  /*a5160*/  LDL.LU.64 R10, [R1+0x64f8] ;  /* 0x0064f800010a7983 */ /* 0x001ee20000300a00 */
[----:B------:R-:W3:Y:S02]  /*a5170*/  LDL.LU.64 R8, [R1+0x64f0] ;  /* 0x0064f00001087983 */ /* 0x000ee40000300a00 */
[----:B------:R0:W-:Y:S02]  /*a5180*/  STL.64 [R1+0x63a8], R26 ;  /* 0x0063a81a01007387 */ /* 0x0001e40000100a00 */
[----:B------:R-:W2:Y:S01]  /*a5190*/  LDL.LU.64 R18, [R1+0x64e8] ;  /* 0x0064e80001127983 */ /* 0x000ea20000300a00 */
[----:B------:R-:W-:Y:S01]  /*a51a0*/  STL.64 [R1+0x1300], R12 ;  /* 0x0013000c01007387 */ /* 0x000fe20000100a00 */
[----:B------:R-:W-:Y:S02]  /*a51b0*/  STL.64 [R1+0x1308], R14 ;  /* 0x0013080e01007387 */ /* 0x000fe40000100a00 */
[----:B0-----:R-:W-:-:S02]  /*a51c0*/  IMAD.MOV.U32 R27, RZ, RZ, R22 ;  /* 0x000000ffff1b7224 */ /* 0x001fc400078e0016 */
[----:B------:R-:W-:-:S05]  /*a51d0*/  IMAD.MOV.U32 R26, RZ, RZ, R23 ;  /* 0x000000ffff1a7224 */ /* 0x000fca00078e0017 */
[----:B------:R-:W-:Y:S01]  /*a51e0*/  STL.64 [R1+0x6490], R26 ;  /* 0x0064901a01007387 */ /* 0x000fe20000100a00 */
[----:B------:R0:W-:Y:S03]  /*a51f0*/  STL.64 [R1+0x6488], R24 ;  /* 0x0064881801007387 */ /* 0x0001e60000100a00 */
[----:B0-----:R-:W3:Y:S01]  /*a5200*/  LDL.LU.64 R24, [R1+0x4d0] ;  /* 0x0004d00001187983 */ /* 0x001ee20000300a00 */
[----:B------:R-:W3:Y:S02]  /*a5210*/  LDL.LU.64 R26, [R1+0x4d8] ;  /* 0x0004d800011a7983 */ /* 0x000ee40000300a00 */
[----:B------:R-:W4:Y:S01]  /*a5220*/  LDL.LU R20, [R1+0x1970] ;  /* 0x0019700001147983 */ /* 0x000f220000300800 */
[C---:B---3--:R-:W-:Y:S11]  /*a5230*/  HMMA.16816.F32 R8, R24.reuse, R6, R8 ;  /* 0x000000061808723c */ /* 0x048ff60000001808 */
[----:B------:R-:W-:Y:S11]  /*a5240*/  @!UPT UIADD3 URZ, URZ, URZ, URZ ;  /* 0x0000003f3f3ff290 */ /* 0x000ff6000fffe03f */
[----:B------:R-:W-:Y:S01]  /*a5250*/  @!UPT UIADD3 URZ, URZ, URZ, URZ ;  /* 0x0000003f3f3ff290 */ /* 0x000fe2000fffe03f */
[----:B------:R-:W-:Y:S01]  /*a5260*/  STL.64 [R1+0x1310], R8 ;  /* 0x0013100801007387 */ /* 0x000fe20000100a00 */
[----:B------:R-:W-:Y:S02]  /*a5270*/  STL.64 [R1+0x1318], R10 ;  /* 0x0013180a01007387 */ /* 0x000fe40000100a00 */
[----:B------:R-:W4:Y:S02]  /*a5280*/  LDL.LU R21, [R1+0x1974] ;  /* 0x0019740001157983 */ /* 0x000f240000300800 */
[----:B------:R-:W3:Y:S01]  /*a5290*/  LDL.LU R22, [R1+0x1978] ;  /* 0x0019780001167983 */ /* 0x000ee20000300800 */
[----:B------:R-:W3:Y:S01]  /*a52a0*/  LDL.LU R23, [R1+0x197c] ;  /* 0x00197c0001177983 */ /* 0x000ee20000300800 */
[----:B------:R-:W2:Y:S03]  /*a52b0*/  LDL.64 R14, [R1+0xd8] ;  /* 0x0000d800010e7983 */ /* 0x000ea60000100a00 */
        /* <DEDUP_REMOVED lines=16> */
[----:B----4-:R0:W-:Y:S03]  /*a53c0*/  STL.64 [R1+0x6498], R20 ;  /* 0x0064981401007387 */ /* 0x0101e60000100a00 */
[----:B0-----:R-:W3:Y:S01]  /*a53d0*/  LDL.LU R20, [R1+0x1990] ;  /* 0x0019900001147983 */ /* 0x001ee20000300800 */
[----:B------:R-:W3:Y:S02]  /*a53e0*/  LDL.LU R21, [R1+0x1994] ;  /* 0x0019940001157983 */ /* 0x000ee40000300800 */
[----:B------:R-:W4:Y:S02]  /*a53f0*/  LDL.LU R22, [R1+0x1998] ;  /* 0x0019980001167983 */ /* 0x000f240000300800 */
[----:B------:R-:W4:Y:S01]  /*a5400*/  LDL.LU R23, [R1+0x199c] ;  /* 0x00199c0001177983 */ /* 0x000f220000300800 */
[C---:B------:R-:W-:Y:S01]  /*a5410*/  HMMA.16816.F32 R12, R24.reuse, R18, R12 ;  /* 0x00000012180c723c */ /* 0x040fe2000000180c */
[----:B----4-:R0:W-:Y:S01]  /*a5420*/  STL.64 [R1+0x64b0], R22 ;  /* 0x0064b01601007387 */ /* 0x0101e20000100a00 */
[----:B---3--:R-:W-:Y:S03]  /*a5430*/  STL.64 [R1+0x64a8], R20 ;  /* 0x0064a81401007387 */ /* 0x008fe60000100a00 */
[----:B0-----:R-:W3:Y:S01]  /*a5440*/  LDL.64 R22, [R1+0xc8] ;  /* 0x0000c80001167983 */ /* 0x001ee20000100a00 */
[----:B------:R0:W-:Y:S11]  /*a5450*/  STL.64 [R1+0x6388], R6 ;  /* 0x0063880601007387 */ /* 0x0001f60000100a00 */
[----:B------:R-:W-:Y:S06]  /*a5460*/  @!UPT UIADD3 URZ, URZ, URZ, URZ ;  /* 0x0000003f3f3ff290 */ /* 0x000fec000fffe03f */
[----:B------:R-:W-:Y:S02]  /*a5470*/  STL.64 [R1+0x1320], R12 ;  /* 0x0013200c01007387 */ /* 0x000fe40000100a00 */
[----:B------:R1:W-:Y:S02]  /*a5480*/  STL.64 [R1+0x1328], R14 ;  /* 0x0013280e01007387 */ /* 0x0003e40000100a00 */
[----:B0-----:R-:W-:Y:S01]  /*a5490*/  IMAD.MOV.U32 R6, RZ, RZ, R19 ;  /* 0x000000ffff067224 */ /* 0x001fe200078e0013 */
[----:B-1----:R-:W2:Y:S01]  /*a54a0*/  LDL.LU.64 R14, [R1+0x64e0] ;  /* 0x0064e000010e7983 */ /* 0x002ea20000300a00 */
[----:B------:R-:W4:Y:S02]  /*a54b0*/  LDL.LU R19, [R1+0x64d8] ;  /* 0x0064d80001137983 */ /* 0x000f240000300800 */
[----:B------:R-:W2:Y:S02]  /*a54c0*/  LDL.LU R16, [R1+0x1810] ;  /* 0x0018100001107983 */ /* 0x000ea40000300800 */
[----:B------:R-:W-:Y:S01]  /*a54d0*/  IMAD.MOV.U32 R7, RZ, RZ, R18 ;  /* 0x000000ffff077224 */ /* 0x000fe200078e0012 */
[----:B------:R-:W2:Y:S01]  /*a54e0*/  LDL.LU R17, [R1+0x1814] ;  /* 0x0018140001117983 */ /* 0x000ea20000300800 */
[----:B------:R-:W4:Y:S03]  /*a54f0*/  LDL.LU R18, [R1+0x1818] ;  /* 0x0018180001127983 */ /* 0x000f260000300800 */
[----:B----4-:R-:W-:Y:S01]  /*a5500*/  STL.64 [R1+0x6318], R18 ;  /* 0x0063181201007387 */ /* 0x010fe20000100a00 */
[----:B--2---:R0:W-:Y:S03]  /*a5510*/  STL.64 [R1+0x6310], R16 ;  /* 0x0063101001007387 */ /* 0x0041e60000100a00 */
[----:B0-----:R-:W2:Y:S01]  /*a5520*/  LDL.LU R16, [R1+0x1820] ;  /* 0x0018200001107983 */ /* 0x001ea20000300800 */
[----:B------:R-:W2:Y:S02]  /*a5530*/  LDL.LU R17, [R1+0x1824] ;  /* 0x0018240001117983 */ /* 0x000ea40000300800 */
[----:B------:R-:W4:Y:S02]  /*a5540*/  LDL.LU R18, [R1+0x1828] ;  /* 0x0018280001127983 */ /* 0x000f240000300800 */
[----:B------:R-:W4:Y:S01]  /*a5550*/  LDL.LU R19, [R1+0x182c] ;  /* 0x00182c0001137983 */ /* 0x000f220000300800 */
[C---:B------:R-:W-:Y:S01]  /*a5560*/  HMMA.16816.F32 R8, R24.reuse, R14, R8 ;  /* 0x0000000e1808723c */ /* 0x040fe20000001808 */
[----:B----4-:R0:W-:Y:S01]  /*a5570*/  STL.64 [R1+0x6328], R18 ;  /* 0x0063281201007387 */ /* 0x0101e20000100a00 */
[----:B--2---:R-:W-:Y:S03]  /*a5580*/  STL.64 [R1+0x6320], R16 ;  /* 0x0063201001007387 */ /* 0x004fe60000100a00 */
[----:B0-----:R-:W2:Y:S04]  /*a5590*/  LDL R18, [R1+0xb8] ;  /* 0x0000b80001127983 */ /* 0x001ea80000100800 */
[----:B------:R-:W2:Y:S11]  /*a55a0*/  LDL R19, [R1+0xbc] ;  /* 0x0000bc0001137983 */ /* 0x000eb60000100800 */
[----:B------:R-:W-:Y:S03]  /*a55b0*/  @!UPT UIADD3 URZ, URZ, URZ, URZ ;  /* 0x0000003f3f3ff290 */ /* 0x000fe6000fffe03f */
[----:B------:R-:W-:Y:S02]  /*a55c0*/  STL.64 [R1+0x1340], R8 ;  /* 0x0013400801007387 */ /* 0x000fe40000100a00 */
[----:B------:R0:W-:Y:S02]  /*a55d0*/  STL.64 [R1+0x1348], R10 ;  /* 0x0013480a01007387 */ /* 0x0001e40000100a00 */
[----:B0-----:R-:W3:Y:S01]  /*a55e0*/  LDL.LU.64 R10, [R1+0x64d0] ;  /* 0x0064d000010a7983 */ /* 0x001ee20000300a00 */
[----:B------:R-:W3:Y:S02]  /*a55f0*/  LDL.LU.64 R8, [R1+0x64c8] ;  /* 0x0064c80001087983 */ /* 0x000ee40000300a00 */
[----:B------:R-:W-:Y:S02]  /*a5600*/  IMAD.MOV.U32 R2, RZ, RZ, R14 ;  /* 0x000000ffff027224 */ /* 0x000fe400078e000e */
[----:B------:R-:W4:Y:S01]  /*a5610*/  LDL.LU R14, [R1+0x64c0] ;  /* 0x0064c000010e7983 */ /* 0x000f220000300800 */
[----:B------:R-:W2:Y:S01]  /*a5620*/  LDL.LU.64 R12, [R1+0x64b8] ;  /* 0x0064b800010c7983 */ /* 0x000ea20000300a00 */
[----:B---3--:R-:W-:Y:S11]  /*a5630*/  HMMA.16816.F32 R8, R24, R22, R8 ;  /* 0x000000161808723c */ /* 0x008ff60000001808 */
        /* <DEDUP_REMOVED lines=8> */
[----:B------:R-:W-:-:S02]  /*a56c0*/  IMAD.MOV.U32 R9, RZ, RZ, R26 ;  /* 0x000000ffff097224 */ /* 0x000fc400078e001a */
[----:B------:R-:W-:Y:S02]  /*a56d0*/  IMAD.MOV.U32 R8, RZ, RZ, R27 ;  /* 0x000000ffff087224 */ /* 0x000fe400078e001b */
        /* <DEDUP_REMOVED lines=10> */
[----:B------:R-:W2:Y:S01]  /*a5780*/  LDL.LU.64 R24, [R1+0x6488] ;  /* 0x0064880001187983 */ /* 0x000ea20000300a00 */
[----:B------:R0:W-:Y:S02]  /*a5790*/  STL.64 [R1+0x6338], R18 ;  /* 0x0063381201007387 */ /* 0x0001e40000100a00 */
[----:B0-----:R-:W-:-:S02]  /*a57a0*/  IMAD.MOV.U32 R18, RZ, RZ, R10 ;  /* 0x000000ffff127224 */ /* 0x001fc400078e000a */
[----:B------:R-:W-:Y:S01]  /*a57b0*/  IMAD.MOV.U32 R19, RZ, RZ, R11 ;  /* 0x000000ffff137224 */ /* 0x000fe200078e000b */
[----:B------:R-:W2:Y:S01]  /*a57c0*/  LDL.LU R10, [R1+0x6484] ;  /* 0x00648400010a7983 */ /* 0x000ea20000300800 */
[----:B------:R-:W2:Y:S03]  /*a57d0*/  LDL.LU R11, [R1+0x6480] ;  /* 0x00648000010b7983 */ /* 0x000ea60000300800 */
[----:B------:R0:W-:Y:S02]  /*a57e0*/  STL.64 [R1+0x6350], R18 ;  /* 0x0063501201007387 */ /* 0x0001e40000100a00 */
[----:B0-----:R-:W-:Y:S02]  /*a57f0*/  IMAD.MOV.U32 R18, RZ, RZ, R2 ;  /* 0x000000ffff127224 */ /* 0x001fe400078e0002 */
[----:B------:R-:W-:Y:S01]  /*a5800*/  IMAD.MOV.U32 R19, RZ, RZ, R15 ;  /* 0x000000ffff137224 */ /* 0x000fe200078e000f */
[----:B------:R-:W3:Y:S01]  /*a5810*/  LDL.LU R2, [R1+0x647c] ;  /* 0x00647c0001027983 */ /* 0x000ee20000300800 */
[----:B------:R-:W3:Y:S03]  /*a5820*/  LDL.LU R15, [R1+0x6478] ;  /* 0x00647800010f7983 */ /* 0x000ee60000300800 */
[----:B------:R0:W-:Y:S02]  /*a5830*/  STL.64 [R1+0x6368], R18 ;  /* 0x0063681201007387 */ /* 0x0001e40000100a00 */
[----:B0-----:R-:W-:-:S02]  /*a5840*/  IMAD.MOV.U32 R18, RZ, RZ, R9 ;  /* 0x000000ffff127224 */ /* 0x001fc400078e0009 */
[----:B------:R-:W-:-:S07]  /*a5850*/  IMAD.MOV.U32 R19, RZ, RZ, R8 ;  /* 0x000000ffff137224 */ /* 0x000fce00078e0008 */
[----:B--2---:R-:W-:Y:S01]  /*a5860*/  HMMA.16816.F32 R16, R16, R10, R20 ;  /* 0x0000000a1010723c */ /* 0x004fe20000001814 */
[----:B------:R-:W2:Y:S01]  /*a5870*/  LDL.LU.64 R22, [R1+0x6470] ;  /* 0x0064700001167983 */ /* 0x000ea20000300a00 */
[----:B------:R-:W2:Y:S11]  /*a5880*/  LDL.LU.64 R20, [R1+0x6468] ;  /* 0x0064680001147983 */ /* 0x000eb60000300a00 */
[----:B------:R-:W-:Y:S10]  /*a5890*/  @!UPT UIADD3 URZ, URZ, URZ, URZ ;  /* 0x0000003f3f3ff290 */ /* 0x000ff4000fffe03f */
[----:B------:R-:W-:Y:S01]  /*a58a0*/  STL.64 [R1+0x1390], R16 ;  /* 0x0013901001007387 */ /* 0x000fe20000100a00 */
[----:B------:R0:W-:Y:S02]  /*a58b0*/  STL.64 [R1+0x1398], R18 ;  /* 0x0013981201007387 */ /* 0x0001e40000100a00 */
[----:B0-----:R-:W-:Y:S02]  /*a58c0*/  IMAD.MOV.U32 R18, RZ, RZ, R7 ;  /* 0x000000ffff127224 */ /* 0x001fe400078e0007 */
[----:B------:R-:W-:-:S05]  /*a58d0*/  IMAD.MOV.U32 R19, RZ, RZ, R6 ;  /* 0x000000ffff137224 */ /* 0x000fca00078e0006 */
[----:B------:R-:W-:Y:S01]  /*a58e0*/  STL.64 [R1+0x6380], R18 ;  /* 0x0063801201007387 */ /* 0x000fe20000100a00 */
[----:B------:R0:W-:Y:S02]  /*a58f0*/  STL.64 [R1+0x6330], R10 ;  /* 0x0063300a01007387 */ /* 0x0001e40000100a00 */
        /* <DEDUP_REMOVED lines=8> */
[----:B---3--:R-:W-:-:S02]  /*a5980*/  IMAD.MOV.U32 R6, RZ, RZ, R27 ;  /* 0x000000ffff067224 */ /* 0x008fc400078e001b */
[----:B------:R-:W-:Y:S02]  /*a5990*/  IMAD.MOV.U32 R7, RZ, RZ, R26 ;  /* 0x000000ffff077224 */ /* 0x000fe400078e001a */
[----:B------:R-:W-:Y:S02]  /*a59a0*/  IMAD.MOV.U32 R26, RZ, RZ, R5 ;  /* 0x000000ffff1a7224 */ /* 0x000fe400078e0005 */
[----:B------:R-:W-:Y:S01]  /*a59b0*/  IMAD.MOV.U32 R27, RZ, RZ, R4 ;  /* 0x000000ffff1b7224 */ /* 0x000fe200078e0004 */
[----:B--2---:R-:W-:Y:S01]  /*a59c0*/  STL.64 [R1+0x6398], R18 ;  /* 0x0063981201007387 */ /* 0x004fe20000100a00 */
[----:B------:R-:W-:Y:S03]  /*a59d0*/  STL.64 [R1+0x6390], R16 ;  /* 0x0063901001007387 */ /* 0x000fe60000100a00 */
[----:B------:R-:W-:Y:S02]  /*a59e0*/  STL.64 [R1+0x63c0], R26 ;  /* 0x0063c01a01007387 */ /* 0x000fe40000100a00 */
[----:B------:R0:W-:Y:S01]  /*a59f0*/  STL.64 [R1+0x63a0], R6 ;  /* 0x0063a00601007387 */ /* 0x0001e20000100a00 */
[----:B------:R-:W2:Y:S01]  /*a5a00*/  LDL.LU R4, [R1+0x1890] ;  /* 0x0018900001047983 */ /* 0x000ea20000300800 */
[----:B------:R-:W2:Y:S03]  /*a5a10*/  LDL.LU R5, [R1+0x1894] ;  /* 0x0018940001057983 */ /* 0x000ea60000300800 */
[----:B0-----:R-:W3:Y:S01]  /*a5a20*/  LDL.LU R6, [R1+0x1898] ;  /* 0x0018980001067983 */ /* 0x001ee20000300800 */
[----:B------:R-:W3:Y:S02]  /*a5a30*/  LDL.LU R7, [R1+0x189c] ;  /* 0x00189c0001077983 */ /* 0x000ee40000300800 */
[----:B----4-:R-:W-:-:S02]  /*a5a40*/  IMAD.MOV.U32 R26, RZ, RZ, R14 ;  /* 0x000000ffff1a7224 */ /* 0x010fc400078e000e */
        /* <DEDUP_REMOVED lines=43> */
[----:B------:R-:W-:Y:S04]  /*a5d00*/  STL.64 [R1+0x6450], R26 ;  /* 0x0064501a01007387 */ /* 0x000fe80000100a00 */
        /* <DEDUP_REMOVED lines=149> */
[----:B--2---:R-:W-:Y:S01]  /*a6660*/  HMMA.16816.F32 R12, R12, R10, R16 ;  /* 0x0000000a0c0c723c */ /* 0x004fe20000001810 */
[----:B------:R-:W2:Y:S01]  /*a6670*/  LDL.LU.64 R18, [R1+0x6318] ;  /* 0x0063180001127983 */ /* 0x000ea20000300a00 */
[----:B------:R-:W2:Y:S11]  /*a6680*/  LDL.LU.64 R16, [R1+0x6310] ;  /* 0x0063100001107983 */ /* 0x000eb60000300a00 */
[----:B------:R-:W-:Y:S10]  /*a6690*/  @!UPT UIADD3 URZ, URZ, URZ, URZ ;  /* 0x0000003f3f3ff290 */ /* 0x000ff4000fffe03f */
[----:B------:R-:W-:Y:S01]  /*a66a0*/  STL [R1+0x1824], R13 ;  /* 0x0018240d01007387 */ /* 0x000fe20000100800 */
[----:B------:R0:W-:Y:S03]  /*a66b0*/  STL.64 [R1+0x1828], R14 ;  /* 0x0018280e01007387 */ /* 0x0001e60000100a00 */
[----:B0-----:R-:W3:Y:S01]  /*a66c0*/  LDL.LU R15, [R1+0x630c] ;  /* 0x00630c00010f7983 */ /* 0x001ee20000300800 */
[----:B------:R0:W-:Y:S02]  /*a66d0*/  STL.64 [R1+0x6250], R10 ;  /* 0x0062500a01007387 */ /* 0x0001e40000100a00 */
[----:B------:R-:W2:Y:S01]  /*a66e0*/  LDL.64 R8, [R1+0x470] ;  /* 0x0004700001087983 */ /* 0x000ea20000100a00 */
[----:B0-----:R-:W2:Y:S01]  /*a66f0*/  LDL.64 R10, [R1+0x478] ;  /* 0x00047800010a7983 */ /* 0x001ea20000100a00 */
[----:B------:R-:W-:-:S05]  /*a6700*/  IMAD.MOV.U32 R14, RZ, RZ, R12 ;  /* 0x000000ffff0e7224 */ /* 0x000fca00078e000c */
[----:B------:R-:W-:Y:S01]  /*a6710*/  STL [R1+0x5004], R14 ;  /* 0x0050040e01007387 */ /* 0x000fe20000100800 */
[C---:B--2---:R-:W-:Y:S11]  /*a6720*/  HMMA.16816.F32 R16, R8.reuse, R22, R16 ;  /* 0x000000160810723c */ /* 0x044ff60000001810 */
[----:B------:R-:W-:Y:S11]  /*a6730*/  @!UPT UIADD3 URZ, URZ, URZ, URZ ;  /* 0x0000003f3f3ff290 */ /* 0x000ff6000fffe03f */
[----:B------:R-:W-:Y:S01]  /*a6740*/  @!UPT UIADD3 URZ, URZ, URZ, URZ ;  /* 0x0000003f3f3ff290 */ /* 0x000fe2000fffe03f */
[----:B------:R-:W-:Y:S01]  /*a6750*/  STL [R1+0x1814], R17 ;  /* 0x0018141101007387 */ /* 0x000fe20000100800 */
[----:B------:R0:W-:Y:S02]  /*a6760*/  STL.64 [R1+0x1818], R18 ;  /* 0x0018181201007387 */ /* 0x0001e40000100a00 */
[----:B0-----:R-:W-:Y:S01]  /*a6770*/  IMAD.MOV.U32 R19, RZ, RZ, R16 ;  /* 0x000000ffff137224 */ /* 0x001fe200078e0010 */
[----:B------:R-:W2:Y:S01]  /*a6780*/  LDL.LU R18, [R1+0x6308] ;  /* 0x0063080001127983 */ /* 0x000ea20000300800 */
[----:B------:R-:W2:Y:S03]  /*a6790*/  LDL.LU.64 R16, [R1+0x6300] ;  /* 0x0063000001107983 */ /* 0x000ea60000300a00 */
[----:B------:R-:W-:Y:S04]  /*a67a0*/  STL [R1+0x62e0], R19 ;  /* 0x0062e01301007387 */ /* 0x000fe80000100800 */
[----:B--2---:R-:W-:Y:S01]  /*a67b0*/  STL.64 [R1+0x62d8], R16 ;  /* 0x0062d81001007387 */ /* 0x004fe20000100a00 */
[----:B------:R-:W-:Y:S02]  /*a67c0*/  STL [R1+0x61f0], R22 ;  /* 0x0061f01601007387 */ /* 0x000fe40000100800 */
[----:B------:R0:W-:Y:S02]  /*a67d0*/  STL [R1+0x61ec], R23 ;  /* 0x0061ec1701007387 */ /* 0x0001e40000100800 */
[----:B0-----:R-:W4:Y:S02]  /*a67e0*/  LDL.LU.64 R22, [R1+0x188] ;  /* 0x0001880001167983 */ /* 0x001f240000300a00 */
[C---:B----4-:R-:W-:Y:S11]  /*a67f0*/  HMMA.16816.F32 R24, R8.reuse, R22, R24 ;  /* 0x000000160818723c */ /* 0x050ff60000001818 */
[----:B------:R-:W-:Y:S11]  /*a6800*/  @!UPT UIADD3 URZ, URZ, URZ, URZ ;  /* 0x0000003f3f3ff290 */ /* 0x000ff6000fffe03f */
[----:B------:R-:W-:Y:S01]  /*a6810*/  @!UPT UIADD3 URZ, URZ, URZ, URZ ;  /* 0x0000003f3f3ff290 */ /* 0x000fe2000fffe03f */
[----:B------:R-:W-:Y:S01]  /*a6820*/  STL.64 [R1+0x1800], R24 ;  /* 0x0018001801007387 */ /* 0x000fe20000100a00 */
[----:B------:R-:W-:Y:S02]  /*a6830*/  STL [R1+0x1808], R26 ;  /* 0x0018081a01007387 */ /* 0x000fe40000100800 */
[----:B------:R-:W2:Y:S02]  /*a6840*/  LDL.LU R16, [R1+0x17e0] ;  /* 0x0017e00001107983 */ /* 0x000ea40000300800 */
[----:B------:R-:W2:Y:S01]  /*a6850*/  LDL.LU R17, [R1+0x17e4] ;  /* 0x0017e40001117983 */ /* 0x000ea20000300800 */
[----:B------:R-:W4:Y:S01]  /*a6860*/  LDL.LU R19, [R1+0x17ec] ;  /* 0x0017ec0001137983 */ /* 0x000f220000300800 */
[----:B------:R-:W2:Y:S02]  /*a6870*/  LDL.LU R20, [R1+0x17f0] ;  /* 0x0017f00001147983 */ /* 0x000ea40000300800 */
[----:B------:R-:W-:Y:S02]  /*a6880*/  IMAD.MOV.U32 R5, RZ, RZ, R22 ;  /* 0x000000ffff057224 */ /* 0x000fe400078e0016 */
[----:B------:R-:W3:Y:S02]  /*a6890*/  LDL.LU R21, [R1+0x17f4] ;  /* 0x0017f40001157983 */ /* 0x000ee40000300800 */
[----:B------:R-:W-:Y:S01]  /*a68a0*/  IMAD.MOV.U32 R4, RZ, RZ, R23 ;  /* 0x000000ffff047224 */ /* 0x000fe200078e0017 */
[----:B------:R-:W3:Y:S01]  /*a68b0*/  LDL.LU R22, [R1+0x17f8] ;  /* 0x0017f80001167983 */ /* 0x000ee20000300800 */
[----:B------:R-:W3:Y:S02]  /*a68c0*/  LDL.LU R23, [R1+0x17fc] ;  /* 0x0017fc0001177983 */ /* 0x000ee40000300800 */
[----:B------:R-:W-:Y:S01]  /*a68d0*/  IMAD.MOV.U32 R14, RZ, RZ, R27 ;  /* 0x000000ffff0e7224 */ /* 0x000fe200078e001b */
[----:B----4-:R0:W-:Y:S01]  /*a68e0*/  STL.64 [R1+0x62f8], R18 ;  /* 0x0062f81201007387 */ /* 0x0101e20000100a00 */
[----:B--2---:R-:W-:Y:S03]  /*a68f0*/  STL.64 [R1+0x62f0], R16 ;  /* 0x0062f01001007387 */ /* 0x004fe60000100a00 */
[----:B0-----:R-:W3:Y:S01]  /*a6900*/  LDL.LU.64 R18, [R1+0x178] ;  /* 0x0001780001127983 */ /* 0x001ee20000300a00 */
[----:B------:R-:W2:Y:S03]  /*a6910*/  LDL.LU.64 R26, [R1+0x128] ;  /* 0x00012800011a7983 */ /* 0x000ea60000300a00 */
[----:B--2---:R0:W-:Y:S04]  /*a6920*/  STL.64 [R1+0x62a8], R26 ;  /* 0x0062a81a01007387 */ /* 0x0041e80000100a00 */
[----:B0-----:R-:W2:Y:S04]  /*a6930*/  LDL.LU.64 R26, [R1+0x138] ;  /* 0x00013800011a7983 */ /* 0x001ea80000300a00 */
[----:B--2---:R0:W-:Y:S04]  /*a6940*/  STL.64 [R1+0x62b8], R26 ;  /* 0x0062b81a01007387 */ /* 0x0041e80000100a00 */
[----:B0-----:R-:W2:Y:S04]  /*a6950*/  LDL.LU.64 R26, [R1+0x148] ;  /* 0x00014800011a7983 */ /* 0x001ea80000300a00 */
[----:B--2---:R0:W-:Y:S04]  /*a6960*/  STL.64 [R1+0x62c0], R26 ;  /* 0x0062c01a01007387 */ /* 0x0041e80000100a00 */
[----:B0-----:R-:W2:Y:S01]  /*a6970*/  LDL.LU.64 R26, [R1+0x158] ;  /* 0x00015800011a7983 */ /* 0x001ea20000300a00 */
[----:B---3--:R-:W-:Y:S03]  /*a6980*/  HMMA.16816.F32 R20, R8, R18, R20 ;  /* 0x000000120814723c */ /* 0x008fe60000001814 */
[----:B--2---:R0:W-:Y:S04]  /*a6990*/  STL.64 [R1+0x62e8], R26 ;  /* 0x0062e81a01007387 */ /* 0x0041e80000100a00 */
[----:B0-----:R-:W2:Y:S01]  /*a69a0*/  LDL.LU.64 R26, [R1+0x168] ;  /* 0x00016800011a7983 */ /* 0x001ea20000300a00 */
[----:B------:R0:W-:Y:S02]  /*a69b0*/  STL [R1+0x61f8], R4 ;  /* 0x0061f80401007387 */ /* 0x0001e40000100800 */
[----:B------:R1:W-:Y:S02]  /*a69c0*/  STL [R1+0x61f4], R5 ;  /* 0x0061f40501007387 */ /* 0x0003e40000100800 */
[----:B------:R3:W-:Y:S01]  /*a69d0*/  STL.64 [R1+0x62b0], R6 ;  /* 0x0062b00601007387 */ /* 0x0007e20000100a00 */
[----:B0-----:R-:W4:Y:S01]  /*a69e0*/  LDL.LU R4, [R1+0x17b0] ;  /* 0x0017b00001047983 */ /* 0x001f220000300800 */
[----:B-1----:R-:W4:Y:S03]  /*a69f0*/  LDL.LU R5, [R1+0x17b4] ;  /* 0x0017b40001057983 */ /* 0x002f260000300800 */
[----:B---3--:R-:W3:Y:S01]  /*a6a00*/  LDL.LU R6, [R1+0x17b8] ;  /* 0x0017b80001067983 */ /* 0x008ee20000300800 */
[----:B------:R-:W3:Y:S03]  /*a6a10*/  LDL.LU R7, [R1+0x17bc] ;  /* 0x0017bc0001077983 */ /* 0x000ee60000300800 */
[----:B---3--:R-:W-:Y:S01]  /*a6a20*/  STL.64 [R1+0x62d0], R6 ;  /* 0x0062d00601007387 */ /* 0x008fe20000100a00 */
[----:B----4-:R0:W-:Y:S03]  /*a6a30*/  STL.64 [R1+0x62c8], R4 ;  /* 0x0062c80401007387 */ /* 0x0101e60000100a00 */
[----:B0-----:R-:W3:Y:S01]  /*a6a40*/  LDL.LU R4, [R1+0x17d0] ;  /* 0x0017d00001047983 */ /* 0x001ee20000300800 */
[----:B------:R-:W3:Y:S02]  /*a6a50*/  LDL.LU R5, [R1+0x17d4] ;  /* 0x0017d40001057983 */ /* 0x000ee40000300800 */
[----:B------:R-:W3:Y:S02]  /*a6a60*/  LDL.LU R6, [R1+0x17d8] ;  /* 0x0017d80001067983 */ /* 0x000ee40000300800 */
[----:B------:R-:W3:Y:S01]  /*a6a70*/  LDL.LU R7, [R1+0x17dc] ;  /* 0x0017dc0001077983 */ /* 0x000ee20000300800 */
[----:B------:R0:W-:Y:S01]  /*a6a80*/  STL [R1+0x5140], R14 ;  /* 0x0051400e01007387 */ /* 0x0001e20000100800 */
[----:B------:R1:W-:Y:S02]  /*a6a90*/  STL [R1+0x62a0], R15 ;  /* 0x0062a00f01007387 */ /* 0x0003e40000100800 */
[----:B------:R-:W4:Y:S02]  /*a6aa0*/  LDL.LU R12, [R1+0x1790] ;  /* 0x00179000010c7983 */ /* 0x000f240000300800 */
[----:B------:R-:W4:Y:S01]  /*a6ab0*/  LDL.LU R13, [R1+0x1794] ;  /* 0x00179400010d7983 */ /* 0x000f220000300800 */
[----:B0-----:R-:W4:Y:S01]  /*a6ac0*/  LDL.LU R14, [R1+0x1798] ;  /* 0x00179800010e7983 */ /* 0x001f220000300800 */
[----:B-1----:R-:W4:Y:S02]  /*a6ad0*/  LDL.LU R15, [R1+0x179c] ;  /* 0x00179c00010f7983 */ /* 0x002f240000300800 */
[----:B------:R0:W-:Y:S02]  /*a6ae0*/  STL.64 [R1+0x17a0], R20 ;  /* 0x0017a01401007387 */ /* 0x0001e40000100a00 */
[----:B------:R-:W-:Y:S02]  /*a6af0*/  STL.64 [R1+0x17a8], R22 ;  /* 0x0017a81601007387 */ /* 0x000fe40000100a00 */
[----:B0-----:R-:W-:-:S02]  /*a6b00*/  IMAD.MOV.U32 R21, RZ, RZ, R18 ;  /* 0x000000ffff157224 */ /* 0x001fc400078e0012 */
[----:B------:R-:W-:Y:S02]  /*a6b10*/  IMAD.MOV.U32 R20, RZ, RZ, R19 ;  /* 0x000000ffff147224 */ /* 0x000fe400078e0013 */
[----:B------:R-:W3:Y:S01]  /*a6b20*/  LDL.LU.64 R18, [R1+0x62f8] ;  /* 0x0062f80001127983 */ /* 0x000ee20000300a00 */
[----:B------:R-:W3:Y:S02]  /*a6b30*/  LDL.LU.64 R16, [R1+0x62f0] ;  /* 0x0062f00001107983 */ /* 0x000ee40000300a00 */
[----:B------:R0:W-:Y:S02]  /*a6b40*/  STL [R1+0x6200], R20 ;  /* 0x0062001401007387 */ /* 0x0001e40000100800 */
[----:B------:R1:W-:Y:S02]  /*a6b50*/  STL [R1+0x61fc], R21 ;  /* 0x0061fc1501007387 */ /* 0x0003e40000100800 */
[----:B--2---:R-:W-:Y:S02]  /*a6b60*/  IMAD.MOV.U32 R28, RZ, RZ, R26 ;  /* 0x000000ffff1c7224 */ /* 0x004fe400078e001a */
[----:B------:R-:W-:Y:S01]  /*a6b70*/  IMAD.MOV.U32 R29, RZ, RZ, R27 ;  /* 0x000000ffff1d7224 */ /* 0x000fe200078e001b */
[----:B0-----:R-:W2:Y:S01]  /*a6b80*/  LDL.LU R20, [R1+0x17c0] ;  /* 0x0017c00001147983 */ /* 0x001ea20000300800 */
[----:B-1----:R-:W2:Y:S02]  /*a6b90*/  LDL.LU R21, [R1+0x17c4] ;  /* 0x0017c40001157983 */ /* 0x002ea40000300800 */
[----:B------:R-:W2:Y:S02]  /*a6ba0*/  LDL.LU R22, [R1+0x17c8] ;  /* 0x0017c80001167983 */ /* 0x000ea40000300800 */
[----:B------:R-:W2:Y:S01]  /*a6bb0*/  LDL.LU R23, [R1+0x17cc] ;  /* 0x0017cc0001177983 */ /* 0x000ea20000300800 */
[C---:B---3--:R-:W-:Y:S01]  /*a6bc0*/  HMMA.16816.F32 R16, R8.reuse, R26, R16 ;  /* 0x0000001a0810723c */ /* 0x048fe20000001810 */
[----:B------:R-:W3:Y:S11]  /*a6bd0*/  LDL.LU.64 R26, [R1+0x62e8] ;  /* 0x0062e800011a7983 */ /* 0x000ef60000300a00 */
[----:B------:R-:W-:Y:S11]  /*a6be0*/  @!UPT UIADD3 URZ, URZ, URZ, URZ ;  /* 0x0000003f3f3ff290 */ /* 0x000ff6000fffe03f */
[----:B------:R-:W-:Y:S01]  /*a6bf0*/  STL.64 [R1+0x1780], R16 ;  /* 0x0017801001007387 */ /* 0x000fe20000100a00 */
[----:B------:R0:W-:Y:S02]  /*a6c00*/  STL [R1+0x1788], R18 ;  /* 0x0017881201007387 */ /* 0x0001e40000100800 */
[----:B0-----:R-:W-:Y:S02]  /*a6c10*/  IMAD.MOV.U32 R18, RZ, RZ, R19 ;  /* 0x000000ffff127224 */ /* 0x001fe400078e0013 */
[----:B------:R-:W2:Y:S01]  /*a6c20*/  LDL.LU R19, [R1+0x62e0] ;  /* 0x0062e00001137983 */ /* 0x000ea20000300800 */
[----:B------:R-:W4:Y:S02]  /*a6c30*/  LDL.LU.64 R16, [R1+0x62d8] ;  /* 0x0062d80001107983 */ /* 0x000f240000300a00 */
[----:B------:R-:W-:Y:S02]  /*a6c40*/  STL [R1+0x6208], R29 ;  /* 0x0062081d01007387 */ /* 0x000fe40000100800 */
[----:B------:R-:W-:Y:S01]  /*a6c50*/  STL [R1+0x6204], R28 ;  /* 0x0062041c01007387 */ /* 0x000fe20000100800 */
[----:B---3--:R-:W-:Y:S01]  /*a6c60*/  HMMA.16816.F32 R4, R8, R26, R4 ;  /* 0x0000001a0804723c */ /* 0x008fe20000001804 */
[----:B------:R-:W-:-:S02]  /*a6c70*/  IMAD.MOV.U32 R2, RZ, RZ, R26 ;  /* 0x000000ffff027224 */ /* 0x000fc400078e001a */
[----:B------:R-:W-:Y:S01]  /*a6c80*/  IMAD.MOV.U32 R3, RZ, RZ, R27 ;  /* 0x000000ffff037224 */ /* 0x000fe200078e001b */
[----:B--2---:R-:W-:Y:S01]  /*a6c90*/  STL.64 [R1+0x5f38], R18 ;  /* 0x005f381201007387 */ /* 0x004fe20000100a00 */
        /* <DEDUP_REMOVED lines=9> */
[----:B------:R-:W4:Y:S02]  /*a6d30*/  LDL.LU.64 R26, [R1+0x62c0] ;  /* 0x0062c000011a7983 */ /* 0x000f240000300a00 */
[----:B------:R-:W-:Y:S01]  /*a6d40*/  STL [R1+0x6220], R3 ;  /* 0x0062200301007387 */ /* 0x000fe20000100800 */
[----:B------:R-:W-:Y:S01]  /*a6d50*/  STL [R1+0x620c], R2 ;  /* 0x00620c0201007387 */ /* 0x000fe20000100800 */
[C---:B----4-:R-:W-:Y:S01]  /*a6d60*/  HMMA.16816.F32 R20, R8.reuse, R26, R20 ;  /* 0x0000001a0814723c */ /* 0x050fe20000001814 */
[----:B------:R-:W-:Y:S11]  /*a6d70*/  IMAD.MOV.U32 R0, RZ, RZ, R27 ;  /* 0x000000ffff007224 */ /* 0x000ff600078e001b */
[----:B------:R-:W-:Y:S11]  /*a6d80*/  @!UPT UIADD3 URZ, URZ, URZ, URZ ;  /* 0x0000003f3f3ff290 */ /* 0x000ff6000fffe03f */
[----:B------:R-:W-:Y:S01]  /*a6d90*/  STL.64 [R1+0x1740], R20 ;  /* 0x0017401401007387 */ /* 0x000fe20000100a00 */
[----:B------:R0:W-:Y:S02]  /*a6da0*/  STL.64 [R1+0x1748], R22 ;  /* 0x0017481601007387 */ /* 0x0001e40000100a00 */
[----:B0-----:R-:W-:Y:S02]  /*a6db0*/  IMAD.MOV.U32 R23, RZ, RZ, R26 ;  /* 0x000000ffff177224 */ /* 0x001fe400078e001a */
[----:B------:R-:W3:Y:S01]  /*a6dc0*/  LDL.LU.64 R26, [R1+0x62b8] ;  /* 0x0062b800011a7983 */ /* 0x000ee20000300a00 */
[----:B------:R-:W-:Y:S01]  /*a6dd0*/  STL [R1+0x6224], R0 ;  /* 0x0062240001007387 */ /* 0x000fe20000100800 */
[C---:B---3--:R-:W-:Y:S01]  /*a6de0*/  HMMA.16816.F32 R4, R8.reuse, R26, R4 ;  /* 0x0000001a0804723c */ /* 0x048fe20000001804 */
[----:B------:R-:W-:Y:S11]  /*a6df0*/  IMAD.MOV.U32 R22, RZ, RZ, R27 ;  /* 0x000000ffff167224 */ /* 0x000ff600078e001b */
[----:B------:R-:W-:Y:S11]  /*a6e00*/  @!UPT UIADD3 URZ, URZ, URZ, URZ ;  /* 0x0000003f3f3ff290 */ /* 0x000ff6000fffe03f */
[----:B------:R0:W-:Y:S01]  /*a6e10*/  STL.64 [R1+0x1720], R4 ;  /* 0x0017200401007387 */ /* 0x0001e20000100a00 */
[----:B------:R1:W-:Y:S02]  /*a6e20*/  STL.64 [R1+0x1728], R6 ;  /* 0x0017280601007387 */ /* 0x0003e40000100a00 */
[----:B0-----:R-:W-:Y:S01]  /*a6e30*/  IMAD.MOV.U32 R5, RZ, RZ, R26 ;  /* 0x000000ffff057224 */ /* 0x001fe200078e001a */
[----:B-1----:R-:W3:Y:S01]  /*a6e40*/  LDL.LU.64 R6, [R1+0x62b0] ;  /* 0x0062b00001067983 */ /* 0x002ee20000300a00 */
[----:B------:R-:W4:Y:S03]  /*a6e50*/  LDL.LU.64 R26, [R1+0x62a8] ;  /* 0x0062a800011a7983 */ /* 0x000f260000300a00 */
[----:B------:R-:W-:Y:S01]  /*a6e60*/  STL [R1+0x6228], R5 ;  /* 0x0062280501007387 */ /* 0x000fe20000100800 */
[----:B----4-:R-:W-:Y:S01]  /*a6e70*/  HMMA.16816.F32 R12, R8, R26, R12 ;  /* 0x0000001a080c723c */ /* 0x010fe2000000180c */
[----:B------:R-:W-:-:S02]  /*a6e80*/  IMAD.MOV.U32 R21, RZ, RZ, R26 ;  /* 0x000000ffff157224 */ /* 0x000fc400078e001a */
[----:B------:R-:W-:Y:S11]  /*a6e90*/  IMAD.MOV.U32 R4, RZ, RZ, R27 ;  /* 0x000000ffff047224 */ /* 0x000ff600078e001b */
[----:B------:R-:W-:Y:S09]  /*a6ea0*/  @!UPT UIADD3 URZ, URZ, URZ, URZ ;  /* 0x0000003f3f3ff290 */ /* 0x000ff2000fffe03f */
[----:B------:R-:W-:Y:S01]  /*a6eb0*/  STL.64 [R1+0x1700], R12 ;  /* 0x0017000c01007387 */ /* 0x000fe20000100a00 */
[----:B------:R0:W-:Y:S03]  /*a6ec0*/  STL.64 [R1+0x1708], R14 ;  /* 0x0017080e01007387 */ /* 0x0001e60000100a00 */
[----:B0-----:R-:W4:Y:S01]  /*a6ed0*/  LDL.LU R15, [R1+0x62a0] ;  /* 0x0062a000010f7983 */ /* 0x001f220000300800 */
[----:B------:R-:W2:Y:S02]  /*a6ee0*/  LDL.LU.64 R26, [R1+0x6298] ;  /* 0x00629800011a7983 */ /* 0x000ea40000300a00 */
[----:B------:R-:W-:Y:S02]  /*a6ef0*/  STL [R1+0x622c], R4 ;  /* 0x00622c0401007387 */ /* 0x000fe40000100800 */
[----:B---3--:R0:W-:Y:S01]  /*a6f00*/  STL.64 [R1+0x6280], R6 ;  /* 0x0062800601007387 */ /* 0x0081e20000100a00 */
[----:B--2---:R-:W-:Y:S01]  /*a6f10*/  HMMA.16816.F32 R16, R8, R26, R16 ;  /* 0x0000001a0810723c */ /* 0x004fe20000001810 */
[----:B------:R-:W-:-:S02]  /*a6f20*/  IMAD.MOV.U32 R28, RZ, RZ, R26 ;  /* 0x000000ffff1c7224 */ /* 0x000fc400078e001a */
[----:B------:R-:W-:Y:S11]  /*a6f30*/  IMAD.MOV.U32 R20, RZ, RZ, R27 ;  /* 0x000000ffff147224 */ /* 0x000ff600078e001b */
[----:B------:R-:W-:Y:S09]  /*a6f40*/  @!UPT UIADD3 URZ, URZ, URZ, URZ ;  /* 0x0000003f3f3ff290 */ /* 0x000ff2000fffe03f */
[----:B------:R-:W-:Y:S01]  /*a6f50*/  STL.64 [R1+0x16e0], R16 ;  /* 0x0016e01001007387 */ /* 0x000fe20000100a00 */
[----:B------:R-:W-:Y:S02]  /*a6f60*/  STL.64 [R1+0x16e8], R18 ;  /* 0x0016e81201007387 */ /* 0x000fe40000100a00 */
[----:B0-----:R-:W2:Y:S02]  /*a6f70*/  LDL.LU.64 R6, [R1+0x108] ;  /* 0x0001080001067983 */ /* 0x001ea40000300a00 */
[----:B------:R-:W3:Y:S01]  /*a6f80*/  LDL.LU R24, [R1+0x1730] ;  /* 0x0017300001187983 */ /* 0x000ee20000300800 */
[----:B------:R-:W3:Y:S01]  /*a6f90*/  LDL.LU R25, [R1+0x1734] ;  /* 0x0017340001197983 */ /* 0x000ee20000300800 */
[----:B------:R-:W2:Y:S02]  /*a6fa0*/  LDL.LU R26, [R1+0x1738] ;  /* 0x00173800011a7983 */ /* 0x000ea40000300800 */
[----:B------:R-:W2:Y:S02]  /*a6fb0*/  LDL.LU R27, [R1+0x173c] ;  /* 0x00173c00011b7983 */ /* 0x000ea40000300800 */
[----:B------:R-:W-:-:S02]  /*a6fc0*/  IMAD.MOV.U32 R4, RZ, RZ, R8 ;  /* 0x000000ffff047224 */ /* 0x000fc400078e0008 */
[----:B------:R-:W-:Y:S02]  /*a6fd0*/  IMAD.MOV.U32 R3, RZ, RZ, R9 ;  /* 0x000000ffff037224 */ /* 0x000fe400078e0009 */
        /* <DEDUP_REMOVED lines=19> */
[----:B------:R-:W-:Y:S01]  /*a7110*/  IMAD.MOV.U32 R29, RZ, RZ, R7 ;  /* 0x000000ffff1d7224 */ /* 0x000fe200078e0007 */
[----:B--2---:R0:W-:Y:S01]  /*a7120*/  STL.64 [R1+0x6270], R18 ;  /* 0x0062701201007387 */ /* 0x0041e20000100a00 */
[----:B------:R-:W-:Y:S03]  /*a7130*/  STL.64 [R1+0x6268], R16 ;  /* 0x0062681001007387 */ /* 0x000fe60000100a00 */
[----:B0-----:R-:W2:Y:S01]  /*a7140*/  LDL.LU.64 R18, [R1+0xe8] ;  /* 0x0000e80001127983 */ /* 0x001ea20000300a00 */
[----:B------:R0:W-:Y:S02]  /*a7150*/  STL.64 [R1+0x6260], R10 ;  /* 0x0062600a01007387 */ /* 0x0001e40000100a00 */
[----:B------:R-:W-:Y:S01]  /*a7160*/  STL.64 [R1+0x6258], R8 ;  /* 0x0062580801007387 */ /* 0x000fe20000100a00 */
[----:B0-----:R-:W2:Y:S01]  /*a7170*/  LDL.LU.64 R10, [R1+0xd8] ;  /* 0x0000d800010a7983 */ /* 0x001ea20000300a00 */
[----:B----4-:R0:W-:Y:S02]  /*a7180*/  STL.64 [R1+0x6248], R14 ;  /* 0x0062480e01007387 */ /* 0x0101e40000100a00 */
[----:B---3--:R-:W-:Y:S01]  /*a7190*/  STL.64 [R1+0x6240], R12 ;  /* 0x0062400c01007387 */ /* 0x008fe20000100a00 */
[----:B0-----:R-:W3:Y:S01]  /*a71a0*/  LDL.LU.64 R14, [R1+0xc8] ;  /* 0x0000c800010e7983 */ /* 0x001ee20000300a00 */
[----:B------:R0:W-:Y:S02]  /*a71b0*/  STL.64 [R1+0x6218], R22 ;  /* 0x0062181601007387 */ /* 0x0001e40000100a00 */
[----:B------:R1:W-:Y:S02]  /*a71c0*/  STL.64 [R1+0x6210], R20 ;  /* 0x0062101401007387 */ /* 0x0003e40000100a00 */
[----:B0-----:R-:W-:-:S02]  /*a71d0*/  IMAD.MOV.U32 R22, RZ, RZ, R2 ;  /* 0x000000ffff167224 */ /* 0x001fc400078e0002 */
[----:B-1----:R-:W-:Y:S02]  /*a71e0*/  IMAD.MOV.U32 R20, RZ, RZ, R4 ;  /* 0x000000ffff147224 */ /* 0x002fe400078e0004 */
[----:B------:R-:W-:Y:S02]  /*a71f0*/  IMAD.MOV.U32 R21, RZ, RZ, R3 ;  /* 0x000000ffff157224 */ /* 0x000fe400078e0003 */
[----:B------:R-:W-:-:S07]  /*a7200*/  IMAD.MOV.U32 R23, RZ, RZ, R0 ;  /* 0x000000ffff177224 */ /* 0x000fce00078e0000 */
[C---:B------:R-:W-:Y:S01]  /*a7210*/  HMMA.16816.F32 R24, R20.reuse, R6, R24 ;  /* 0x000000061418723c */ /* 0x040fe20000001818 */
[----:B------:R-:W-:Y:S11]  /*a7220*/  IMAD.MOV.U32 R2, RZ, RZ, R6 ;  /* 0x000000ffff027224 */ /* 0x000ff600078e0006 */
[----:B------:R-:W-:Y:S11]  /*a7230*/  @!UPT UIADD3 URZ, URZ, URZ, URZ ;  /* 0x0000003f3f3ff290 */ /* 0x000ff6000fffe03f */
[----:B------:R-:W-:Y:S01]  /*a7240*/  STL.64 [R1+0x16c0], R24 ;  /* 0x0016c01801007387 */ /* 0x000fe20000100a00 */
[----:B------:R0:W-:Y:S03]  /*a7250*/  STL.64 [R1+0x16c8], R26 ;  /* 0x0016c81a01007387 */ /* 0x0001e60000100a00 */
[----:B0-----:R-:W4:Y:S01]  /*a7260*/  LDL.LU.64 R26, [R1+0x6290] ;  /* 0x00629000011a7983 */ /* 0x001f220000300a00 */
[----:B------:R-:W4:Y:S02]  /*a7270*/  LDL.LU.64 R24, [R1+0x6288] ;  /* 0x0062880001187983 */ /* 0x000f240000300a00 */
[----:B------:R-:W4:Y:S02]  /*a7280*/  LDL.LU.64 R6, [R1+0x6280] ;  /* 0x0062800001067983 */ /* 0x000f240000300a00 */
[----:B----4-:R-:W-:Y:S01]  /*a7290*/  HMMA.16816.F32 R20, R20, R6, R24 ;  /* 0x000000061414723c */ /* 0x010fe20000001818 */
[----:B------:R-:W4:Y:S01]  /*a72a0*/  LDL.LU.64 R26, [R1+0x6278] ;  /* 0x00627800011a7983 */ /* 0x000f220000300a00 */
[----:B------:R4:W-:Y:S02]  /*a72b0*/  STL.64 [R1+0x6100], R6 ;  /* 0x0061000601007387 */ /* 0x0009e40000100a00 */
[----:B------:R-:W2:Y:S11]  /*a72c0*/  LDL.LU R4, [R1+0x1710] ;  /* 0x0017100001047983 */ /* 0x000eb60000300800 */
[----:B------:R-:W-:Y:S08]  /*a72d0*/  @!UPT UIADD3 URZ, URZ, URZ, URZ ;  /* 0x0000003f3f3ff290 */ /* 0x000ff0000fffe03f */
[----:B------:R0:W-:Y:S01]  /*a72e0*/  STL.64 [R1+0x220], R20 ;  /* 0x0002201401007387 */ /* 0x0001e20000100a00 */
[----:B------:R1:W-:Y:S02]  /*a72f0*/  STL.64 [R1+0x228], R22 ;  /* 0x0002281601007387 */ /* 0x0003e40000100a00 */
[----:B------:R-:W2:Y:S02]  /*a7300*/  LDL.LU R5, [R1+0x1714] ;  /* 0x0017140001057983 */ /* 0x000ea40000300800 */
[----:B------:R-:W2:Y:S01]  /*a7310*/  LDL R24, [R1+0x6b0] ;  /* 0x0006b00001187983 */ /* 0x000ea20000100800 */
[----:B------:R-:W2:Y:S01]  /*a7320*/  LDL R25, [R1+0x6b4] ;  /* 0x0006b40001197983 */ /* 0x000ea20000100800 */
[----:B----4-:R-:W-:Y:S02]  /*a7330*/  IMAD.MOV.U32 R6, RZ, RZ, R27 ;  /* 0x000000ffff067224 */ /* 0x010fe400078e001b */
[----:B------:R-:W-:Y:S01]  /*a7340*/  IMAD.MOV.U32 R7, RZ, RZ, R26 ;  /* 0x000000ffff077224 */ /* 0x000fe200078e001a */
[----:B------:R-:W4:Y:S04]  /*a7350*/  LDL R27, [R1+0x6bc] ;  /* 0x0006bc00011b7983 */ /* 0x000f280000100800 */
[----:B------:R-:W4:Y:S01]  /*a7360*/  LDL R26, [R1+0x6b8] ;  /* 0x0006b800011a7983 */ /* 0x000f220000100800 */
[----:B0-----:R-:W2:Y:S02]  /*a7370*/  LDL.LU R20, [R1+0x1680] ;  /* 0x0016800001147983 */ /* 0x001ea40000300800 */
[----:B------:R-:W2:Y:S02]  /*a7380*/  LDL.LU R21, [R1+0x1684] ;  /* 0x0016840001157983 */ /* 0x000ea40000300800 */
[----:B-1----:R-:W2:Y:S01]  /*a7390*/  LDL.LU R22, [R1+0x1688] ;  /* 0x0016880001167983 */ /* 0x002ea20000300800 */
[----:B------:R-:W2:Y:S04]  /*a73a0*/  LDL.LU R23, [R1+0x168c] ;  /* 0x00168c0001177983 */ /* 0x000ea80000300800 */
[----:B--2---:R0:W-:Y:S01]  /*a73b0*/  STL.64 [R1+0x6238], R22 ;  /* 0x0062381601007387 */ /* 0x0041e20000100a00 */
[----:B------:R-:W-:Y:S03]  /*a73c0*/  STL.64 [R1+0x6230], R20 ;  /* 0x0062301401007387 */ /* 0x000fe60000100a00 */
[----:B0-----:R-:W2:Y:S01]  /*a73d0*/  LDL.LU.64 R22, [R1+0xb8] ;  /* 0x0000b80001167983 */ /* 0x001ea20000300a00 */
[----:B----4-:R-:W-:Y:S02]  /*a73e0*/  STL.64 [R1+0x6098], R26 ;  /* 0x0060981a01007387 */ /* 0x010fe40000100a00 */
[----:B------:R0:W-:Y:S02]  /*a73f0*/  STL.64 [R1+0x6090], R24 ;  /* 0x0060901801007387 */ /* 0x0001e40000100a00 */
[----:B0-----:R-:W4:Y:S01]  /*a7400*/  LDL.LU.64 R24, [R1+0x470] ;  /* 0x0004700001187983 */ /* 0x001f220000300a00 */
        /* <DEDUP_REMOVED lines=29> */
[----:B--2---:R-:W-:-:S02]  /*a75e0*/  IMAD.MOV.U32 R4, RZ, RZ, R22 ;  /* 0x000000ffff047224 */ /* 0x004fc400078e0016 */
[----:B------:R-:W-:Y:S02]  /*a75f0*/  IMAD.MOV.U32 R5, RZ, RZ, R23 ;  /* 0x000000ffff057224 */ /* 0x000fe400078e0017 */
[----:B------:R-:W-:Y:S02]  /*a7600*/  IMAD.MOV.U32 R0, RZ, RZ, R24 ;  /* 0x000000ffff007224 */ /* 0x000fe400078e0018 */
[----:B------:R-:W-:Y:S02]  /*a7610*/  IMAD.MOV.U32 R3, RZ, RZ, R25 ;  /* 0x000000ffff037224 */ /* 0x000fe400078e0019 */
[----:B------:R-:W-:Y:S02]  /*a7620*/  IMAD.MOV.U32 R19, RZ, RZ, R26 ;  /* 0x000000ffff137224 */ /* 0x000fe400078e001a */
[----:B------:R-:W-:Y:S01]  /*a7630*/  IMAD.MOV.U32 R18, RZ, RZ, R27 ;  /* 0x000000ffff127224 */ /* 0x000fe200078e001b */
[----:B----4-:R-:W-:Y:S01]  /*a7640*/  HMMA.16816.F32 R12, R24, R22, R12 ;  /* 0x00000016180c723c */ /* 0x010fe2000000180c */
[----:B------:R-:W3:Y:S01]  /*a7650*/  LDL.LU.64 R22, [R1+0x6238] ;  /* 0x0062380001167983 */ /* 0x000ee20000300a00 */
[----:B------:R-:W3:Y:S11]  /*a7660*/  LDL.LU.64 R20, [R1+0x6230] ;  /* 0x0062300001147983 */ /* 0x000ef60000300a00 */
[----:B------:R-:W-:Y:S10]  /*a7670*/  @!UPT UIADD3 URZ, URZ, URZ, URZ ;  /* 0x0000003f3f3ff290 */ /* 0x000ff4000fffe03f */
[----:B------:R-:W-:Y:S01]  /*a7680*/  STL [R1+0x1654], R13 ;  /* 0x0016540d01007387 */ /* 0x000fe20000100800 */
[----:B------:R0:W-:Y:S02]  /*a7690*/  STL.64 [R1+0x1658], R14 ;  /* 0x0016580e01007387 */ /* 0x0001e40000100a00 */
[----:B0-----:R-:W-:-:S05]  /*a76a0*/  IMAD.MOV.U32 R15, RZ, RZ, R12 ;  /* 0x000000ffff0f7224 */ /* 0x001fca00078e000c */
[----:B------:R0:W-:Y:S01]  /*a76b0*/  STL [R1+0x5144], R15 ;  /* 0x0051440f01007387 */ /* 0x0001e20000100800 */
[----:B------:R-:W2:Y:S02]  /*a76c0*/  LDL.LU R12, [R1+0x1c0] ;  /* 0x0001c000010c7983 */ /* 0x000ea40000300800 */
[----:B------:R-:W2:Y:S02]  /*a76d0*/  LDL.LU R13, [R1+0x1c4] ;  /* 0x0001c400010d7983 */ /* 0x000ea40000300800 */
[----:B------:R-:W2:Y:S01]  /*a76e0*/  LDL.LU R14, [R1+0x1c8] ;  /* 0x0001c800010e7983 */ /* 0x000ea20000300800 */
[----:B0-----:R-:W2:Y:S01]  /*a76f0*/  LDL.LU R15, [R1+0x1cc] ;  /* 0x0001cc00010f7983 */ /* 0x001ea20000300800 */
[----:B------:R-:W4:Y:S02]  /*a7700*/  LDL.LU R24, [R1+0x12f0] ;  /* 0x0012f00001187983 */ /* 0x000f240000300800 */
[----:B------:R-:W4:Y:S02]  /*a7710*/  LDL.LU R25, [R1+0x12f4] ;  /* 0x0012f40001197983 */ /* 0x000f240000300800 */
[----:B------:R-:W2:Y:S01]  /*a7720*/  LDL.LU R26, [R1+0x12f8] ;  /* 0x0012f800011a7983 */ /* 0x000ea20000300800 */
[----:B------:R-:W2:Y:S04]  /*a7730*/  LDL.LU R27, [R1+0x12fc] ;  /* 0x0012fc00011b7983 */ /* 0x000ea80000300800 */
[----:B--2---:R0:W-:Y:S01]  /*a7740*/  STL.64 [R1+0x60a8], R26 ;  /* 0x0060a81a01007387 */ /* 0x0041e20000100a00 */
[----:B----4-:R1:W-:Y:S02]  /*a7750*/  STL.64 [R1+0x60a0], R24 ;  /* 0x0060a01801007387 */ /* 0x0103e40000100a00 */
[----:B0-----:R-:W-:-:S02]  /*a7760*/  IMAD.MOV.U32 R26, RZ, RZ, R4 ;  /* 0x000000ffff1a7224 */ /* 0x001fc400078e0004 */
[----:B------:R-:W-:Y:S01]  /*a7770*/  IMAD.MOV.U32 R27, RZ, RZ, R5 ;  /* 0x000000ffff1b7224 */ /* 0x000fe200078e0005 */
[----:B------:R-:W2:Y:S01]  /*a7780*/  LDL.LU R4, [R1+0x622c] ;  /* 0x00622c0001047983 */ /* 0x000ea20000300800 */
[----:B------:R-:W4:Y:S02]  /*a7790*/  LDL.LU R5, [R1+0x6228] ;  /* 0x0062280001057983 */ /* 0x000f240000300800 */
[----:B-1----:R-:W-:Y:S02]  /*a77a0*/  IMAD.MOV.U32 R24, RZ, RZ, R0 ;  /* 0x000000ffff187224 */ /* 0x002fe400078e0000 */
[----:B------:R-:W-:Y:S01]  /*a77b0*/  IMAD.MOV.U32 R25, RZ, RZ, R3 ;  /* 0x000000ffff197224 */ /* 0x000fe200078e0003 */
[----:B------:R0:W-:Y:S01]  /*a77c0*/  STL.64 [R1+0x60b8], R26 ;  /* 0x0060b81a01007387 */ /* 0x0001e20000100a00 */
[----:B------:R-:W2:Y:S02]  /*a77d0*/  LDL.LU R0, [R1+0x6224] ;  /* 0x0062240001007983 */ /* 0x000ea40000300800 */
[----:B------:R-:W2:Y:S02]  /*a77e0*/  LDL.LU R3, [R1+0x6220] ;  /* 0x0062200001037983 */ /* 0x000ea40000300800 */
[----:B0-----:R-:W-:-:S02]  /*a77f0*/  IMAD.MOV.U32 R26, RZ, RZ, R19 ;  /* 0x000000ffff1a7224 */ /* 0x001fc400078e0013 */
[----:B------:R-:W-:-:S07]  /*a7800*/  IMAD.MOV.U32 R27, RZ, RZ, R18 ;  /* 0x000000ffff1b7224 */ /* 0x000fce00078e0012 */
[----:B---3--:R-:W-:Y:S01]  /*a7810*/  HMMA.16816.F32 R24, R24, R10, R20 ;  /* 0x0000000a1818723c */ /* 0x008fe20000001814 */
[----:B------:R-:W3:Y:S01]  /*a7820*/  LDL.LU.64 R22, [R1+0x6218] ;  /* 0x0062180001167983 */ /* 0x000ee20000300a00 */
[----:B------:R-:W2:Y:S11]  /*a7830*/  LDL.LU.64 R20, [R1+0x6210] ;  /* 0x0062100001147983 */ /* 0x000eb60000300a00 */
[----:B------:R-:W-:Y:S10]  /*a7840*/  @!UPT UIADD3 URZ, URZ, URZ, URZ ;  /* 0x0000003f3f3ff290 */ /* 0x000ff4000fffe03f */
[----:B------:R-:W-:Y:S01]  /*a7850*/  STL.64 [R1+0x1630], R24 ;  /* 0x0016301801007387 */ /* 0x000fe20000100a00 */
[----:B------:R0:W-:Y:S02]  /*a7860*/  STL.64 [R1+0x1638], R26 ;  /* 0x0016381a01007387 */ /* 0x0001e40000100a00 */
[----:B0-----:R-:W-:Y:S02]  /*a7870*/  IMAD.MOV.U32 R26, RZ, RZ, R9 ;  /* 0x000000ffff1a7224 */ /* 0x001fe400078e0009 */
[----:B------:R-:W-:-:S05]  /*a7880*/  IMAD.MOV.U32 R27, RZ, RZ, R8 ;  /* 0x000000ffff1b7224 */ /* 0x000fca00078e0008 */
[----:B------:R0:W-:Y:S01]  /*a7890*/  STL.64 [R1+0x60d0], R26 ;  /* 0x0060d01a01007387 */ /* 0x0001e20000100a00 */
[----:B------:R1:W-:Y:S02]  /*a78a0*/  STL.64 [R1+0x60b0], R10 ;  /* 0x0060b00a01007387 */ /* 0x0003e40000100a00 */
[----:B------:R-:W2:Y:S02]  /*a78b0*/  LDL.LU R8, [R1+0x1380] ;  /* 0x0013800001087983 */ /* 0x000ea40000300800 */
[----:B------:R-:W2:Y:S02]  /*a78c0*/  LDL.LU R9, [R1+0x1384] ;  /* 0x0013840001097983 */ /* 0x000ea40000300800 */
[----:B0-----:R-:W-:Y:S02]  /*a78d0*/  IMAD.MOV.U32 R26, RZ, RZ, R17 ;  /* 0x000000ffff1a7224 */ /* 0x001fe400078e0011 */
[----:B------:R-:W-:Y:S01]  /*a78e0*/  IMAD.MOV.U32 R27, RZ, RZ, R16 ;  /* 0x000000ffff1b7224 */ /* 0x000fe200078e0010 */
[----:B-1----:R-:W2:Y:S01]  /*a78f0*/  LDL.LU R10, [R1+0x1388] ;  /* 0x00138800010a7983 */ /* 0x002ea20000300800 */
[----:B------:R-:W2:Y:S03]  /*a7900*/  LDL.LU R11, [R1+0x138c] ;  /* 0x00138c00010b7983 */ /* 0x000ea60000300800 */
        /* <DEDUP_REMOVED lines=8> */
[----:B------:R-:W-:Y:S02]  /*a7990*/  IMAD.MOV.U32 R6, RZ, RZ, R2 ;  /* 0x000000ffff067224 */ /* 0x000fe400078e0002 */
[----:B------:R-:W-:Y:S01]  /*a79a0*/  IMAD.MOV.U32 R7, RZ, RZ, R29 ;  /* 0x000000ffff077224 */ /* 0x000fe200078e001d */
[----:B--2---:R1:W-:Y:S01]  /*a79b0*/  STL.64 [R1+0x6118], R18 ;  /* 0x0061181201007387 */ /* 0x0043e20000100a00 */
[----:B------:R-:W-:Y:S02]  /*a79c0*/  STL.64 [R1+0x6110], R16 ;  /* 0x0061101001007387 */ /* 0x000fe40000100a00 */
[----:B------:R-:W2:Y:S02]  /*a79d0*/  LDL.LU R2, [R1+0x620c] ;  /* 0x00620c0001027983 */ /* 0x000ea40000300800 */
[----:B------:R-:W2:Y:S01]  /*a79e0*/  LDL.LU R29, [R1+0x6208] ;  /* 0x00620800011d7983 */ /* 0x000ea20000300800 */
[----:B------:R-:W-:Y:S01]  /*a79f0*/  STL.64 [R1+0x6120], R6 ;  /* 0x0061200601007387 */ /* 0x000fe20000100a00 */
[----:B------:R-:W2:Y:S02]  /*a7a00*/  LDL.LU R24, [R1+0x14b0] ;  /* 0x0014b00001187983 */ /* 0x000ea40000300800 */
[----:B------:R-:W2:Y:S02]  /*a7a10*/  LDL.LU R25, [R1+0x14b4] ;  /* 0x0014b40001197983 */ /* 0x000ea40000300800 */
[----:B0-----:R-:W2:Y:S01]  /*a7a20*/  LDL.LU R26, [R1+0x14b8] ;  /* 0x0014b800011a7983 */ /* 0x001ea20000300800 */
[----:B------:R-:W2:Y:S01]  /*a7a30*/  LDL.LU R27, [R1+0x14bc] ;  /* 0x0014bc00011b7983 */ /* 0x000ea20000300800 */
[----:B-1----:R-:W-:-:S02]  /*a7a40*/  IMAD.MOV.U32 R18, RZ, RZ, R28 ;  /* 0x000000ffff127224 */ /* 0x002fc400078e001c */
[----:B------:R-:W-:Y:S01]  /*a7a50*/  IMAD.MOV.U32 R19, RZ, RZ, R20 ;  /* 0x000000ffff137224 */ /* 0x000fe200078e0014 */
[----:B--2---:R0:W-:Y:S01]  /*a7a60*/  STL.64 [R1+0x6130], R26 ;  /* 0x0061301a01007387 */ /* 0x0041e20000100a00 */
[----:B------:R-:W-:Y:S02]  /*a7a70*/  STL.64 [R1+0x6128], R24 ;  /* 0x0061281801007387 */ /* 0x000fe40000100a00 */
[----:B------:R-:W2:Y:S02]  /*a7a80*/  LDL.LU R28, [R1+0x6204] ;  /* 0x00620400011c7983 */ /* 0x000ea40000300800 */
[----:B------:R-:W2:Y:S01]  /*a7a90*/  LDL.LU R20, [R1+0x6200] ;  /* 0x0062000001147983 */ /* 0x000ea20000300800 */
        /* <DEDUP_REMOVED lines=11> */
[----:B---3--:R-:W-:Y:S01]  /*a7b50*/  IMAD.MOV.U32 R27, RZ, RZ, R22 ;  /* 0x000000ffff1b7224 */ /* 0x008fe200078e0016 */
[----:B--2---:R-:W-:Y:S01]  /*a7b60*/  STL.64 [R1+0x6150], R18 ;  /* 0x0061501201007387 */ /* 0x004fe20000100a00 */
[----:B------:R0:W-:Y:S02]  /*a7b70*/  STL.64 [R1+0x6148], R16 ;  /* 0x0061481001007387 */ /* 0x0001e40000100a00 */
[----:B------:R-:W2:Y:S02]  /*a7b80*/  LDL.LU R5, [R1+0x61f4] ;  /* 0x0061f40001057983 */ /* 0x000ea40000300800 */
[----:B------:R-:W3:Y:S01]  /*a7b90*/  LDL.LU R22, [R1+0x61f0] ;  /* 0x0061f00001167983 */ /* 0x000ee20000300800 */
        /* <DEDUP_REMOVED lines=8> */
[----:B----4-:R0:W-:Y:S02]  /*a7c20*/  STL.64 [R1+0x6160], R16 ;  /* 0x0061601001007387 */ /* 0x0101e40000100a00 */
[----:B------:R-:W3:Y:S02]  /*a7c30*/  LDL.LU R23, [R1+0x61ec] ;  /* 0x0061ec0001177983 */ /* 0x000ee40000300800 */
        /* <DEDUP_REMOVED lines=77> */
[----:B0-----:R-:W2:Y:S01]  /*a8110*/  LDL.LU R20, [R1+0x12c0] ;  /* 0x0012c00001147983 */ /* 0x001ea20000300800 */
[----:B------:R-:W2:Y:S02]  /*a8120*/  LDL.LU R21, [R1+0x12c4] ;  /* 0x0012c40001157983 */ /* 0x000ea40000300800 */
[----:B-1----:R-:W2:Y:S01]  /*a8130*/  LDL.LU R22, [R1+0x12c8] ;  /* 0x0012c80001167983 */ /* 0x002ea20000300800 */
        /* <DEDUP_REMOVED lines=43> */
[----:B------:R-:W3:Y:S11]  /*a83f0*/  LDL.LU.64 R18, [R1+0x6138] ;  /* 0x0061380001127983 */ /* 0x000ef60000300a00 */
[----:B------:R-:W-:Y:S10]  /*a8400*/  @!UPT UIADD3 URZ, URZ, URZ, URZ ;  /* 0x0000003f3f3ff290 */ /* 0x000ff4000fffe03f */
[----:B------:R-:W-:Y:S01]  /*a8410*/  STL.64 [R1+0x120], R24 ;  /* 0x0001201801007387 */ /* 0x000fe20000100a00 */
[----:B------:R0:W-:Y:S03]  /*a8420*/  STL.64 [R1+0x128], R26 ;  /* 0x0001281a01007387 */ /* 0x0001e60000100a00 */
[----:B0-----:R-:W2:Y:S01]  /*a8430*/  LDL.LU.64 R26, [R1+0x6130] ;  /* 0x00613000011a7983 */ /* 0x001ea20000300a00 */
[----:B------:R-:W2:Y:S01]  /*a8440*/  LDL.LU.64 R24, [R1+0x6128] ;  /* 0x0061280001187983 */ /* 0x000ea20000300a00 */
[C---:B---3--:R-:W-:Y:S02]  /*a8450*/  HMMA.16816.F32 R16, R12.reuse, R18, R4 ;  /* 0x000000120c10723c */ /* 0x048fe40000001804 */
[----:B------:R-:W2:Y:S11]  /*a8460*/  LDL.LU.64 R6, [R1+0x6120] ;  /* 0x0061200001067983 */ /* 0x000eb60000300a00 */
[----:B------:R-:W-:Y:S10]  /*a8470*/  @!UPT UIADD3 URZ, URZ, URZ, URZ ;  /* 0x0000003f3f3ff290 */ /* 0x000ff4000fffe03f */
[----:B------:R-:W-:Y:S01]  /*a8480*/  STL.64 [R1+0x110], R16 ;  /* 0x0001101001007387 */ /* 0x000fe20000100a00 */
[----:B------:R0:W-:Y:S03]  /*a8490*/  STL.64 [R1+0x118], R18 ;  /* 0x0001181201007387 */ /* 0x0001e60000100a00 */
[----:B0-----:R-:W3:Y:S01]  /*a84a0*/  LDL.LU.64 R18, [R1+0x6118] ;  /* 0x0061180001127983 */ /* 0x001ee20000300a00 */
[----:B------:R-:W3:Y:S01]  /*a84b0*/  LDL.LU.64 R16, [R1+0x6110] ;  /* 0x0061100001107983 */ /* 0x000ee20000300a00 */
[C---:B--2---:R-:W-:Y:S02]  /*a84c0*/  HMMA.16816.F32 R4, R12.reuse, R6, R24 ;  /* 0x000000060c04723c */ /* 0x044fe40000001818 */
[----:B------:R-:W2:Y:S11]  /*a84d0*/  LDL.LU.64 R26, [R1+0x6108] ;  /* 0x00610800011a7983 */ /* 0x000eb60000300a00 */
[----:B------:R-:W-:Y:S10]  /*a84e0*/  @!UPT UIADD3 URZ, URZ, URZ, URZ ;  /* 0x0000003f3f3ff290 */ /* 0x000ff4000fffe03f */
[----:B------:R-:W-:Y:S01]  /*a84f0*/  STL.64 [R1+0x100], R4 ;  /* 0x0001000401007387 */ /* 0x000fe20000100a00 */
[----:B------:R0:W-:Y:S03]  /*a8500*/  STL.64 [R1+0x108], R6 ;  /* 0x0001080601007387 */ /* 0x0001e60000100a00 */
[----:B0-----:R-:W3:Y:S01]  /*a8510*/  LDL.LU.64 R6, [R1+0x6100] ;  /* 0x0061000001067983 */ /* 0x001ee20000300a00 */
[C---:B--2---:R-:W-:Y:S08]  /*a8520*/  HMMA.16816.F32 R24, R12.reuse, R26, R8 ;  /* 0x0000001a0c18723c */ /* 0x044ff00000001808 */
[----:B---3--:R-:W-:Y:S07]  /*a8530*/  HMMA.16816.F32 R4, R12, R6, R16 ;  /* 0x000000060c04723c */ /* 0x008fee0000001810 */
[----:B------:R-:W-:-:S02]  /*a8540*/  IMAD.MOV.U32 R18, RZ, RZ, R2 ;  /* 0x000000ffff127224 */ /* 0x000fc400078e0002 */
[----:B------:R-:W-:Y:S02]  /*a8550*/  IMAD.MOV.U32 R19, RZ, RZ, R0 ;  /* 0x000000ffff137224 */ /* 0x000fe400078e0000 */
[----:B------:R-:W-:Y:S02]  /*a8560*/  IMAD.MOV.U32 R16, RZ, RZ, R28 ;  /* 0x000000ffff107224 */ /* 0x000fe400078e001c */
[----:B----4-:R-:W-:-:S10]  /*a8570*/  IMAD.MOV.U32 R17, RZ, RZ, R3 ;  /* 0x000000ffff117224 */ /* 0x010fd400078e0003 */
[----:B------:R0:W-:Y:S01]  /*a8580*/  STL.64 [R1+0xf0], R4 ;  /* 0x0000f00401007387 */ /* 0x0001e20000100a00 */
[----:B------:R-:W-:Y:S02]  /*a8590*/  STL.64 [R1+0xf8], R6 ;  /* 0x0000f80601007387 */ /* 0x000fe40000100a00 */
[----:B------:R-:W-:Y:S02]  /*a85a0*/  STL.64 [R1+0x6080], R18 ;  /* 0x0060801201007387 */ /* 0x000fe40000100a00 */
[----:B------:R1:W-:Y:S01]  /*a85b0*/  STL.64 [R1+0x6078], R16 ;  /* 0x0060781001007387 */ /* 0x0003e20000100a00 */
[----:B0-----:R-:W2:Y:S04]  /*a85c0*/  LDL.64 R4, [R1+0x70] ;  /* 0x0000700001047983 */ /* 0x001ea80000100a00 */
[----:B-1----:R-:W3:Y:S01]  /*a85d0*/  LDL.64 R16, [R1+0x90] ;  /* 0x0000900001107983 */ /* 0x002ee20000100a00 */
[----:B------:R-:W4:Y:S02]  /*a85e0*/  LDL.LU.64 R10, [R1+0x60f8] ;  /* 0x0060f800010a7983 */ /* 0x000f240000300a00 */
[----:B------:R-:W4:Y:S02]  /*a85f0*/  LDL.LU.64 R8, [R1+0x60f0] ;  /* 0x0060f00001087983 */ /* 0x000f240000300a00 */
[----:B------:R-:W-:Y:S01]  /*a8600*/  STL.64 [R1+0xe0], R24 ;  /* 0x0000e01801007387 */ /* 0x000fe20000100a00 */
[----:B------:R0:W-:Y:S04]  /*a8610*/  STL.64 [R1+0xe8], R26 ;  /* 0x0000e81a01007387 */ /* 0x0001e80000100a00 */
[----:B0-----:R-:W4:Y:S02]  /*a8620*/  LDL.LU.64 R26, [R1+0x60e8] ;  /* 0x0060e800011a7983 */ /* 0x001f240000300a00 */
[C---:B----4-:R-:W-:Y:S02]  /*a8630*/  HMMA.16816.F32 R24, R12.reuse, R26, R8 ;  /* 0x0000001a0c18723c */ /* 0x050fe40000001808 */
[----:B------:R-:W4:Y:S01]  /*a8640*/  LDL.LU.64 R10, [R1+0x60e0] ;  /* 0x0060e000010a7983 */ /* 0x000f220000300a00 */
[----:B------:R-:W4:Y:S11]  /*a8650*/  LDL.LU.64 R8, [R1+0x60d8] ;  /* 0x0060d80001087983 */ /* 0x000f360000300a00 */
[----:B------:R-:W-:Y:S09]  /*a8660*/  @!UPT UIADD3 URZ, URZ, URZ, URZ ;  /* 0x0000003f3f3ff290 */ /* 0x000ff2000fffe03f */
[----:B------:R-:W-:Y:S01]  /*a8670*/  STL.64 [R1+0xd0], R24 ;  /* 0x0000d01801007387 */ /* 0x000fe20000100a00 */
[----:B------:R0:W-:Y:S02]  /*a8680*/  STL [R1+0xd8], R26 ;  /* 0x0000d81a01007387 */ /* 0x0001e40000100800 */
[----:B------:R-:W-:Y:S02]  /*a8690*/  IMAD.MOV.U32 R0, RZ, RZ, R27 ;  /* 0x000000ffff007224 */ /* 0x000fe400078e001b */
[----:B0-----:R-:W4:Y:S03]  /*a86a0*/  LDL.LU.64 R26, [R1+0x60d0] ;  /* 0x0060d000011a7983 */ /* 0x001f260000300a00 */
        /* <DEDUP_REMOVED lines=13> */
[----:B0-----:R-:W4:Y:S01]  /*a8780*/  LDL.LU.64 R26, [R1+0x60a8] ;  /* 0x0060a800011a7983 */ /* 0x001f220000300a00 */
[----:B------:R-:W4:Y:S02]  /*a8790*/  LDL.LU.64 R24, [R1+0x60a0] ;  /* 0x0060a00001187983 */ /* 0x000f240000300a00 */
[----:B------:R-:W-:Y:S01]  /*a87a0*/  IMAD.MOV.U32 R23, RZ, RZ, R29 ;  /* 0x000000ffff177224 */ /* 0x000fe200078e001d */
[----:B----4-:R-:W-:Y:S01]  /*a87b0*/  HMMA.16816.F32 R12, R12, R10, R24 ;  /* 0x0000000a0c0c723c */ /* 0x010fe20000001818 */
[----:B------:R-:W4:Y:S01]  /*a87c0*/  LDL.LU.64 R26, [R1+0x6098] ;  /* 0x00609800011a7983 */ /* 0x000f220000300a00 */
[----:B------:R-:W4:Y:S02]  /*a87d0*/  LDL.LU.64 R24, [R1+0x6090] ;  /* 0x0060900001187983 */ /* 0x000f240000300a00 */
[----:B------:R-:W2:Y:S11]  /*a87e0*/  LDL.LU.64 R8, [R1+0x6088] ;  /* 0x0060880001087983 */ /* 0x000eb60000300a00 */
[----:B------:R-:W-:Y:S09]  /*a87f0*/  @!UPT UIADD3 URZ, URZ, URZ, URZ ;  /* 0x0000003f3f3ff290 */ /* 0x000ff2000fffe03f */
[----:B------:R-:W-:Y:S02]  /*a8800*/  IMAD.MOV.U32 R2, RZ, RZ, R15 ;  /* 0x000000ffff027224 */ /* 0x000fe400078e000f */
[----:B------:R-:W-:Y:S01]  /*a8810*/  IMAD.MOV.U32 R3, RZ, RZ, R14 ;  /* 0x000000ffff037224 */ /* 0x000fe200078e000e */
[----:B------:R-:W-:Y:S02]  /*a8820*/  STL [R1+0xa0], R12 ;  /* 0x0000a00c01007387 */ /* 0x000fe40000100800 */
[----:B------:R-:W-:Y:S02]  /*a8830*/  STL [R1+0x4e90], R2 ;  /* 0x004e900201007387 */ /* 0x000fe40000100800 */
[----:B---3--:R-:W-:Y:S02]  /*a8840*/  IMAD.MOV.U32 R15, RZ, RZ, R16 ;  /* 0x000000ffff0f7224 */ /* 0x008fe400078e0010 */
[----:B------:R-:W-:Y:S01]  /*a8850*/  IMAD.MOV.U32 R14, RZ, RZ, R17 ;  /* 0x000000ffff0e7224 */ /* 0x000fe200078e0011 */
[----:B------:R-:W-:Y:S01]  /*a8860*/  STL [R1+0x4e8c], R3 ;  /* 0x004e8c0301007387 */ /* 0x000fe20000100800 */
[----:B------:R-:W3:Y:S02]  /*a8870*/  LDL.LU.64 R18, [R1+0x6080] ;  /* 0x0060800001127983 */ /* 0x000ee40000300a00 */
[----:B------:R-:W-:Y:S01]  /*a8880*/  IMAD.MOV.U32 R10, RZ, RZ, R13 ;  /* 0x000000ffff0a7224 */ /* 0x000fe200078e000d */
[C---:B----4-:R-:W-:Y:S01]  /*a8890*/  HMMA.16816.F32 R20, R24.reuse, R16, R20 ;  /* 0x000000101814723c */ /* 0x050fe20000001814 */
[----:B------:R-:W3:Y:S11]  /*a88a0*/  LDL.LU.64 R16, [R1+0x6078] ;  /* 0x0060780001107983 */ /* 0x000ef60000300a00 */
[----:B------:R-:W-:Y:S11]  /*a88b0*/  @!UPT UIADD3 URZ, URZ, URZ, URZ ;  /* 0x0000003f3f3ff290 */ /* 0x000ff6000fffe03f */
[----:B------:R0:W-:Y:S01]  /*a88c0*/  STL [R1+0x1610], R20 ;  /* 0x0016101401007387 */ /* 0x0001e20000100800 */
[----:B------:R-:W-:Y:S02]  /*a88d0*/  IMAD.MOV.U32 R28, RZ, RZ, R22 ;  /* 0x000000ffff1c7224 */ /* 0x000fe400078e0016 */
[----:B------:R-:W-:Y:S02]  /*a88e0*/  IMAD.MOV.U32 R11, RZ, RZ, R23 ;  /* 0x000000ffff0b7224 */ /* 0x000fe400078e0017 */
[----:B------:R-:W-:Y:S01]  /*a88f0*/  IMAD.MOV.U32 R29, RZ, RZ, R21 ;  /* 0x000000ffff1d7224 */ /* 0x000fe200078e0015 */
[----:B------:R-:W4:Y:S04]  /*a8900*/  LDL.LU.64 R22, [R1+0x6070] ;  /* 0x0060700001167983 */ /* 0x000f280000300a00 */
[----:B0-----:R-:W3:Y:S01]  /*a8910*/  LDL.LU.64 R20, [R1+0x6068] ;  /* 0x0060680001147983 */ /* 0x001ee20000300a00 */
[----:B------:R0:W-:Y:S02]  /*a8920*/  STL [R1+0x5f9c], R14 ;  /* 0x005f9c0e01007387 */ /* 0x0001e40000100800 */
[----:B------:R1:W-:Y:S02]  /*a8930*/  STL [R1+0x5f98], R15 ;  /* 0x005f980f01007387 */ /* 0x0003e40000100800 */
[----:B------:R-:W3:Y:S01]  /*a8940*/  LDL.LU R12, [R1+0x1260] ;  /* 0x00126000010c7983 */ /* 0x000ee20000300800 */
[----:B------:R-:W3:Y:S04]  /*a8950*/  LDL.LU R13, [R1+0x1264] ;  /* 0x00126400010d7983 */ /* 0x000ee80000300800 */
[----:B0-----:R-:W3:Y:S01]  /*a8960*/  LDL.LU R14, [R1+0x1268] ;  /* 0x00126800010e7983 */ /* 0x001ee20000300800 */
[----:B-1----:R-:W3:Y:S02]  /*a8970*/  LDL.LU R15, [R1+0x126c] ;  /* 0x00126c00010f7983 */ /* 0x002ee40000300800 */
[----:B------:R-:W-:Y:S02]  /*a8980*/  STL [R1+0x4d30], R11 ;  /* 0x004d300b01007387 */ /* 0x000fe40000100800 */
[----:B------:R-:W-:Y:S01]  /*a8990*/  STL [R1+0x6060], R10 ;  /* 0x0060600a01007387 */ /* 0x000fe20000100800 */
[----:B--2---:R0:W-:Y:S04]  /*a89a0*/  STL.64 [R1+0x6058], R8 ;  /* 0x0060580801007387 */ /* 0x0041e80000100a00 */
[----:B0-----:R-:W3:Y:S01]  /*a89b0*/  LDL.64 R8, [R1+0x80] ;  /* 0x0000800001087983 */ /* 0x001ee20000100a00 */
[----:B------:R-:W-:Y:S02]  /*a89c0*/  STL [R1+0x4d2c], R28 ;  /* 0x004d2c1c01007387 */ /* 0x000fe40000100800 */
[----:B------:R-:W-:Y:S01]  /*a89d0*/  STL [R1+0x4d28], R29 ;  /* 0x004d281d01007387 */ /* 0x000fe20000100800 */
[C---:B---3--:R-:W-:Y:S11]  /*a89e0*/  HMMA.16816.F32 R16, R24.reuse, R8, R16 ;  /* 0x000000081810723c */ /* 0x048ff60000001810 */
[----:B------:R-:W-:Y:S11]  /*a89f0*/  @!UPT UIADD3 URZ, URZ, URZ, URZ ;  /* 0x0000003f3f3ff290 */ /* 0x000ff6000fffe03f */
[----:B------:R-:W-:Y:S01]  /*a8a00*/  @!UPT UIADD3 URZ, URZ, URZ, URZ ;  /* 0x0000003f3f3ff290 */ /* 0x000fe2000fffe03f */
[----:B------:R0:W-:Y:S02]  /*a8a10*/  STL.64 [R1+0x1600], R16 ;  /* 0x0016001001007387 */ /* 0x0001e40000100a00 */
[----:B0-----:R-:W-:Y:S02]  /*a8a20*/  IMAD.MOV.U32 R17, RZ, RZ, R8 ;  /* 0x000000ffff117224 */ /* 0x001fe400078e0008 */
[----:B------:R-:W-:Y:S02]  /*a8a30*/  IMAD.MOV.U32 R16, RZ, RZ, R9 ;  /* 0x000000ffff107224 */ /* 0x000fe400078e0009 */
[----:B------:R-:W-:Y:S01]  /*a8a40*/  HMMA.16816.F32 R8, R24, R4, R12 ;  /* 0x000000041808723c */ /* 0x000fe2000000180c */
[----:B------:R0:W-:Y:S02]  /*a8a50*/  STL.64 [R1+0x1608], R18 ;  /* 0x0016081201007387 */ /* 0x0001e40000100a00 */
[----:B------:R-:W-:Y:S02]  /*a8a60*/  STL [R1+0x5fa4], R16 ;  /* 0x005fa41001007387 */ /* 0x000fe40000100800 */
[----:B------:R-:W-:Y:S02]  /*a8a70*/  STL [R1+0x5fa0], R17 ;  /* 0x005fa01101007387 */ /* 0x000fe40000100800 */
[----:B0-----:R-:W-:-:S02]  /*a8a80*/  IMAD.MOV.U32 R19, RZ, RZ, R4 ;  /* 0x000000ffff137224 */ /* 0x001fc400078e0004 */
[----:B------:R-:W-:Y:S02]  /*a8a90*/  IMAD.MOV.U32 R4, RZ, RZ, R21 ;  /* 0x000000ffff047224 */ /* 0x000fe400078e0015 */
[----:B------:R-:W-:Y:S11]  /*a8aa0*/  IMAD.MOV.U32 R18, RZ, RZ, R5 ;  /* 0x000000ffff127224 */ /* 0x000ff600078e0005 */
[----:B------:R-:W-:Y:S01]  /*a8ab0*/  @!UPT UIADD3 URZ, URZ, URZ, URZ ;  /* 0x0000003f3f3ff290 */ /* 0x000fe2000fffe03f */
[----:B------:R0:W-:Y:S01]  /*a8ac0*/  STL.64 [R1+0x15e0], R8 ;  /* 0x0015e00801007387 */ /* 0x0001e20000100a00 */
[----:B------:R-:W-:Y:S02]  /*a8ad0*/  STL.64 [R1+0x15e8], R10 ;  /* 0x0015e80a01007387 */ /* 0x000fe40000100a00 */
[----:B------:R-:W2:Y:S02]  /*a8ae0*/  LDL.LU R21, [R1+0x6064] ;  /* 0x0060640001157983 */ /* 0x000ea40000300800 */
[----:B------:R-:W3:Y:S01]  /*a8af0*/  LDL.LU R5, [R1+0x10c4] ;  /* 0x0010c40001057983 */ /* 0x000ee20000300800 */
[----:B------:R-:W2:Y:S01]  /*a8b00*/  LDL.LU R6, [R1+0x10c8] ;  /* 0x0010c80001067983 */ /* 0x000ea20000300800 */
[----:B------:R-:W2:Y:S02]  /*a8b10*/  LDL.LU R7, [R1+0x10cc] ;  /* 0x0010cc0001077983 */ /* 0x000ea40000300800 */
[----:B------:R-:W3:Y:S02]  /*a8b20*/  LDL.LU R12, [R1+0x1230] ;  /* 0x00123000010c7983 */ /* 0x000ee40000300800 */
[----:B------:R-:W4:Y:S01]  /*a8b30*/  LDL.LU R13, [R1+0x1234] ;  /* 0x00123400010d7983 */ /* 0x000f220000300800 */
[----:B0-----:R-:W4:Y:S04]  /*a8b40*/  LDL.64 R8, [R1+0x60] ;  /* 0x0000600001087983 */ /* 0x001f280000100a00 */
[----:B--2---:R-:W-:Y:S01]  /*a8b50*/  STL.64 [R1+0x5ff0], R6 ;  /* 0x005ff00601007387 */ /* 0x004fe20000100a00 */
[----:B---3--:R0:W-:Y:S03]  /*a8b60*/  STL.64 [R1+0x5fe8], R4 ;  /* 0x005fe80401007387 */ /* 0x0081e60000100a00 */
[----:B0-----:R-:W2:Y:S04]  /*a8b70*/  LDL.64 R4, [R1+0x10] ;  /* 0x0000100001047983 */ /* 0x001ea80000100a00 */
[----:B--2---:R0:W-:Y:S04]  /*a8b80*/  STL.64 [R1+0x6000], R4 ;  /* 0x0060000401007387 */ /* 0x0041e80000100a00 */
[----:B0-----:R-:W2:Y:S04]  /*a8b90*/  LDL.64 R4, [R1+0x20] ;  /* 0x0000200001047983 */ /* 0x001ea80000100a00 */
[----:B--2---:R0:W-:Y:S04]  /*a8ba0*/  STL.64 [R1+0x6008], R4 ;  /* 0x0060080401007387 */ /* 0x0041e80000100a00 */
[----:B0-----:R-:W2:Y:S04]  /*a8bb0*/  LDL.64 R4, [R1+0x30] ;  /* 0x0000300001047983 */ /* 0x001ea80000100a00 */
[----:B--2---:R0:W-:Y:S04]  /*a8bc0*/  STL.64 [R1+0x6020], R4 ;  /* 0x0060200401007387 */ /* 0x0041e80000100a00 */
[----:B0-----:R-:W2:Y:S01]  /*a8bd0*/  LDL.64 R4, [R1+0x40] ;  /* 0x0000400001047983 */ /* 0x001ea20000100a00 */
[----:B------:R-:W-:-:S02]  /*a8be0*/  IMAD.MOV.U32 R14, RZ, RZ, R21 ;  /* 0x000000ffff0e7224 */ /* 0x000fc400078e0015 */
[----:B------:R-:W-:Y:S01]  /*a8bf0*/  IMAD.MOV.U32 R15, RZ, RZ, R20 ;  /* 0x000000ffff0f7224 */ /* 0x000fe200078e0014 */
[----:B--2---:R-:W-:Y:S01]  /*a8c00*/  STL.64 [R1+0x6038], R4 ;  /* 0x0060380401007387 */ /* 0x004fe20000100a00 */
[----:B------:R-:W2:Y:S03]  /*a8c10*/  LDL.64 R20, [R1] ;  /* 0x0000000001147983 */ /* 0x000ea60000100a00 */
[----:B--2---:R0:W-:Y:S04]  /*a8c20*/  STL.64 [R1+0x5ff8], R20 ;  /* 0x005ff81401007387 */ /* 0x0041e80000100a00 */
[----:B0-----:R-:W2:Y:S01]  /*a8c30*/  LDL.LU R20, [R1+0x10f0] ;  /* 0x0010f00001147983 */ /* 0x001ea20000300800 */
[----:B------:R-:W2:Y:S02]  /*a8c40*/  LDL.LU R21, [R1+0x10f4] ;  /* 0x0010f40001157983 */ /* 0x000ea40000300800 */
[----:B------:R-:W3:Y:S02]  /*a8c50*/  LDL.64 R4, [R1+0x50] ;  /* 0x0000500001047983 */ /* 0x000ee40000100a00 */
[----:B---3--:R-:W-:Y:S01]  /*a8c60*/  STL.64 [R1+0x6050], R4 ;  /* 0x0060500401007387 */ /* 0x008fe20000100a00 */
[----:B----4-:R-:W-:Y:S02]  /*a8c70*/  STL.64 [R1+0x6018], R22 ;  /* 0x0060181601007387 */ /* 0x010fe40000100a00 */
[----:B--2---:R0:W-:Y:S02]  /*a8c80*/  STL.64 [R1+0x6010], R20 ;  /* 0x0060101401007387 */ /* 0x0041e40000100a00 */
        /* <DEDUP_REMOVED lines=12> */
[----:B------:R-:W-:-:S10]  /*a8d50*/  IMAD.MOV.U32 R13, RZ, RZ, R9 ;  /* 0x000000ffff0d7224 */ /* 0x000fd400078e0009 */
        /* <DEDUP_REMOVED lines=8> */
[----:B------:R1:W-:Y:S02]  /*a8de0*/  STL [R1+0x5fa8], R19 ;  /* 0x005fa81301007387 */ /* 0x0003e40000100800 */
[----:B------:R-:W3:Y:S02]  /*a8df0*/  LDL.LU R16, [R1+0x1120] ;  /* 0x0011200001107983 */ /* 0x000ee40000300800 */
[----:B------:R-:W3:Y:S01]  /*a8e00*/  LDL.LU R17, [R1+0x1124] ;  /* 0x0011240001117983 */ /* 0x000ee20000300800 */
[----:B0-----:R-:W3:Y:S01]  /*a8e10*/  LDL.LU R18, [R1+0x1128] ;  /* 0x0011280001127983 */ /* 0x001ee20000300800 */
[----:B-1----:R-:W3:Y:S02]  /*a8e20*/  LDL.LU R19, [R1+0x112c] ;  /* 0x00112c0001137983 */ /* 0x002ee40000300800 */
[----:B------:R-:W4:Y:S02]  /*a8e30*/  LDL.LU R10, [R1+0x6060] ;  /* 0x00606000010a7983 */ /* 0x000f240000300800 */
[----:B------:R-:W2:Y:S01]  /*a8e40*/  LDL.LU.64 R8, [R1+0x6058] ;  /* 0x0060580001087983 */ /* 0x000ea20000300a00 */
[----:B------:R0:W-:Y:S04]  /*a8e50*/  STL [R1+0x15d0], R4 ;  /* 0x0015d00401007387 */ /* 0x0001e80000100800 */
[----:B0-----:R-:W2:Y:S01]  /*a8e60*/  LDL.LU.64 R4, [R1+0x6050] ;  /* 0x0060500001047983 */ /* 0x001ea20000300a00 */
[----:B------:R-:W-:-:S02]  /*a8e70*/  IMAD.MOV.U32 R29, RZ, RZ, R7 ;  /* 0x000000ffff1d7224 */ /* 0x000fc400078e0007 */
[----:B------:R-:W-:Y:S01]  /*a8e80*/  IMAD.MOV.U32 R28, RZ, RZ, R6 ;  /* 0x000000ffff1c7224 */ /* 0x000fe200078e0006 */
[----:B--2---:R-:W-:Y:S01]  /*a8e90*/  HMMA.16816.F32 R20, R24, R4, R20 ;  /* 0x000000041814723c */ /* 0x004fe20000001814 */
[----:B----4-:R-:W-:Y:S01]  /*a8ea0*/  STL.64 [R1+0x5fc0], R10 ;  /* 0x005fc00a01007387 */ /* 0x010fe20000100a00 */
[----:B------:R0:W-:Y:S03]  /*a8eb0*/  STL.64 [R1+0x5fb8], R8 ;  /* 0x005fb80801007387 */ /* 0x0001e60000100a00 */
[----:B0-----:R-:W2:Y:S01]  /*a8ec0*/  LDL.LU R8, [R1+0x1080] ;  /* 0x0010800001087983 */ /* 0x001ea20000300800 */
[----:B------:R-:W2:Y:S02]  /*a8ed0*/  LDL.LU R9, [R1+0x1084] ;  /* 0x0010840001097983 */ /* 0x000ea40000300800 */
[----:B------:R-:W2:Y:S02]  /*a8ee0*/  LDL.LU R10, [R1+0x1088] ;  /* 0x00108800010a7983 */ /* 0x000ea40000300800 */
[----:B------:R-:W2:Y:S01]  /*a8ef0*/  LDL.LU R11, [R1+0x108c] ;  /* 0x00108c00010b7983 */ /* 0x000ea20000300800 */
[----:B------:R0:W-:Y:S01]  /*a8f00*/  STL [R1+0x4e98], R29 ;  /* 0x004e981d01007387 */ /* 0x0001e20000100800 */
[----:B------:R1:W-:Y:S11]  /*a8f10*/  STL [R1+0x4e94], R28 ;  /* 0x004e941c01007387 */ /* 0x0003f60000100800 */
[----:B------:R-:W-:Y:S01]  /*a8f20*/  STL.64 [R1+0x15b0], R20 ;  /* 0x0015b01401007387 */ /* 0x000fe20000100a00 */
[----:B------:R4:W-:Y:S02]  /*a8f30*/  STL.64 [R1+0x15b8], R22 ;  /* 0x0015b81601007387 */ /* 0x0009e40000100a00 */
[----:B0-----:R-:W-:-:S02]  /*a8f40*/  IMAD.MOV.U32 R29, RZ, RZ, R4 ;  /* 0x000000ffff1d7224 */ /* 0x001fc400078e0004 */
[----:B-1----:R-:W-:Y:S01]  /*a8f50*/  IMAD.MOV.U32 R28, RZ, RZ, R5 ;  /* 0x000000ffff1c7224 */ /* 0x002fe200078e0005 */
[----:B----4-:R-:W4:Y:S01]  /*a8f60*/  LDL.LU.64 R22, [R1+0x6048] ;  /* 0x0060480001167983 */ /* 0x010f220000300a00 */
[----:B------:R-:W4:Y:S02]  /*a8f70*/  LDL.LU.64 R20, [R1+0x6040] ;  /* 0x0060400001147983 */ /* 0x000f240000300a00 */
[----:B------:R-:W4:Y:S02]  /*a8f80*/  LDL.LU.64 R4, [R1+0x6038] ;  /* 0x0060380001047983 */ /* 0x000f240000300a00 */
[----:B----4-:R-:W-:Y:S01]  /*a8f90*/  HMMA.16816.F32 R24, R24, R4, R20 ;  /* 0x000000041818723c */ /* 0x010fe20000001814 */
[----:B------:R-:W4:Y:S01]  /*a8fa0*/  LDL.LU.64 R22, [R1+0x6030] ;  /* 0x0060300001167983 */ /* 0x000f220000300a00 */
[----:B------:R-:W4:Y:S11]  /*a8fb0*/  LDL.LU.64 R20, [R1+0x6028] ;  /* 0x0060280001147983 */ /* 0x000f360000300a00 */
[----:B------:R-:W-:Y:S10]  /*a8fc0*/  @!UPT UIADD3 URZ, URZ, URZ, URZ ;  /* 0x0000003f3f3ff290 */ /* 0x000ff4000fffe03f */
[----:B------:R0:W-:Y:S01]  /*a8fd0*/  STL.64 [R1+0x15a0], R24 ;  /* 0x0015a01801007387 */ /* 0x0001e20000100a00 */
[----:B------:R-:W-:Y:S02]  /*a8fe0*/  STL.64 [R1+0x15a8], R26 ;  /* 0x0015a81a01007387 */ /* 0x000fe40000100a00 */
[----:B0-----:R-:W-:Y:S02]  /*a8ff0*/  IMAD.MOV.U32 R25, RZ, RZ, R4 ;  /* 0x000000ffff197224 */ /* 0x001fe400078e0004 */
[----:B------:R-:W-:Y:S02]  /*a9000*/  IMAD.MOV.U32 R24, RZ, RZ, R5 ;  /* 0x000000ffff187224 */ /* 0x000fe400078e0005 */
[----:B------:R-:W4:Y:S03]  /*a9010*/  LDL.LU.64 R4, [R1+0x6020] ;  /* 0x0060200001047983 */ /* 0x000f260000300a00 */
[----:B------:R0:W-:Y:S02]  /*a9020*/  STL.64 [R1+0x5fb0], R24 ;  /* 0x005fb01801007387 */ /* 0x0001e40000100a00 */
[----:B0-----:R-:W4:Y:S01]  /*a9030*/  LDL.LU.64 R24, [R1+0x6b0] ;  /* 0x0006b00001187983 */ /* 0x001f220000300a00 */
        /* <DEDUP_REMOVED lines=10> */
[C---:B---3--:R-:W-:Y:S11]  /*a90e0*/  HMMA.16816.F32 R16, R24.reuse, R4, R16 ;  /* 0x000000041810723c */ /* 0x048ff60000001810 */
        /* <DEDUP_REMOVED lines=11> */
[----:B------:R0:W-:Y:S01]  /*a91a0*/  STL.64 [R1+0x1550], R20 ;  /* 0x0015501401007387 */ /* 0x0001e20000100a00 */
[----:B------:R1:W-:Y:S03]  /*a91b0*/  STL.64 [R1+0x1558], R22 ;  /* 0x0015581601007387 */ /* 0x0003e60000100a00 */
[----:B0-----:R-:W3:Y:S01]  /*a91c0*/  LDL.LU.64 R20, [R1+0x5ff8] ;  /* 0x005ff80001147983 */ /* 0x001ee20000300a00 */
[----:B------:R-:W3:Y:S02]  /*a91d0*/  LDL.LU.64 R6, [R1+0x5ff0] ;  /* 0x005ff00001067983 */ /* 0x000ee40000300a00 */
[----:B------:R-:W3:Y:S02]  /*a91e0*/  LDL.LU.64 R4, [R1+0x5fe8] ;  /* 0x005fe80001047983 */ /* 0x000ee40000300a00 */
[----:B---3--:R-:W-:Y:S01]  /*a91f0*/  HMMA.16816.F32 R4, R24, R20, R4 ;  /* 0x000000141804723c */ /* 0x008fe20000001804 */
[----:B------:R-:W-:-:S02]  /*a9200*/  IMAD.MOV.U32 R2, RZ, RZ, R20 ;  /* 0x000000ffff027224 */ /* 0x000fc400078e0014 */
[----:B------:R-:W-:Y:S02]  /*a9210*/  IMAD.MOV.U32 R0, RZ, RZ, R21 ;  /* 0x000000ffff007224 */ /* 0x000fe400078e0015 */
[----:B------:R-:W3:Y:S11]  /*a9220*/  LDL.LU.64 R20, [R1+0x5fe0] ;  /* 0x005fe00001147983 */ /* 0x000ef60000300a00 */
[----:B------:R-:W-:Y:S07]  /*a9230*/  @!UPT UIADD3 URZ, URZ, URZ, URZ ;  /* 0x0000003f3f3ff290 */ /* 0x000fee000fffe03f */
[----:B------:R0:W-:Y:S01]  /*a9240*/  STL.64 [R1+0x1540], R4 ;  /* 0x0015400401007387 */ /* 0x0001e20000100a00 */
[----:B-1----:R-:W-:Y:S02]  /*a9250*/  IMAD.MOV.U32 R22, RZ, RZ, R6 ;  /* 0x000000ffff167224 */ /* 0x002fe400078e0006 */
[----:B------:R-:W-:Y:S02]  /*a9260*/  IMAD.MOV.U32 R23, RZ, RZ, R7 ;  /* 0x000000ffff177224 */ /* 0x000fe400078e0007 */
[----:B------:R-:W4:Y:S04]  /*a9270*/  LDL.LU.64 R6, [R1+0x5fd8] ;  /* 0x005fd80001067983 */ /* 0x000f280000300a00 */
[----:B0-----:R-:W2:Y:S01]  /*a9280*/  LDL.LU.64 R4, [R1+0x5fd0] ;  /* 0x005fd00001047983 */ /* 0x001ea20000300a00 */
[----:B------:R-:W-:Y:S02]  /*a9290*/  STL [R1+0x5374], R23 ;  /* 0x0053741701007387 */ /* 0x000fe40000100800 */
[----:B------:R-:W-:Y:S01]  /*a92a0*/  STL [R1+0x5370], R22 ;  /* 0x0053701601007387 */ /* 0x000fe20000100800 */
[----:B---3--:R4:W-:Y:S01]  /*a92b0*/  STL.64 [R1+0x5f28], R20 ;  /* 0x005f281401007387 */ /* 0x0089e20000100a00 */
[----:B--2---:R-:W-:Y:S01]  /*a92c0*/  HMMA.16816.F32 R8, R24, R4, R8 ;  /* 0x000000041808723c */ /* 0x004fe20000001808 */
[----:B----4-:R-:W-:-:S02]  /*a92d0*/  IMAD.MOV.U32 R20, RZ, RZ, R7 ;  /* 0x000000ffff147224 */ /* 0x010fc400078e0007 */
[----:B------:R-:W2:Y:S01]  /*a92e0*/  LDL.LU R7, [R1+0x5fc8] ;  /* 0x005fc80001077983 */ /* 0x000ea20000300800 */
[----:B------:R-:W3:Y:S02]  /*a92f0*/  LDL.LU R21, [R1+0x1054] ;  /* 0x0010540001157983 */ /* 0x000ee40000300800 */
[----:B------:R-:W3:Y:S02]  /*a9300*/  LDL.LU R22, [R1+0x1058] ;  /* 0x0010580001167983 */ /* 0x000ee40000300800 */
[----:B------:R-:W3:Y:S11]  /*a9310*/  LDL.LU R23, [R1+0x105c] ;  /* 0x00105c0001177983 */ /* 0x000ef60000300800 */
[----:B------:R-:W-:Y:S04]  /*a9320*/  @!UPT UIADD3 URZ, URZ, URZ, URZ ;  /* 0x0000003f3f3ff290 */ /* 0x000fe8000fffe03f */
[----:B------:R-:W-:Y:S01]  /*a9330*/  STL.64 [R1+0x1520], R8 ;  /* 0x0015200801007387 */ /* 0x000fe20000100a00 */
[----:B------:R0:W-:Y:S03]  /*a9340*/  STL.64 [R1+0x1528], R10 ;  /* 0x0015280a01007387 */ /* 0x0001e60000100a00 */
[----:B0-----:R-:W4:Y:S01]  /*a9350*/  LDL.LU.64 R10, [R1+0x5fc0] ;  /* 0x005fc000010a7983 */ /* 0x001f220000300a00 */
[----:B------:R-:W3:Y:S02]  /*a9360*/  LDL.LU.64 R8, [R1+0x5fb8] ;  /* 0x005fb80001087983 */ /* 0x000ee40000300a00 */
[----:B------:R-:W-:Y:S01]  /*a9370*/  IMAD.MOV.U32 R3, RZ, RZ, R25 ;  /* 0x000000ffff037224 */ /* 0x000fe200078e0019 */
[----:B--2---:R-:W-:Y:S01]  /*a9380*/  STL.64 [R1+0x5e10], R6 ;  /* 0x005e100601007387 */ /* 0x004fe20000100a00 */
[----:B------:R0:W-:Y:S02]  /*a9390*/  STL.64 [R1+0x5e08], R4 ;  /* 0x005e080401007387 */ /* 0x0001e40000100a00 */
[----:B0-----:R-:W-:-:S02]  /*a93a0*/  IMAD.MOV.U32 R4, RZ, RZ, R2 ;  /* 0x000000ffff047224 */ /* 0x001fc400078e0002 */
[----:B------:R-:W-:Y:S01]  /*a93b0*/  IMAD.MOV.U32 R5, RZ, RZ, R0 ;  /* 0x000000ffff057224 */ /* 0x000fe200078e0000 */
[----:B---3--:R-:W-:Y:S04]  /*a93c0*/  HMMA.16816.F32 R20, R24, R8, R20 ;  /* 0x000000081814723c */ /* 0x008fe80000001814 */
[----:B------:R0:W-:Y:S01]  /*a93d0*/  STL.64 [R1+0x5e28], R4 ;  /* 0x005e280401007387 */ /* 0x0001e20000100a00 */
[----:B------:R-:W-:Y:S02]  /*a93e0*/  IMAD.MOV.U32 R6, RZ, RZ, R24 ;  /* 0x000000ffff067224 */ /* 0x000fe400078e0018 */
[----:B------:R-:W2:Y:S02]  /*a93f0*/  LDL.LU.64 R24, [R1+0x5fb0] ;  /* 0x005fb00001187983 */ /* 0x000ea40000300a00 */
[----:B0-----:R-:W-:-:S02]  /*a9400*/  IMAD.MOV.U32 R4, RZ, RZ, R18 ;  /* 0x000000ffff047224 */ /* 0x001fc400078e0012 */
[----:B------:R-:W-:Y:S11]  /*a9410*/  IMAD.MOV.U32 R5, RZ, RZ, R19 ;  /* 0x000000ffff057224 */ /* 0x000ff600078e0013 */
[----:B------:R-:W-:Y:S01]  /*a9420*/  @!UPT UIADD3 URZ, URZ, URZ, URZ ;  /* 0x0000003f3f3ff290 */ /* 0x000fe2000fffe03f */
[----:B------:R-:W-:Y:S01]  /*a9430*/  STL [R1+0x1510], R20 ;  /* 0x0015101401007387 */ /* 0x000fe20000100800 */
[----:B------:R-:W-:Y:S02]  /*a9440*/  STL [R1+0x151c], R23 ;  /* 0x00151c1701007387 */ /* 0x000fe40000100800 */
[----:B------:R-:W3:Y:S02]  /*a9450*/  LDL.LU R18, [R1+0x5fac] ;  /* 0x005fac0001127983 */ /* 0x000ee40000300800 */
[----:B------:R-:W2:Y:S01]  /*a9460*/  LDL.LU R19, [R1+0x5fa8] ;  /* 0x005fa80001137983 */ /* 0x000ea20000300800 */
[----:B------:R-:W-:Y:S01]  /*a9470*/  STL.64 [R1+0x5e40], R4 ;  /* 0x005e400401007387 */ /* 0x000fe20000100a00 */
[----:B----4-:R-:W-:Y:S02]  /*a9480*/  STL.64 [R1+0x5e00], R10 ;  /* 0x005e000a01007387 */ /* 0x010fe40000100a00 */
[----:B------:R0:W-:Y:S02]  /*a9490*/  STL.64 [R1+0x5df8], R8 ;  /* 0x005df80801007387 */ /* 0x0001e40000100a00 */
[----:B0-----:R-:W4:Y:S01]  /*a94a0*/  LDL.LU R8, [R1+0xd60] ;  /* 0x000d600001087983 */ /* 0x001f220000300800 */
[----:B------:R-:W4:Y:S02]  /*a94b0*/  LDL.LU R9, [R1+0xd64] ;  /* 0x000d640001097983 */ /* 0x000f240000300800 */
        /* <DEDUP_REMOVED lines=8> */
[----:B----4-:R0:W-:Y:S03]  /*a9540*/  STL.64 [R1+0x5e18], R8 ;  /* 0x005e180801007387 */ /* 0x0101e60000100a00 */
[----:B0-----:R-:W2:Y:S01]  /*a9550*/  LDL.LU R8, [R1+0xd70] ;  /* 0x000d700001087983 */ /* 0x001ea20000300800 */
[----:B------:R-:W2:Y:S02]  /*a9560*/  LDL.LU R9, [R1+0xd74] ;  /* 0x000d740001097983 */ /* 0x000ea40000300800 */
[----:B------:R-:W4:Y:S02]  /*a9570*/  LDL.LU R10, [R1+0xd78] ;  /* 0x000d7800010a7983 */ /* 0x000f240000300800 */
[----:B------:R-:W4:Y:S02]  /*a9580*/  LDL.LU R11, [R1+0xd7c] ;  /* 0x000d7c00010b7983 */ /* 0x000f240000300800 */
[----:B------:R-:W-:-:S02]  /*a9590*/  IMAD.MOV.U32 R4, RZ, RZ, R14 ;  /* 0x000000ffff047224 */ /* 0x000fc400078e000e */
[----:B------:R-:W-:Y:S01]  /*a95a0*/  IMAD.MOV.U32 R5, RZ, RZ, R15 ;  /* 0x000000ffff057224 */ /* 0x000fe200078e000f */
[----:B------:R-:W3:Y:S01]  /*a95b0*/  LDL.LU R14, [R1+0x5f9c] ;  /* 0x005f9c00010e7983 */ /* 0x000ee20000300800 */
[----:B------:R-:W3:Y:S03]  /*a95c0*/  LDL.LU R15, [R1+0x5f98] ;  /* 0x005f9800010f7983 */ /* 0x000ee60000300800 */
        /* <DEDUP_REMOVED lines=20> */
[----:B------:R0:W-:Y:S02]  /*a9710*/  STL.64 [R1+0x5ea0], R4 ;  /* 0x005ea00401007387 */ /* 0x0001e40000100a00 */
[----:B0-----:R-:W-:Y:S02]  /*a9720*/  IMAD.MOV.U32 R4, RZ, RZ, R12 ;  /* 0x000000ffff047224 */ /* 0x001fe400078e000c */
        /* <DEDUP_REMOVED lines=8> */
[----:B------:R-:W-:-:S02]  /*a97b0*/  IMAD.MOV.U32 R4, RZ, RZ, R19 ;  /* 0x000000ffff047224 */ /* 0x000fc400078e0013 */
[----:B---3--:R-:W-:Y:S02]  /*a97c0*/  IMAD.MOV.U32 R5, RZ, RZ, R18 ;  /* 0x000000ffff057224 */ /* 0x008fe400078e0012 */
[----:B------:R-:W-:Y:S02]  /*a97d0*/  IMAD.MOV.U32 R10, RZ, RZ, R24 ;  /* 0x000000ffff0a7224 */ /* 0x000fe400078e0018 */
[----:B------:R-:W-:Y:S01]  /*a97e0*/  IMAD.MOV.U32 R11, RZ, RZ, R25 ;  /* 0x000000ffff0b7224 */ /* 0x000fe200078e0019 */
[----:B------:R-:W3:Y:S01]  /*a97f0*/  LDL.LU R24, [R1+0x5f84] ;  /* 0x005f840001187983 */ /* 0x000ee20000300800 */
[----:B------:R-:W4:Y:S02]  /*a9800*/  LDL.LU R25, [R1+0x5f80] ;  /* 0x005f800001197983 */ /* 0x000f240000300800 */
[----:B------:R-:W-:Y:S01]  /*a9810*/  STL.64 [R1+0x5ed0], R4 ;  /* 0x005ed00401007387 */ /* 0x000fe20000100a00 */
[----:B------:R-:W-:Y:S04]  /*a9820*/  STL.64 [R1+0x5e80], R10 ;  /* 0x005e800a01007387 */ /* 0x000fe80000100a00 */
[----:B--2---:R0:W-:Y:S04]  /*a9830*/  STL.64 [R1+0x5e78], R8 ;  /* 0x005e780801007387 */ /* 0x0041e80000100a00 */
[----:B0-----:R-:W2:Y:S01]  /*a9840*/  LDL.LU R8, [R1+0xdb0] ;  /* 0x000db00001087983 */ /* 0x001ea20000300800 */
[----:B------:R-:W2:Y:S02]  /*a9850*/  LDL.LU R9, [R1+0xdb4] ;  /* 0x000db40001097983 */ /* 0x000ea40000300800 */
[----:B------:R-:W-:-:S02]  /*a9860*/  IMAD.MOV.U32 R4, RZ, RZ, R17 ;  /* 0x000000ffff047224 */ /* 0x000fc400078e0011 */
[----:B------:R-:W-:Y:S02]  /*a9870*/  IMAD.MOV.U32 R5, RZ, RZ, R16 ;  /* 0x000000ffff057224 */ /* 0x000fe400078e0010 */
[----:B------:R-:W-:Y:S02]  /*a9880*/  IMAD.MOV.U32 R10, RZ, RZ, R13 ;  /* 0x000000ffff0a7224 */ /* 0x000fe400078e000d */
[----:B------:R-:W-:Y:S01]  /*a9890*/  IMAD.MOV.U32 R11, RZ, RZ, R12 ;  /* 0x000000ffff0b7224 */ /* 0x000fe200078e000c */
[----:B------:R-:W3:Y:S01]  /*a98a0*/  LDL.LU R13, [R1+0x5f7c] ;  /* 0x005f7c00010d7983 */ /* 0x000ee20000300800 */
[----:B------:R-:W3:Y:S02]  /*a98b0*/  LDL.LU R12, [R1+0x5f78] ;  /* 0x005f7800010c7983 */ /* 0x000ee40000300800 */
[----:B------:R-:W-:Y:S01]  /*a98c0*/  STL.64 [R1+0x5ee8], R4 ;  /* 0x005ee80401007387 */ /* 0x000fe20000100a00 */
[----:B------:R-:W-:Y:S04]  /*a98d0*/  STL.64 [R1+0x5e98], R10 ;  /* 0x005e980a01007387 */ /* 0x000fe80000100a00 */
[----:B--2---:R0:W-:Y:S04]  /*a98e0*/  STL.64 [R1+0x5e90], R8 ;  /* 0x005e900801007387 */ /* 0x0041e80000100a00 */
[----:B0-----:R-:W2:Y:S01]  /*a98f0*/  LDL.LU R8, [R1+0xde0] ;  /* 0x000de00001087983 */ /* 0x001ea20000300800 */
[----:B------:R-:W2:Y:S02]  /*a9900*/  LDL.LU R9, [R1+0xde4] ;  /* 0x000de40001097983 */ /* 0x000ea40000300800 */
[----:B------:R-:W-:-:S02]  /*a9910*/  IMAD.MOV.U32 R4, RZ, RZ, R15 ;  /* 0x000000ffff047224 */ /* 0x000fc400078e000f */
[----:B------:R-:W-:Y:S02]  /*a9920*/  IMAD.MOV.U32 R5, RZ, RZ, R14 ;  /* 0x000000ffff057224 */ /* 0x000fe400078e000e */
[----:B----4-:R-:W-:Y:S02]  /*a9930*/  IMAD.MOV.U32 R10, RZ, RZ, R25 ;  /* 0x000000ffff0a7224 */ /* 0x010fe400078e0019 */
[----:B---3--:R-:W-:Y:S01]  /*a9940*/  IMAD.MOV.U32 R11, RZ, RZ, R24 ;  /* 0x000000ffff0b7224 */ /* 0x008fe200078e0018 */
        /* <DEDUP_REMOVED lines=8> */
[----:B------:R-:W-:Y:S01]  /*a99d0*/  IMAD.MOV.U32 R11, RZ, RZ, R13 ;  /* 0x000000ffff0b7224 */ /* 0x000fe200078e000d */
[----:B------:R-:W3:Y:S01]  /*a99e0*/  LDL.LU R12, [R1+0x5f6c] ;  /* 0x005f6c00010c7983 */ /* 0x000ee20000300800 */
[----:B------:R-:W-:Y:S02]  /*a99f0*/  IMAD.MOV.U32 R2, RZ, RZ, R26 ;  /* 0x000000ffff027224 */ /* 0x000fe400078e001a */
[----:B------:R-:W3:Y:S02]  /*a9a00*/  LDL.LU R13, [R1+0x5f68] ;  /* 0x005f6800010d7983 */ /* 0x000ee40000300800 */
[----:B------:R-:W-:Y:S02]  /*a9a10*/  IMAD.MOV.U32 R0, RZ, RZ, R27 ;  /* 0x000000ffff007224 */ /* 0x000fe400078e001b */
[----:B------:R-:W-:Y:S01]  /*a9a20*/  IMAD.MOV.U32 R26, RZ, RZ, R21 ;  /* 0x000000ffff1a7224 */ /* 0x000fe200078e0015 */
[----:B------:R-:W3:Y:S01]  /*a9a30*/  LDL.LU R20, [R1+0xfe0] ;  /* 0x000fe00001147983 */ /* 0x000ee20000300800 */
[----:B------:R-:W-:-:S02]  /*a9a40*/  IMAD.MOV.U32 R27, RZ, RZ, R22 ;  /* 0x000000ffff1b7224 */ /* 0x000fc400078e0016 */
[----:B------:R-:W3:Y:S02]  /*a9a50*/  LDL.LU R21, [R1+0xfe4] ;  /* 0x000fe40001157983 */ /* 0x000ee40000300800 */
[----:B------:R-:W3:Y:S01]  /*a9a60*/  LDL.LU R22, [R1+0xfe8] ;  /* 0x000fe80001167983 */ /* 0x000ee20000300800 */
[----:B------:R-:W3:Y:S01]  /*a9a70*/  LDL.LU R23, [R1+0xfec] ;  /* 0x000fec0001177983 */ /* 0x000ee20000300800 */
[----:B------:R-:W3:Y:S02]  /*a9a80*/  LDL.LU R16, [R1+0x1020] ;  /* 0x0010200001107983 */ /* 0x000ee40000300800 */
[----:B------:R-:W3:Y:S02]  /*a9a90*/  LDL.LU R17, [R1+0x1024] ;  /* 0x0010240001117983 */ /* 0x000ee40000300800 */
[----:B------:R-:W3:Y:S01]  /*a9aa0*/  LDL.LU R18, [R1+0x1028] ;  /* 0x0010280001127983 */ /* 0x000ee20000300800 */
[----:B------:R-:W3:Y:S01]  /*a9ab0*/  LDL.LU R19, [R1+0x102c] ;  /* 0x00102c0001137983 */ /* 0x000ee20000300800 */
[----:B------:R-:W-:Y:S03]  /*a9ac0*/  STL.64 [R1+0x5ec8], R10 ;  /* 0x005ec80a01007387 */ /* 0x000fe60000100a00 */
[----:B--2---:R0:W-:Y:S04]  /*a9ad0*/  STL.64 [R1+0x5ec0], R8 ;  /* 0x005ec00801007387 */ /* 0x0041e80000100a00 */
        /* <DEDUP_REMOVED lines=10> */
[----:B------:R-:W-:-:S02]  /*a9b80*/  IMAD.MOV.U32 R10, RZ, RZ, R13 ;  /* 0x000000ffff0a7224 */ /* 0x000fc400078e000d */
[----:B------:R-:W-:Y:S01]  /*a9b90*/  IMAD.MOV.U32 R11, RZ, RZ, R12 ;  /* 0x000000ffff0b7224 */ /* 0x000fe200078e000c */
[----:B------:R-:W3:Y:S01]  /*a9ba0*/  LDL.LU R13, [R1+0x5f5c] ;  /* 0x005f5c00010d7983 */ /* 0x000ee20000300800 */
[----:B------:R-:W3:Y:S03]  /*a9bb0*/  LDL.LU R12, [R1+0x5f58] ;  /* 0x005f5800010c7983 */ /* 0x000ee60000300800 */
[----:B------:R-:W-:Y:S04]  /*a9bc0*/  STL.64 [R1+0x5ef8], R10 ;  /* 0x005ef80a01007387 */ /* 0x000fe80000100a00 */
[----:B--2---:R0:W-:Y:S04]  /*a9bd0*/  STL.64 [R1+0x5ef0], R8 ;  /* 0x005ef00801007387 */ /* 0x0041e80000100a00 */
[----:B0-----:R-:W2:Y:S01]  /*a9be0*/  LDL.LU R8, [R1+0xef0] ;  /* 0x000ef00001087983 */ /* 0x001ea20000300800 */
[----:B------:R-:W2:Y:S02]  /*a9bf0*/  LDL.LU R9, [R1+0xef4] ;  /* 0x000ef40001097983 */ /* 0x000ea40000300800 */
[----:B----4-:R-:W-:-:S02]  /*a9c00*/  IMAD.MOV.U32 R10, RZ, RZ, R25 ;  /* 0x000000ffff0a7224 */ /* 0x010fc400078e0019 */
[----:B---3--:R-:W-:Y:S01]  /*a9c10*/  IMAD.MOV.U32 R11, RZ, RZ, R24 ;  /* 0x000000ffff0b7224 */ /* 0x008fe200078e0018 */
[----:B------:R-:W3:Y:S01]  /*a9c20*/  LDL.LU R25, [R1+0x5f54] ;  /* 0x005f540001197983 */ /* 0x000ee20000300800 */
[----:B------:R-:W4:Y:S03]  /*a9c30*/  LDL.LU R24, [R1+0x5f50] ;  /* 0x005f500001187983 */ /* 0x000f260000300800 */
[----:B------:R0:W-:Y:S02]  /*a9c40*/  STL.64 [R1+0x5f10], R10 ;  /* 0x005f100a01007387 */ /* 0x0001e40000100a00 */
[----:B0-----:R-:W-:Y:S02]  /*a9c50*/  IMAD.MOV.U32 R10, RZ, RZ, R12 ;  /* 0x000000ffff0a7224 */ /* 0x001fe400078e000c */
[----:B------:R-:W-:Y:S01]  /*a9c60*/  IMAD.MOV.U32 R11, RZ, RZ, R13 ;  /* 0x000000ffff0b7224 */ /* 0x000fe200078e000d */
[----:B--2---:R0:W-:Y:S04]  /*a9c70*/  STL.64 [R1+0x5f08], R8 ;  /* 0x005f080801007387 */ /* 0x0041e80000100a00 */
        /* <DEDUP_REMOVED lines=8> */
[----:B------:R4:W-:Y:S02]  /*a9d00*/  STL.64 [R1+0x5f20], R10 ;  /* 0x005f200a01007387 */ /* 0x0009e40000100a00 */
[----:B----4-:R-:W-:Y:S02]  /*a9d10*/  IMAD.MOV.U32 R10, RZ, RZ, R24 ;  /* 0x000000ffff0a7224 */ /* 0x010fe400078e0018 */
[----:B---3--:R-:W-:Y:S02]  /*a9d20*/  IMAD.MOV.U32 R11, RZ, RZ, R25 ;  /* 0x000000ffff0b7224 */ /* 0x008fe400078e0019 */
[C---:B--2---:R-:W-:Y:S01]  /*a9d30*/  HMMA.16816.F32 R16, R4.reuse, R12, R16 ;  /* 0x0000000c0410723c */ /* 0x044fe20000001810 */
[----:B------:R0:W-:Y:S04]  /*a9d40*/  STL.64 [R1+0x5f18], R8 ;  /* 0x005f180801007387 */ /* 0x0001e80000100a00 */
[----:B0-----:R-:W2:Y:S01]  /*a9d50*/  LDL.LU R8, [R1+0xfb0] ;  /* 0x000fb00001087983 */ /* 0x001ea20000300800 */
[----:B------:R-:W2:Y:S02]  /*a9d60*/  LDL.LU R9, [R1+0xfb4] ;  /* 0x000fb40001097983 */ /* 0x000ea40000300800 */
[----:B------:R-:W3:Y:S02]  /*a9d70*/  LDL.LU R24, [R1+0x5f44] ;  /* 0x005f440001187983 */ /* 0x000ee40000300800 */
[----:B------:R-:W3:Y:S01]  /*a9d80*/  LDL.LU R25, [R1+0x5f40] ;  /* 0x005f400001197983 */ /* 0x000ee20000300800 */
[----:B------:R-:W-:Y:S01]  /*a9d90*/  STL [R1+0x4ea0], R27 ;  /* 0x004ea01b01007387 */ /* 0x000fe20000100800 */
[----:B------:R-:W-:Y:S11]  /*a9da0*/  STL [R1+0x4e9c], R26 ;  /* 0x004e9c1a01007387 */ /* 0x000ff60000100800 */
[----:B------:R-:W-:Y:S01]  /*a9db0*/  STL.64 [R1+0x14f0], R16 ;  /* 0x0014f01001007387 */ /* 0x000fe20000100a00 */
[----:B------:R0:W-:Y:S03]  /*a9dc0*/  STL.64 [R1+0x14f8], R18 ;  /* 0x0014f81201007387 */ /* 0x0001e60000100a00 */
[----:B0-----:R-:W4:Y:S01]  /*a9dd0*/  LDL.LU.64 R18, [R1+0x5f38] ;  /* 0x005f380001127983 */ /* 0x001f220000300a00 */
[----:B------:R-:W2:Y:S02]  /*a9de0*/  LDL.LU.64 R16, [R1+0x5f30] ;  /* 0x005f300001107983 */ /* 0x000ea40000300a00 */
[C---:B--2---:R-:W-:Y:S11]  /*a9df0*/  HMMA.16816.F32 R20, R4.reuse, R16, R20 ;  /* 0x000000100414723c */ /* 0x044ff60000001814 */
[----:B------:R-:W-:Y:S11]  /*a9e00*/  @!UPT UIADD3 URZ, URZ, URZ, URZ ;  /* 0x0000003f3f3ff290 */ /* 0x000ff6000fffe03f */
[----:B------:R-:W-:Y:S01]  /*a9e10*/  @!UPT UIADD3 URZ, URZ, URZ, URZ ;  /* 0x0000003f3f3ff290 */ /* 0x000fe2000fffe03f */
        /* <DEDUP_REMOVED lines=8> */
[----:B0-----:R-:W3:Y:S01]  /*a9ea0*/  LDL.LU.64 R10, [R1+0x5f20] ;  /* 0x005f2000010a7983 */ /* 0x001ee20000300a00 */
[----:B------:R-:W3:Y:S02]  /*a9eb0*/  LDL.LU.64 R8, [R1+0x5f18] ;  /* 0x005f180001087983 */ /* 0x000ee40000300a00 */
[----:B------:R0:W-:Y:S02]  /*a9ec0*/  STL.64 [R1+0x5df0], R20 ;  /* 0x005df01401007387 */ /* 0x0001e40000100a00 */
[----:B0-----:R-:W2:Y:S01]  /*a9ed0*/  LDL.LU.64 R20, [R1+0x410] ;  /* 0x0004100001147983 */ /* 0x001ea20000300a00 */
[----:B------:R-:W2:Y:S01]  /*a9ee0*/  LDL.LU.64 R22, [R1+0x418] ;  /* 0x0004180001167983 */ /* 0x000ea20000300a00 */
[----:B---3--:R-:W-:Y:S02]  /*a9ef0*/  HMMA.16816.F32 R4, R4, R24, R8 ;  /* 0x000000180404723c */ /* 0x008fe40000001808 */
[----:B------:R-:W2:Y:S01]  /*a9f00*/  LDL.LU.64 R10, [R1+0x5f10] ;  /* 0x005f1000010a7983 */ /* 0x000ea20000300a00 */
[----:B------:R-:W2:Y:S11]  /*a9f10*/  LDL.LU.64 R8, [R1+0x5f08] ;  /* 0x005f080001087983 */ /* 0x000eb60000300a00 */
[----:B------:R-:W-:Y:S09]  /*a9f20*/  @!UPT UIADD3 URZ, URZ, URZ, URZ ;  /* 0x0000003f3f3ff290 */ /* 0x000ff2000fffe03f */
        /* <DEDUP_REMOVED lines=88> */
[----:B0-----:R-:W2:Y:S01]  /*aa4b0*/  LDL.LU R4, [R1+0xd50] ;  /* 0x000d500001047983 */ /* 0x001ea20000300800 */
[----:B------:R-:W2:Y:S02]  /*aa4c0*/  LDL.LU R5, [R1+0xd54] ;  /* 0x000d540001057983 */ /* 0x000ea40000300800 */
[----:B------:R-:W2:Y:S02]  /*aa4d0*/  LDL.LU R6, [R1+0xd58] ;  /* 0x000d580001067983 */ /* 0x000ea40000300800 */
[----:B------:R-:W2:Y:S02]  /*aa4e0*/  LDL.LU R7, [R1+0xd5c] ;  /* 0x000d5c0001077983 */ /* 0x000ea40000300800 */
[C---:B--2---:R-:W-:Y:S01]  /*aa4f0*/  HMMA.16816.F32 R4, R20.reuse, R8, R4 ;  /* 0x000000081404723c */ /* 0x044fe20000001804 */
[----:B------:R-:W-:Y:S01]  /*aa500*/  STL.64 [R1+0x5d30], R10 ;  /* 0x005d300a01007387 */ /* 0x000fe20000100a00 */
[----:B------:R0:W-:Y:S11]  /*aa510*/  STL.64 [R1+0x5d28], R8 ;  /* 0x005d280801007387 */ /* 0x0001f60000100a00 */
[----:B------:R-:W-:Y:S10]  /*aa520*/  @!UPT UIADD3 URZ, URZ, URZ, URZ ;  /* 0x0000003f3f3ff290 */ /* 0x000ff4000fffe03f */
[----:B------:R-:W-:Y:S01]  /*aa530*/  STL.64 [R1+0x1360], R4 ;  /* 0x0013600401007387 */ /* 0x000fe20000100a00 */
[----:B------:R-:W-:Y:S02]  /*aa540*/  STL.64 [R1+0x1368], R6 ;  /* 0x0013680601007387 */ /* 0x000fe40000100a00 */
[----:B0-----:R-:W2:Y:S02]  /*aa550*/  LDL.64 R8, [R1+0x60] ;  /* 0x0000600001087983 */ /* 0x001ea40000100a00 */
[----:B--2---:R3:W-:Y:S02]  /*aa560*/  STL.64 [R1+0x5da8], R8 ;  /* 0x005da80801007387 */ /* 0x0047e40000100a00 */
        /* <DEDUP_REMOVED lines=12> */
[----:B------:R-:W-:Y:S02]  /*aa630*/  IMAD.MOV.U32 R2, RZ, RZ, R22 ;  /* 0x000000ffff027224 */ /* 0x000fe400078e0016 */
[----:B------:R-:W4:Y:S02]  /*aa640*/  LDL.LU R21, [R1+0xd14] ;  /* 0x000d140001157983 */ /* 0x000f240000300800 */
[----:B------:R-:W-:Y:S01]  /*aa650*/  IMAD.MOV.U32 R0, RZ, RZ, R23 ;  /* 0x000000ffff007224 */ /* 0x000fe200078e0017 */
[----:B------:R-:W4:Y:S01]  /*aa660*/  LDL.LU R22, [R1+0xd18] ;  /* 0x000d180001167983 */ /* 0x000f220000300800 */
[----:B------:R-:W4:Y:S02]  /*aa670*/  LDL.LU R23, [R1+0xd1c] ;  /* 0x000d1c0001177983 */ /* 0x000f240000300800 */
[----:B------:R-:W4:Y:S02]  /*aa680*/  LDL.LU R24, [R1+0xcf0] ;  /* 0x000cf00001187983 */ /* 0x000f240000300800 */
[----:B------:R-:W4:Y:S01]  /*aa690*/  LDL.LU R25, [R1+0xcf4] ;  /* 0x000cf40001197983 */ /* 0x000f220000300800 */
        /* <DEDUP_REMOVED lines=10> */
[----:B0-----:R-:W2:Y:S01]  /*aa740*/  LDL.64 R8, [R1+0x90] ;  /* 0x0000900001087983 */ /* 0x001ea20000100a00 */
[----:B------:R-:W-:-:S02]  /*aa750*/  IMAD.MOV.U32 R10, RZ, RZ, R2 ;  /* 0x000000ffff0a7224 */ /* 0x000fc400078e0002 */
[----:B------:R-:W-:Y:S01]  /*aa760*/  IMAD.MOV.U32 R11, RZ, RZ, R0 ;  /* 0x000000ffff0b7224 */ /* 0x000fe200078e0000 */
[----:B--2---:R0:W-:Y:S02]  /*aa770*/  STL.64 [R1+0x5dd0], R8 ;  /* 0x005dd00801007387 */ /* 0x0041e40000100a00 */
[----:B0-----:R-:W-:Y:S02]  /*aa780*/  IMAD.MOV.U32 R8, RZ, RZ, R4 ;  /* 0x000000ffff087224 */ /* 0x001fe400078e0004 */
[----:B------:R-:W2:Y:S01]  /*aa790*/  LDL.LU R4, [R1+0xc70] ;  /* 0x000c700001047983 */ /* 0x000ea20000300800 */
[----:B------:R-:W2:Y:S02]  /*aa7a0*/  LDL.LU R5, [R1+0xc74] ;  /* 0x000c740001057983 */ /* 0x000ea40000300800 */
[----:B------:R-:W3:Y:S02]  /*aa7b0*/  LDL.LU R6, [R1+0xc78] ;  /* 0x000c780001067983 */ /* 0x000ee40000300800 */
[----:B------:R-:W3:Y:S02]  /*aa7c0*/  LDL.LU R7, [R1+0xc7c] ;  /* 0x000c7c0001077983 */ /* 0x000ee40000300800 */
[----:B------:R-:W-:-:S07]  /*aa7d0*/  IMAD.MOV.U32 R9, RZ, RZ, R3 ;  /* 0x000000ffff097224 */ /* 0x000fce00078e0003 */
[C---:B----4-:R-:W-:Y:S01]  /*aa7e0*/  HMMA.16816.F32 R20, R8.reuse, R16, R20 ;  /* 0x000000100814723c */ /* 0x050fe20000001814 */
[----:B---3--:R-:W-:Y:S01]  /*aa7f0*/  STL.64 [R1+0x5de0], R6 ;  /* 0x005de00601007387 */ /* 0x008fe20000100a00 */
[----:B--2---:R0:W-:Y:S03]  /*aa800*/  STL.64 [R1+0x5dd8], R4 ;  /* 0x005dd80401007387 */ /* 0x0041e60000100a00 */
[----:B0-----:R-:W2:Y:S01]  /*aa810*/  LDL.LU R4, [R1+0xcc0] ;  /* 0x000cc00001047983 */ /* 0x001ea20000300800 */
[----:B------:R-:W2:Y:S02]  /*aa820*/  LDL.LU R5, [R1+0xcc4] ;  /* 0x000cc40001057983 */ /* 0x000ea40000300800 */
[----:B------:R-:W2:Y:S02]  /*aa830*/  LDL.LU R6, [R1+0xcc8] ;  /* 0x000cc80001067983 */ /* 0x000ea40000300800 */
[----:B------:R-:W2:Y:S01]  /*aa840*/  LDL.LU R7, [R1+0xccc] ;  /* 0x000ccc0001077983 */ /* 0x000ea20000300800 */
[----:B------:R0:W-:Y:S04]  /*aa850*/  STL.64 [R1+0x5d20], R12 ;  /* 0x005d200c01007387 */ /* 0x0001e80000100a00 */
[----:B0-----:R-:W3:Y:S08]  /*aa860*/  LDL.64 R12, [R1+0x80] ;  /* 0x00008000010c7983 */ /* 0x001ef00000100a00 */
[----:B------:R0:W-:Y:S02]  /*aa870*/  STL.64 [R1+0x1330], R20 ;  /* 0x0013301401007387 */ /* 0x0001e40000100a00 */
[----:B------:R-:W-:Y:S01]  /*aa880*/  STL.64 [R1+0x1338], R22 ;  /* 0x0013381601007387 */ /* 0x000fe20000100a00 */
[----:B0-----:R-:W4:Y:S01]  /*aa890*/  LDL.LU.64 R20, [R1+0x5df0] ;  /* 0x005df00001147983 */ /* 0x001f220000300a00 */
[----:B------:R0:W-:Y:S02]  /*aa8a0*/  STL.64 [R1+0x5d18], R18 ;  /* 0x005d181201007387 */ /* 0x0001e40000100a00 */
[----:B------:R1:W-:Y:S01]  /*aa8b0*/  STL.64 [R1+0x5d10], R16 ;  /* 0x005d101001007387 */ /* 0x0003e20000100a00 */
[----:B0-----:R-:W2:Y:S04]  /*aa8c0*/  LDL.64 R18, [R1+0x668] ;  /* 0x0006680001127983 */ /* 0x001ea80000100a00 */
[----:B-1----:R-:W2:Y:S01]  /*aa8d0*/  LDL.64 R16, [R1+0x660] ;  /* 0x0006600001107983 */ /* 0x002ea20000100a00 */
[C---:B----4-:R-:W-:Y:S11]  /*aa8e0*/  HMMA.16816.F32 R24, R8.reuse, R20, R24 ;  /* 0x000000140818723c */ /* 0x050ff60000001818 */
[----:B------:R-:W-:Y:S11]  /*aa8f0*/  @!UPT UIADD3 URZ, URZ, URZ, URZ ;  /* 0x0000003f3f3ff290 */ /* 0x000ff6000fffe03f */
[----:B------:R-:W-:Y:S01]  /*aa900*/  @!UPT UIADD3 URZ, URZ, URZ, URZ ;  /* 0x0000003f3f3ff290 */ /* 0x000fe2000fffe03f */
[----:B------:R0:W-:Y:S01]  /*aa910*/  STL.64 [R1+0x12f0], R24 ;  /* 0x0012f01801007387 */ /* 0x0001e20000100a00 */
[----:B------:R-:W-:Y:S03]  /*aa920*/  STL.64 [R1+0x12f8], R26 ;  /* 0x0012f81a01007387 */ /* 0x000fe60000100a00 */
[----:B0-----:R-:W2:Y:S02]  /*aa930*/  LDL.LU.64 R24, [R1+0x5de8] ;  /* 0x005de80001187983 */ /* 0x001ea40000300a00 */
[----:B--2---:R-:W-:Y:S02]  /*aa940*/  HMMA.16816.F32 R8, R8, R24, R4 ;  /* 0x000000180808723c */ /* 0x004fe40000001804 */
[----:B------:R-:W2:Y:S01]  /*aa950*/  LDL.LU.64 R6, [R1+0x5de0] ;  /* 0x005de00001067983 */ /* 0x000ea20000300a00 */
[----:B------:R-:W2:Y:S11]  /*aa960*/  LDL.LU.64 R4, [R1+0x5dd8] ;  /* 0x005dd80001047983 */ /* 0x000eb60000300a00 */
[----:B------:R-:W-:Y:S09]  /*aa970*/  @!UPT UIADD3 URZ, URZ, URZ, URZ ;  /* 0x0000003f3f3ff290 */ /* 0x000ff2000fffe03f */
[----:B------:R0:W-:Y:S01]  /*aa980*/  STL.64 [R1+0x12e0], R8 ;  /* 0x0012e00801007387 */ /* 0x0001e20000100a00 */
[----:B------:R-:W-:Y:S03]  /*aa990*/  STL.64 [R1+0x12e8], R10 ;  /* 0x0012e80a01007387 */ /* 0x000fe60000100a00 */
[----:B0-----:R-:W4:Y:S01]  /*aa9a0*/  LDL.LU.64 R8, [R1+0x5dd0] ;  /* 0x005dd00001087983 */ /* 0x001f220000300a00 */
[----:B------:R0:W-:Y:S02]  /*aa9b0*/  STL [R1+0x5cd4], R24 ;  /* 0x005cd41801007387 */ /* 0x0001e40000100800 */
[----:B------:R1:W-:Y:S01]  /*aa9c0*/  STL [R1+0x5cd0], R25 ;  /* 0x005cd01901007387 */ /* 0x0003e20000100800 */
[----:B0-----:R-:W4:Y:S01]  /*aa9d0*/  LDL.LU R24, [R1+0xca0] ;  /* 0x000ca00001187983 */ /* 0x001f220000300800 */
[----:B-1----:R-:W4:Y:S02]  /*aa9e0*/  LDL.LU R25, [R1+0xca4] ;  /* 0x000ca40001197983 */ /* 0x002f240000300800 */
[----:B------:R-:W4:Y:S02]  /*aa9f0*/  LDL.LU R26, [R1+0xca8] ;  /* 0x000ca800011a7983 */ /* 0x000f240000300800 */
[----:B------:R-:W4:Y:S02]  /*aaa00*/  LDL.LU R27, [R1+0xcac] ;  /* 0x000cac00011b7983 */ /* 0x000f240000300800 */
[C---:B----4-:R-:W-:Y:S01]  /*aaa10*/  HMMA.16816.F32 R24, R16.reuse, R8, R24 ;  /* 0x000000081018723c */ /* 0x050fe20000001818 */
[----:B------:R-:W-:Y:S11]  /*aaa20*/  IMAD.MOV.U32 R23, RZ, RZ, R9 ;  /* 0x000000ffff177224 */ /* 0x000ff600078e0009 */
[----:B------:R-:W-:Y:S11]  /*aaa30*/  @!UPT UIADD3 URZ, URZ, URZ, URZ ;  /* 0x0000003f3f3ff290 */ /* 0x000ff6000fffe03f */
[----:B------:R-:W-:Y:S01]  /*aaa40*/  STL.64 [R1+0x12c0], R24 ;  /* 0x0012c01801007387 */ /* 0x000fe20000100a00 */
[----:B------:R0:W-:Y:S02]  /*aaa50*/  STL.64 [R1+0x12c8], R26 ;  /* 0x0012c81a01007387 */ /* 0x0001e40000100a00 */
[----:B------:R-:W3:Y:S02]  /*aaa60*/  LDL.LU.64 R10, [R1+0x5dc8] ;  /* 0x005dc800010a7983 */ /* 0x000ee40000300a00 */
[----:B0-----:R-:W-:Y:S02]  /*aaa70*/  IMAD.MOV.U32 R26, RZ, RZ, R8 ;  /* 0x000000ffff1a7224 */ /* 0x001fe400078e0008 */
[----:B------:R-:W3:Y:S01]  /*aaa80*/  LDL.LU.64 R8, [R1+0x5dc0] ;  /* 0x005dc00001087983 */ /* 0x000ee20000300a00 */
[----:B------:R-:W-:Y:S02]  /*aaa90*/  STL [R1+0x5cdc], R23 ;  /* 0x005cdc1701007387 */ /* 0x000fe40000100800 */
[----:B------:R-:W-:Y:S02]  /*aaaa0*/  STL [R1+0x5cd8], R26 ;  /* 0x005cd81a01007387 */ /* 0x000fe40000100800 */
[----:B------:R-:W4:Y:S01]  /*aaab0*/  LDL.64 R24, [R1+0x70] ;  /* 0x0000700001187983 */ /* 0x000f220000100a00 */
        /* <DEDUP_REMOVED lines=8> */
[----:B------:R-:W-:Y:S02]  /*aab40*/  IMAD.MOV.U32 R22, RZ, RZ, R12 ;  /* 0x000000ffff167224 */ /* 0x000fe400078e000c */
[----:B------:R-:W3:Y:S01]  /*aab50*/  LDL.64 R12, [R1+0x50] ;  /* 0x00005000010c7983 */ /* 0x000ee20000100a00 */
[----:B------:R-:W-:Y:S02]  /*aab60*/  STL [R1+0x5ce4], R3 ;  /* 0x005ce40301007387 */ /* 0x000fe40000100800 */
[----:B------:R-:W-:Y:S02]  /*aab70*/  STL [R1+0x5ce0], R22 ;  /* 0x005ce01601007387 */ /* 0x000fe40000100800 */
[----:B------:R0:W-:Y:S02]  /*aab80*/  STL.64 [R1+0x5da0], R20 ;  /* 0x005da01401007387 */ /* 0x0001e40000100a00 */
[----:B0-----:R-:W2:Y:S01]  /*aab90*/  LDL.LU R20, [R1+0xc60] ;  /* 0x000c600001147983 */ /* 0x001ea20000300800 */
[----:B------:R-:W2:Y:S02]  /*aaba0*/  LDL.LU R21, [R1+0xc64] ;  /* 0x000c640001157983 */ /* 0x000ea40000300800 */
[----:B------:R-:W2:Y:S02]  /*aabb0*/  LDL.LU R22, [R1+0xc68] ;  /* 0x000c680001167983 */ /* 0x000ea40000300800 */
[----:B------:R-:W2:Y:S01]  /*aabc0*/  LDL.LU R23, [R1+0xc6c] ;  /* 0x000c6c0001177983 */ /* 0x000ea20000300800 */
[----:B----4-:R-:W-:Y:S11]  /*aabd0*/  HMMA.16816.F32 R8, R16, R24, R8 ;  /* 0x000000181008723c */ /* 0x010ff60000001808 */
[----:B------:R-:W-:Y:S11]  /*aabe0*/  @!UPT UIADD3 URZ, URZ, URZ, URZ ;  /* 0x0000003f3f3ff290 */ /* 0x000ff6000fffe03f */
[----:B------:R-:W-:Y:S01]  /*aabf0*/  @!UPT UIADD3 URZ, URZ, URZ, URZ ;  /* 0x0000003f3f3ff290 */ /* 0x000fe2000fffe03f */
[----:B------:R0:W-:Y:S01]  /*aac00*/  STL.64 [R1+0x1290], R8 ;  /* 0x0012900801007387 */ /* 0x0001e20000100a00 */
[----:B------:R-:W-:Y:S03]  /*aac10*/  STL.64 [R1+0x1298], R10 ;  /* 0x0012980a01007387 */ /* 0x000fe60000100a00 */
[----:B0-----:R-:W2:Y:S01]  /*aac20*/  LDL.LU.64 R8, [R1+0x5da8] ;  /* 0x005da80001087983 */ /* 0x001ea20000300a00 */
[----:B------:R-:W-:Y:S02]  /*aac30*/  IMAD.MOV.U32 R2, RZ, RZ, R24 ;  /* 0x000000ffff027224 */ /* 0x000fe400078e0018 */
[----:B------:R-:W-:-:S05]  /*aac40*/  IMAD.MOV.U32 R0, RZ, RZ, R25 ;  /* 0x000000ffff007224 */ /* 0x000fca00078e0019 */
[----:B------:R-:W-:Y:S01]  /*aac50*/  STL [R1+0x5cec], R0 ;  /* 0x005cec0001007387 */ /* 0x000fe20000100800 */
[----:B------:R-:W-:Y:S01]  /*aac60*/  STL [R1+0x5ce8], R2 ;  /* 0x005ce80201007387 */ /* 0x000fe20000100800 */
[----:B--2---:R-:W-:Y:S11]  /*aac70*/  HMMA.16816.F32 R24, R16, R8, R4 ;  /* 0x000000081018723c */ /* 0x004ff60000001804 */
[----:B------:R-:W-:Y:S11]  /*aac80*/  @!UPT UIADD3 URZ, URZ, URZ, URZ ;  /* 0x0000003f3f3ff290 */ /* 0x000ff6000fffe03f */
[----:B------:R-:W-:Y:S01]  /*aac90*/  @!UPT UIADD3 URZ, URZ, URZ, URZ ;  /* 0x0000003f3f3ff290 */ /* 0x000fe2000fffe03f */
[----:B------:R-:W-:Y:S01]  /*aaca0*/  STL.64 [R1+0x1280], R24 ;  /* 0x0012801801007387 */ /* 0x000fe20000100a00 */
[----:B------:R0:W-:Y:S02]  /*aacb0*/  STL.64 [R1+0x1288], R26 ;  /* 0x0012881a01007387 */ /* 0x0001e40000100a00 */
[----:B------:R-:W2:Y:S02]  /*aacc0*/  LDL.64 R4, [R1] ;  /* 0x0000000001047983 */ /* 0x000ea40000100a00 */
[----:B------:R-:W-:Y:S02]  /*aacd0*/  IMAD.MOV.U32 R28, RZ, RZ, R8 ;  /* 0x000000ffff1c7224 */ /* 0x000fe400078e0008 */
[----:B0-----:R-:W-:Y:S01]  /*aace0*/  IMAD.MOV.U32 R27, RZ, RZ, R9 ;  /* 0x000000ffff1b7224 */ /* 0x001fe200078e0009 */
[----:B--2---:R0:W-:Y:S01]  /*aacf0*/  STL.64 [R1+0x5d68], R4 ;  /* 0x005d680401007387 */ /* 0x0041e20000100a00 */
[----:B------:R-:W2:Y:S02]  /*aad00*/  LDL.LU R8, [R1+0xc00] ;  /* 0x000c000001087983 */ /* 0x000ea40000300800 */
[----:B------:R-:W2:Y:S02]  /*aad10*/  LDL.LU R9, [R1+0xc04] ;  /* 0x000c040001097983 */ /* 0x000ea40000300800 */
[----:B------:R-:W4:Y:S01]  /*aad20*/  LDL.LU R10, [R1+0xc08] ;  /* 0x000c0800010a7983 */ /* 0x000f220000300800 */
[----:B------:R-:W4:Y:S04]  /*aad30*/  LDL.LU R11, [R1+0xc0c] ;  /* 0x000c0c00010b7983 */ /* 0x000f280000300800 */
[----:B0-----:R-:W2:Y:S01]  /*aad40*/  LDL.64 R4, [R1+0x10] ;  /* 0x0000100001047983 */ /* 0x001ea20000100a00 */
[----:B------:R-:W-:-:S02]  /*aad50*/  IMAD.MOV.U32 R6, RZ, RZ, R16 ;  /* 0x000000ffff067224 */ /* 0x000fc400078e0010 */
[----:B------:R-:W-:Y:S02]  /*aad60*/  IMAD.MOV.U32 R3, RZ, RZ, R17 ;  /* 0x000000ffff037224 */ /* 0x000fe400078e0011 */
[----:B------:R-:W-:Y:S02]  /*aad70*/  IMAD.MOV.U32 R2, RZ, RZ, R18 ;  /* 0x000000ffff027224 */ /* 0x000fe400078e0012 */
[----:B------:R-:W-:Y:S01]  /*aad80*/  IMAD.MOV.U32 R0, RZ, RZ, R19 ;  /* 0x000000ffff007224 */ /* 0x000fe200078e0013 */
[----:B--2---:R0:W-:Y:S01]  /*aad90*/  STL.64 [R1+0x5d80], R4 ;  /* 0x005d800401007387 */ /* 0x0041e20000100a00 */
[----:B----4-:R1:W-:Y:S02]  /*aada0*/  STL.64 [R1+0x5d50], R10 ;  /* 0x005d500a01007387 */ /* 0x0103e40000100a00 */
[----:B------:R2:W-:Y:S02]  /*aadb0*/  STL.64 [R1+0x5d48], R8 ;  /* 0x005d480801007387 */ /* 0x0005e40000100a00 */
[----:B------:R-:W4:Y:S01]  /*aadc0*/  LDL.64 R16, [R1+0x40] ;  /* 0x0000400001107983 */ /* 0x000f220000100a00 */
[----:B0-----:R-:W4:Y:S01]  /*aadd0*/  LDL.64 R4, [R1+0x20] ;  /* 0x0000200001047983 */ /* 0x001f220000100a00 */
[----:B-1----:R-:W-:-:S02]  /*aade0*/  IMAD.MOV.U32 R10, RZ, RZ, R2 ;  /* 0x000000ffff0a7224 */ /* 0x002fc400078e0002 */
[----:B--2---:R-:W-:Y:S02]  /*aadf0*/  IMAD.MOV.U32 R8, RZ, RZ, R6 ;  /* 0x000000ffff087224 */ /* 0x004fe400078e0006 */
[----:B------:R-:W-:Y:S02]  /*aae00*/  IMAD.MOV.U32 R9, RZ, RZ, R3 ;  /* 0x000000ffff097224 */ /* 0x000fe400078e0003 */
[----:B------:R-:W-:Y:S02]  /*aae10*/  IMAD.MOV.U32 R11, RZ, RZ, R0 ;  /* 0x000000ffff0b7224 */ /* 0x000fe400078e0000 */
[----:B---3--:R-:W-:Y:S02]  /*aae20*/  IMAD.MOV.U32 R25, RZ, RZ, R12 ;  /* 0x000000ffff197224 */ /* 0x008fe400078e000c */
[----:B------:R-:W-:Y:S01]  /*aae30*/  IMAD.MOV.U32 R29, RZ, RZ, R13 ;  /* 0x000000ffff1d7224 */ /* 0x000fe200078e000d */
[----:B----4-:R0:W-:Y:S02]  /*aae40*/  STL.64 [R1+0x5d98], R4 ;  /* 0x005d980401007387 */ /* 0x0101e40000100a00 */
[C---:B0-----:R-:W-:Y:S02]  /*aae50*/  HMMA.16816.F32 R4, R8.reuse, R12, R20 ;  /* 0x0000000c0804723c */ /* 0x041fe40000001814 */
[----:B------:R-:W-:Y:S01]  /*aae60*/  STL [R1+0x5cf4], R27 ;  /* 0x005cf41b01007387 */ /* 0x000fe20000100800 */
[----:B------:R-:W-:Y:S11]  /*aae70*/  STL [R1+0x5cf0], R28 ;  /* 0x005cf01c01007387 */ /* 0x000ff60000100800 */
[----:B------:R-:W-:Y:S09]  /*aae80*/  @!UPT UIADD3 URZ, URZ, URZ, URZ ;  /* 0x0000003f3f3ff290 */ /* 0x000ff2000fffe03f */
[----:B------:R0:W-:Y:S01]  /*aae90*/  STL.64 [R1+0x1260], R4 ;  /* 0x0012600401007387 */ /* 0x0001e20000100a00 */
[----:B------:R-:W-:Y:S02]  /*aaea0*/  STL.64 [R1+0x1268], R6 ;  /* 0x0012680601007387 */ /* 0x000fe40000100a00 */
[----:B------:R-:W2:Y:S02]  /*aaeb0*/  LDL.LU R20, [R1+0xc40] ;  /* 0x000c400001147983 */ /* 0x000ea40000300800 */
[----:B------:R-:W2:Y:S01]  /*aaec0*/  LDL.LU R21, [R1+0xc44] ;  /* 0x000c440001157983 */ /* 0x000ea20000300800 */
[----:B------:R-:W2:Y:S01]  /*aaed0*/  LDL.LU R22, [R1+0xc48] ;  /* 0x000c480001167983 */ /* 0x000ea20000300800 */
[----:B------:R-:W2:Y:S03]  /*aaee0*/  LDL.LU R23, [R1+0xc4c] ;  /* 0x000c4c0001177983 */ /* 0x000ea60000300800 */
[----:B0-----:R-:W2:Y:S01]  /*aaef0*/  LDL.64 R4, [R1+0x30] ;  /* 0x0000300001047983 */ /* 0x001ea20000100a00 */
        /* <DEDUP_REMOVED lines=22> */
[----:B------:R0:W-:Y:S01]  /*ab060*/  STL [R1+0x5cf8], R25 ;  /* 0x005cf81901007387 */ /* 0x0001e20000100800 */
[----:B------:R-:W4:Y:S03]  /*ab070*/  LDL.LU R24, [R1+0xc50] ;  /* 0x000c500001187983 */ /* 0x000f260000300800 */
[----:B0-----:R-:W4:Y:S01]  /*ab080*/  LDL.LU R25, [R1+0xc54] ;  /* 0x000c540001197983 */ /* 0x001f220000300800 */
[----:B------:R-:W4:Y:S02]  /*ab090*/  LDL.LU R26, [R1+0xc58] ;  /* 0x000c5800011a7983 */ /* 0x000f240000300800 */
[----:B------:R-:W4:Y:S01]  /*ab0a0*/  LDL.LU R27, [R1+0xc5c] ;  /* 0x000c5c00011b7983 */ /* 0x000f220000300800 */
[C---:B--2---:R-:W-:Y:S08]  /*ab0b0*/  HMMA.16816.F32 R20, R8.reuse, R4, R20 ;  /* 0x000000040814723c */ /* 0x044ff00000001814 */
[----:B----4-:R-:W-:Y:S11]  /*ab0c0*/  HMMA.16816.F32 R24, R8, R16, R24 ;  /* 0x000000100818723c */ /* 0x010ff60000001818 */
[----:B------:R-:W-:Y:S11]  /*ab0d0*/  @!UPT UIADD3 URZ, URZ, URZ, URZ ;  /* 0x0000003f3f3ff290 */ /* 0x000ff6000fffe03f */
[----:B------:R-:W-:Y:S01]  /*ab0e0*/  @!UPT UIADD3 URZ, URZ, URZ, URZ ;  /* 0x0000003f3f3ff290 */ /* 0x000fe2000fffe03f */
[----:B------:R0:W-:Y:S01]  /*ab0f0*/  STL.64 [R1+0x1250], R24 ;  /* 0x0012501801007387 */ /* 0x0001e20000100a00 */
[----:B------:R1:W-:Y:S02]  /*ab100*/  STL.64 [R1+0x1258], R26 ;  /* 0x0012581a01007387 */ /* 0x0003e40000100a00 */
[----:B0-----:R-:W-:Y:S02]  /*ab110*/  IMAD.MOV.U32 R24, RZ, RZ, R17 ;  /* 0x000000ffff187224 */ /* 0x001fe400078e0011 */
[----:B-1----:R-:W-:Y:S02]  /*ab120*/  IMAD.MOV.U32 R26, RZ, RZ, R16 ;  /* 0x000000ffff1a7224 */ /* 0x002fe400078e0010 */
[----:B------:R-:W2:Y:S01]  /*ab130*/  LDL.LU R16, [R1+0xbd0] ;  /* 0x000bd00001107983 */ /* 0x000ea20000300800 */
[----:B------:R-:W2:Y:S02]  /*ab140*/  LDL.LU R17, [R1+0xbd4] ;  /* 0x000bd40001117983 */ /* 0x000ea40000300800 */
[----:B------:R-:W2:Y:S02]  /*ab150*/  LDL.LU R18, [R1+0xbd8] ;  /* 0x000bd80001127983 */ /* 0x000ea40000300800 */
[----:B------:R-:W2:Y:S01]  /*ab160*/  LDL.LU R19, [R1+0xbdc] ;  /* 0x000bdc0001137983 */ /* 0x000ea20000300800 */
[----:B------:R0:W-:Y:S01]  /*ab170*/  STL.64 [R1+0x1230], R20 ;  /* 0x0012301401007387 */ /* 0x0001e20000100a00 */
[----:B------:R1:W-:Y:S03]  /*ab180*/  STL.64 [R1+0x1238], R22 ;  /* 0x0012381601007387 */ /* 0x0003e60000100a00 */
[----:B0-----:R-:W4:Y:S01]  /*ab190*/  LDL.LU.64 R20, [R1+0x5da0] ;  /* 0x005da00001147983 */ /* 0x001f220000300a00 */
[----:B-1----:R-:W-:-:S02]  /*ab1a0*/  IMAD.MOV.U32 R22, RZ, RZ, R4 ;  /* 0x000000ffff167224 */ /* 0x002fc400078e0004 */
[----:B------:R-:W-:Y:S02]  /*ab1b0*/  IMAD.MOV.U32 R23, RZ, RZ, R5 ;  /* 0x000000ffff177224 */ /* 0x000fe400078e0005 */
[----:B------:R-:W3:Y:S02]  /*ab1c0*/  LDL.LU.64 R4, [R1+0x5d98] ;  /* 0x005d980001047983 */ /* 0x000ee40000300a00 */
        /* <DEDUP_REMOVED lines=22> */
[----:B------:R-:W-:Y:S11]  /*ab330*/  IMAD.MOV.U32 R25, RZ, RZ, R4 ;  /* 0x000000ffff197224 */ /* 0x000ff600078e0004 */
[----:B------:R-:W-:Y:S06]  /*ab340*/  @!UPT UIADD3 URZ, URZ, URZ, URZ ;  /* 0x0000003f3f3ff290 */ /* 0x000fec000fffe03f */
        /* <DEDUP_REMOVED lines=16> */
[----:B------:R-:W3:Y:S02]  /*ab450*/  LDL.LU.64 R8, [R1+0x5d28] ;  /* 0x005d280001087983 */ /* 0x000ee40000300a00 */
        /* <DEDUP_REMOVED lines=10> */
[----:B------:R-:W-:Y:S03]  /*ab500*/  STL.64 [R1+0x11b8], R14 ;  /* 0x0011b80e01007387 */ /* 0x000fe60000100a00 */
[----:B0-----:R-:W3:Y:S01]  /*ab510*/  LDL.LU.64 R12, [R1+0x5d20] ;  /* 0x005d2000010c7983 */ /* 0x001ee20000300a00 */
[----:B--2---:R-:W-:Y:S02]  /*ab520*/  STL.64 [R1+0x5bd8], R10 ;  /* 0x005bd80a01007387 */ /* 0x004fe40000100a00 */
[----:B------:R0:W-:Y:S02]  /*ab530*/  STL.64 [R1+0x5bd0], R8 ;  /* 0x005bd00801007387 */ /* 0x0001e40000100a00 */
[----:B0-----:R-:W2:Y:S01]  /*ab540*/  LDL.LU R8, [R1+0xba0] ;  /* 0x000ba00001087983 */ /* 0x001ea20000300800 */
[----:B------:R-:W2:Y:S02]  /*ab550*/  LDL.LU R9, [R1+0xba4] ;  /* 0x000ba40001097983 */ /* 0x000ea40000300800 */
[----:B------:R-:W2:Y:S02]  /*ab560*/  LDL.LU R10, [R1+0xba8] ;  /* 0x000ba800010a7983 */ /* 0x000ea40000300800 */
[----:B------:R-:W2:Y:S01]  /*ab570*/  LDL.LU R11, [R1+0xbac] ;  /* 0x000bac00010b7983 */ /* 0x000ea20000300800 */
[C---:B---3--:R-:W-:Y:S11]  /*ab580*/  HMMA.16816.F32 R16, R24.reuse, R12, R16 ;  /* 0x0000000c1810723c */ /* 0x048ff60000001810 */
[----:B------:R-:W-:Y:S11]  /*ab590*/  @!UPT UIADD3 URZ, URZ, URZ, URZ ;  /* 0x0000003f3f3ff290 */ /* 0x000ff6000fffe03f */
[----:B------:R-:W-:Y:S01]  /*ab5a0*/  @!UPT UIADD3 URZ, URZ, URZ, URZ ;  /* 0x0000003f3f3ff290 */ /* 0x000fe2000fffe03f */
[----:B------:R-:W-:Y:S01]  /*ab5b0*/  STL.64 [R1+0x11a0], R16 ;  /* 0x0011a01001007387 */ /* 0x000fe20000100a00 */
[----:B------:R0:W-:Y:S03]  /*ab5c0*/  STL.64 [R1+0x11a8], R18 ;  /* 0x0011a81201007387 */ /* 0x0001e60000100a00 */
[----:B0-----:R-:W3:Y:S01]  /*ab5d0*/  LDL.LU.64 R18, [R1+0x5d18] ;  /* 0x005d180001127983 */ /* 0x001ee20000300a00 */
[----:B------:R-:W2:Y:S01]  /*ab5e0*/  LDL.LU.64 R16, [R1+0x5d10] ;  /* 0x005d100001107983 */ /* 0x000ea20000300a00 */
[----:B----4-:R-:W-:Y:S01]  /*ab5f0*/  HMMA.16816.F32 R4, R24, R20, R4 ;  /* 0x000000141804723c */ /* 0x010fe20000001804 */
[----:B------:R-:W-:Y:S02]  /*ab600*/  STL.64 [R1+0x5bc8], R12 ;  /* 0x005bc80c01007387 */ /* 0x000fe40000100a00 */
[----:B------:R-:W-:Y:S02]  /*ab610*/  IMAD.MOV.U32 R15, RZ, RZ, R24 ;  /* 0x000000ffff0f7224 */ /* 0x000fe400078e0018 */
[----:B------:R-:W-:-:S03]  /*ab620*/  IMAD.MOV.U32 R14, RZ, RZ, R25 ;  /* 0x000000ffff0e7224 */ /* 0x000fc600078e0019 */
[----:B--2---:R-:W-:Y:S01]  /*ab630*/  HMMA.16816.F32 R8, R24, R16, R8 ;  /* 0x000000101808723c */ /* 0x004fe20000001808 */
[----:B---3--:R-:W-:Y:S01]  /*ab640*/  STL.64 [R1+0x5bc0], R18 ;  /* 0x005bc01201007387 */ /* 0x008fe20000100a00 */
[----:B------:R-:W-:Y:S11]  /*ab650*/  STL.64 [R1+0x5bb8], R16 ;  /* 0x005bb81001007387 */ /* 0x000ff60000100a00 */
[----:B------:R-:W-:Y:S10]  /*ab660*/  @!UPT UIADD3 URZ, URZ, URZ, URZ ;  /* 0x0000003f3f3ff290 */ /* 0x000ff4000fffe03f */
[----:B------:R-:W-:Y:S01]  /*ab670*/  STL.64 [R1+0x1180], R8 ;  /* 0x0011800801007387 */ /* 0x000fe20000100a00 */
[----:B------:R-:W-:Y:S02]  /*ab680*/  STL.64 [R1+0x1188], R10 ;  /* 0x0011880a01007387 */ /* 0x000fe40000100a00 */
[----:B------:R-:W-:Y:S02]  /*ab690*/  STL.64 [R1+0x1150], R4 ;  /* 0x0011500401007387 */ /* 0x000fe40000100a00 */
[----:B------:R0:W-:Y:S02]  /*ab6a0*/  STL.64 [R1+0x1158], R6 ;  /* 0x0011580601007387 */ /* 0x0001e40000100a00 */
[----:B0-----:R-:W-:Y:S02]  /*ab6b0*/  IMAD.MOV.U32 R7, RZ, RZ, R26 ;  /* 0x000000ffff077224 */ /* 0x001fe400078e001a */
[----:B------:R-:W-:Y:S02]  /*ab6c0*/  IMAD.MOV.U32 R6, RZ, RZ, R27 ;  /* 0x000000ffff067224 */ /* 0x000fe400078e001b */
[----:B------:R-:W2:Y:S01]  /*ab6d0*/  LDL.LU.64 R26, [R1+0x5d08] ;  /* 0x005d0800011a7983 */ /* 0x000ea20000300a00 */
[----:B------:R-:W3:Y:S02]  /*ab6e0*/  LDL.LU.64 R24, [R1+0x5d00] ;  /* 0x005d000001187983 */ /* 0x000ee40000300a00 */
[----:B------:R-:W4:Y:S02]  /*ab6f0*/  LDL.LU R8, [R1+0x9d0] ;  /* 0x0009d00001087983 */ /* 0x000f240000300800 */
[----:B------:R-:W4:Y:S01]  /*ab700*/  LDL.LU R9, [R1+0x9d4] ;  /* 0x0009d40001097983 */ /* 0x000f220000300800 */
[----:B------:R-:W4:Y:S01]  /*ab710*/  LDL.LU R10, [R1+0x9d8] ;  /* 0x0009d800010a7983 */ /* 0x000f220000300800 */
[----:B------:R-:W4:Y:S02]  /*ab720*/  LDL.LU R11, [R1+0x9dc] ;  /* 0x0009dc00010b7983 */ /* 0x000f240000300800 */
[----:B--2---:R-:W-:-:S02]  /*ab730*/  IMAD.MOV.U32 R5, RZ, RZ, R27 ;  /* 0x000000ffff057224 */ /* 0x004fc400078e001b */
[----:B---3--:R-:W-:Y:S01]  /*ab740*/  IMAD.MOV.U32 R4, RZ, RZ, R25 ;  /* 0x000000ffff047224 */ /* 0x008fe200078e0019 */
[----:B----4-:R-:W-:Y:S01]  /*ab750*/  STL.64 [R1+0x5bf8], R10 ;  /* 0x005bf80a01007387 */ /* 0x010fe20000100a00 */
        /* <DEDUP_REMOVED lines=48> */
[----:B------:R-:W4:Y:S01]  /*aba60*/  LDL.LU R25, [R1+0x5cd0] ;  /* 0x005cd00001197983 */ /* 0x000f220000300800 */
[----:B---3--:R-:W-:Y:S02]  /*aba70*/  IMAD.MOV.U32 R12, RZ, RZ, R26 ;  /* 0x000000ffff0c7224 */ /* 0x008fe400078e001a */
[----:B------:R-:W-:Y:S01]  /*aba80*/  IMAD.MOV.U32 R13, RZ, RZ, R23 ;  /* 0x000000ffff0d7224 */ /* 0x000fe200078e0017 */
[----:B------:R-:W-:Y:S04]  /*aba90*/  STL.64 [R1+0x5c78], R4 ;  /* 0x005c780401007387 */ /* 0x000fe80000100a00 */
[----:B--2---:R-:W-:Y:S01]  /*abaa0*/  STL.64 [R1+0x5c58], R10 ;  /* 0x005c580a01007387 */ /* 0x004fe20000100a00 */
[----:B------:R0:W-:Y:S03]  /*abab0*/  STL.64 [R1+0x5c50], R8 ;  /* 0x005c500801007387 */ /* 0x0001e60000100a00 */
[----:B0-----:R-:W2:Y:S01]  /*abac0*/  LDL.LU R8, [R1+0xa30] ;  /* 0x000a300001087983 */ /* 0x001ea20000300800 */
[----:B------:R-:W2:Y:S02]  /*abad0*/  LDL.LU R9, [R1+0xa34] ;  /* 0x000a340001097983 */ /* 0x000ea40000300800 */
[----:B------:R-:W3:Y:S02]  /*abae0*/  LDL.LU R10, [R1+0xa38] ;  /* 0x000a3800010a7983 */ /* 0x000ee40000300800 */
[----:B------:R-:W3:Y:S01]  /*abaf0*/  LDL.LU R11, [R1+0xa3c] ;  /* 0x000a3c00010b7983 */ /* 0x000ee20000300800 */
[----:B------:R0:W-:Y:S01]  /*abb00*/  STL.64 [R1+0x5cb8], R12 ;  /* 0x005cb80c01007387 */ /* 0x0001e20000100a00 */
[----:B------:R-:W2:Y:S02]  /*abb10*/  LDL.LU R16, [R1+0xac0] ;  /* 0x000ac00001107983 */ /* 0x000ea40000300800 */
[----:B------:R-:W2:Y:S02]  /*abb20*/  LDL.LU R17, [R1+0xac4] ;  /* 0x000ac40001117983 */ /* 0x000ea40000300800 */
[----:B------:R-:W2:Y:S01]  /*abb30*/  LDL.LU R18, [R1+0xac8] ;  /* 0x000ac80001127983 */ /* 0x000ea20000300800 */
[----:B------:R-:W2:Y:S01]  /*abb40*/  LDL.LU R19, [R1+0xacc] ;  /* 0x000acc0001137983 */ /* 0x000ea20000300800 */
[----:B------:R-:W-:-:S02]  /*abb50*/  IMAD.MOV.U32 R4, RZ, RZ, R28 ;  /* 0x000000ffff047224 */ /* 0x000fc400078e001c */
[----:B------:R-:W-:Y:S02]  /*abb60*/  IMAD.MOV.U32 R5, RZ, RZ, R27 ;  /* 0x000000ffff057224 */ /* 0x000fe400078e001b */
[----:B0-----:R-:W-:Y:S02]  /*abb70*/  IMAD.MOV.U32 R12, RZ, RZ, R15 ;  /* 0x000000ffff0c7224 */ /* 0x001fe400078e000f */
[----:B------:R-:W-:Y:S02]  /*abb80*/  IMAD.MOV.U32 R13, RZ, RZ, R14 ;  /* 0x000000ffff0d7224 */ /* 0x000fe400078e000e */
[----:B------:R-:W-:Y:S02]  /*abb90*/  IMAD.MOV.U32 R15, RZ, RZ, R6 ;  /* 0x000000ffff0f7224 */ /* 0x000fe400078e0006 */
[----:B------:R-:W-:Y:S01]  /*abba0*/  IMAD.MOV.U32 R14, RZ, RZ, R7 ;  /* 0x000000ffff0e7224 */ /* 0x000fe200078e0007 */
[----:B--2---:R-:W-:Y:S01]  /*abbb0*/  STL.64 [R1+0x5cc8], R18 ;  /* 0x005cc81201007387 */ /* 0x004fe20000100a00 */
[----:B------:R0:W-:Y:S03]  /*abbc0*/  STL.64 [R1+0x5cc0], R16 ;  /* 0x005cc01001007387 */ /* 0x0001e60000100a00 */
[----:B0-----:R-:W4:Y:S01]  /*abbd0*/  LDL.LU R16, [R1+0xaf0] ;  /* 0x000af00001107983 */ /* 0x001f220000300800 */
[----:B------:R-:W4:Y:S02]  /*abbe0*/  LDL.LU R17, [R1+0xaf4] ;  /* 0x000af40001117983 */ /* 0x000f240000300800 */
[----:B------:R-:W4:Y:S02]  /*abbf0*/  LDL.LU R18, [R1+0xaf8] ;  /* 0x000af80001127983 */ /* 0x000f240000300800 */
[----:B------:R-:W4:Y:S01]  /*abc00*/  LDL.LU R19, [R1+0xafc] ;  /* 0x000afc0001137983 */ /* 0x000f220000300800 */
[----:B------:R0:W-:Y:S04]  /*abc10*/  STL.64 [R1+0x5c90], R4 ;  /* 0x005c900401007387 */ /* 0x0001e80000100a00 */
[----:B0-----:R-:W2:Y:S01]  /*abc20*/  LDL.LU R4, [R1+0xa80] ;  /* 0x000a800001047983 */ /* 0x001ea20000300800 */
[----:B------:R-:W2:Y:S02]  /*abc30*/  LDL.LU R5, [R1+0xa84] ;  /* 0x000a840001057983 */ /* 0x000ea40000300800 */
[----:B------:R-:W2:Y:S02]  /*abc40*/  LDL.LU R6, [R1+0xa88] ;  /* 0x000a880001067983 */ /* 0x000ea40000300800 */
[----:B------:R-:W2:Y:S02]  /*abc50*/  LDL.LU R7, [R1+0xa8c] ;  /* 0x000a8c0001077983 */ /* 0x000ea40000300800 */
[----:B--2---:R-:W-:Y:S01]  /*abc60*/  STL.64 [R1+0x5ca0], R6 ;  /* 0x005ca00601007387 */ /* 0x004fe20000100a00 */
[----:B------:R-:W-:Y:S02]  /*abc70*/  STL.64 [R1+0x5c98], R4 ;  /* 0x005c980401007387 */ /* 0x000fe40000100a00 */
[----:B---3--:R-:W-:Y:S02]  /*abc80*/  STL.64 [R1+0x5c70], R10 ;  /* 0x005c700a01007387 */ /* 0x008fe40000100a00 */
[----:B------:R0:W-:Y:S02]  /*abc90*/  STL.64 [R1+0x5c68], R8 ;  /* 0x005c680801007387 */ /* 0x0001e40000100a00 */
        /* <DEDUP_REMOVED lines=18> */
[----:B------:R0:W-:Y:S04]  /*abdc0*/  STL.64 [R1+0x5ba0], R20 ;  /* 0x005ba01401007387 */ /* 0x0001e80000100a00 */
[----:B0-----:R-:W2:Y:S01]  /*abdd0*/  LDL.LU.64 R20, [R1+0x3c0] ;  /* 0x0003c00001147983 */ /* 0x001ea20000300a00 */
[----:B------:R-:W2:Y:S02]  /*abde0*/  LDL.LU.64 R22, [R1+0x3c8] ;  /* 0x0003c80001167983 */ /* 0x000ea40000300a00 */
[----:B------:R-:W3:Y:S02]  /*abdf0*/  LDL.LU.64 R18, [R1+0x5cc8] ;  /* 0x005cc80001127983 */ /* 0x000ee40000300a00 */
[----:B------:R-:W3:Y:S01]  /*abe00*/  LDL.LU.64 R16, [R1+0x5cc0] ;  /* 0x005cc00001107983 */ /* 0x000ee20000300a00 */
[----:B------:R0:W-:Y:S01]  /*abe10*/  STL.64 [R1+0x1140], R12 ;  /* 0x0011400c01007387 */ /* 0x0001e20000100a00 */
[----:B------:R1:W-:Y:S03]  /*abe20*/  STL.64 [R1+0x1148], R14 ;  /* 0x0011480e01007387 */ /* 0x0003e60000100a00 */
[----:B0-----:R-:W3:Y:S01]  /*abe30*/  LDL.LU.64 R12, [R1+0x5cb8] ;  /* 0x005cb800010c7983 */ /* 0x001ee20000300a00 */
[----:B------:R-:W-:-:S02]  /*abe40*/  IMAD.MOV.U32 R5, RZ, RZ, R3 ;  /* 0x000000ffff057224 */ /* 0x000fc400078e0003 */
[----:B------:R-:W-:Y:S05]  /*abe50*/  STL.64 [R1+0x5b98], R24 ;  /* 0x005b981801007387 */ /* 0x000fea0000100a00 */
[C---:B--2---:R-:W-:Y:S08]  /*abe60*/  HMMA.16816.F32 R4, R20.reuse, R4, R8 ;  /* 0x000000041404723c */ /* 0x044ff00000001808 */
[----:B---3--:R-:W-:Y:S01]  /*abe70*/  HMMA.16816.F32 R16, R20, R12, R16 ;  /* 0x0000000c1410723c */ /* 0x008fe20000001810 */
[----:B------:R-:W2:Y:S11]  /*abe80*/  LDL.LU R12, [R1+0x9b0] ;  /* 0x0009b000010c7983 */ /* 0x000eb60000300800 */
[----:B------:R-:W-:Y:S11]  /*abe90*/  @!UPT UIADD3 URZ, URZ, URZ, URZ ;  /* 0x0000003f3f3ff290 */ /* 0x000ff6000fffe03f */
[----:B------:R0:W-:Y:S01]  /*abea0*/  STL.64 [R1+0x1120], R16 ;  /* 0x0011201001007387 */ /* 0x0001e20000100a00 */
[----:B------:R3:W-:Y:S02]  /*abeb0*/  STL.64 [R1+0x1128], R18 ;  /* 0x0011281201007387 */ /* 0x0007e40000100a00 */
[----:B------:R-:W2:Y:S02]  /*abec0*/  LDL.LU R13, [R1+0x9b4] ;  /* 0x0009b400010d7983 */ /* 0x000ea40000300800 */
[----:B-1----:R-:W2:Y:S01]  /*abed0*/  LDL.LU R14, [R1+0x9b8] ;  /* 0x0009b800010e7983 */ /* 0x002ea20000300800 */
[----:B------:R-:W2:Y:S04]  /*abee0*/  LDL.LU R15, [R1+0x9bc] ;  /* 0x0009bc00010f7983 */ /* 0x000ea80000300800 */
[----:B0-----:R-:W4:Y:S01]  /*abef0*/  LDL.LU R16, [R1+0x9a0] ;  /* 0x0009a00001107983 */ /* 0x001f220000300800 */
[----:B------:R-:W4:Y:S02]  /*abf00*/  LDL.LU R17, [R1+0x9a4] ;  /* 0x0009a40001117983 */ /* 0x000f240000300800 */
[----:B---3--:R-:W4:Y:S02]  /*abf10*/  LDL.LU R18, [R1+0x9a8] ;  /* 0x0009a80001127983 */ /* 0x008f240000300800 */
[----:B------:R-:W4:Y:S01]  /*abf20*/  LDL.LU R19, [R1+0x9ac] ;  /* 0x0009ac0001137983 */ /* 0x000f220000300800 */
[----:B------:R-:W3:Y:S01]  /*abf30*/  LDL.LU.64 R10, [R1+0x5cb0] ;  /* 0x005cb000010a7983 */ /* 0x000ee20000300a00 */
[----:B------:R-:W3:Y:S02]  /*abf40*/  LDL.LU.64 R8, [R1+0x5ca8] ;  /* 0x005ca80001087983 */ /* 0x000ee40000300a00 */
[----:B------:R-:W-:Y:S02]  /*abf50*/  STL.64 [R1+0x1110], R4 ;  /* 0x0011100401007387 */ /* 0x000fe40000100a00 */
[----:B------:R0:W-:Y:S02]  /*abf60*/  STL.64 [R1+0x1118], R6 ;  /* 0x0011180601007387 */ /* 0x0001e40000100a00 */
[----:B0-----:R-:W2:Y:S01]  /*abf70*/  LDL.LU.64 R6, [R1+0x5ca0] ;  /* 0x005ca00001067983 */ /* 0x001ea20000300a00 */
[----:B------:R-:W2:Y:S02]  /*abf80*/  LDL.LU.64 R4, [R1+0x5c98] ;  /* 0x005c980001047983 */ /* 0x000ea40000300a00 */
[----:B------:R-:W-:-:S02]  /*abf90*/  IMAD.MOV.U32 R24, RZ, RZ, R2 ;  /* 0x000000ffff187224 */ /* 0x000fc400078e0002 */
[----:B------:R-:W-:-:S07]  /*abfa0*/  IMAD.MOV.U32 R25, RZ, RZ, R0 ;  /* 0x000000ffff197224 */ /* 0x000fce00078e0000 */
[C---:B--2---:R-:W-:Y:S01]  /*abfb0*/  HMMA.16816.F32 R24, R20.reuse, R24, R4 ;  /* 0x000000181418723c */ /* 0x044fe20000001804 */
[----:B------:R-:W3:Y:S11]  /*abfc0*/  LDL.LU.64 R4, [R1+0x5c90] ;  /* 0x005c900001047983 */ /* 0x000ef60000300a00 */
[----:B------:R-:W-:Y:S11]  /*abfd0*/  @!UPT UIADD3 URZ, URZ, URZ, URZ ;  /* 0x0000003f3f3ff290 */ /* 0x000ff6000fffe03f */
[----:B------:R0:W-:Y:S01]  /*abfe0*/  STL.64 [R1+0x10f0], R24 ;  /* 0x0010f01801007387 */ /* 0x0001e20000100a00 */
[----:B------:R1:W-:Y:S03]  /*abff0*/  STL.64 [R1+0x10f8], R26 ;  /* 0x0010f81a01007387 */ /* 0x0003e60000100a00 */
[----:B0-----:R-:W2:Y:S01]  /*ac000*/  LDL.LU R24, [R1+0x980] ;  /* 0x0009800001187983 */ /* 0x001ea20000300800 */
[----:B------:R-:W2:Y:S02]  /*ac010*/  LDL.LU R25, [R1+0x984] ;  /* 0x0009840001197983 */ /* 0x000ea40000300800 */
[----:B-1----:R-:W2:Y:S02]  /*ac020*/  LDL.LU R26, [R1+0x988] ;  /* 0x00098800011a7983 */ /* 0x002ea40000300800 */
        /* <DEDUP_REMOVED lines=72> */
[----:B------:R0:W-:Y:S01]  /*ac4b0*/  STL.64 [R1+0x1010], R12 ;  /* 0x0010100c01007387 */ /* 0x0001e20000100a00 */
[----:B------:R-:W-:Y:S03]  /*ac4c0*/  STL.64 [R1+0x1018], R14 ;  /* 0x0010180e01007387 */ /* 0x000fe60000100a00 */
[----:B0-----:R-:W4:Y:S01]  /*ac4d0*/  LDL.LU.64 R12, [R1+0x5bc8] ;  /* 0x005bc800010c7983 */ /* 0x001f220000300a00 */
[----:B------:R-:W-:Y:S02]  /*ac4e0*/  STL.64 [R1+0x5ad8], R10 ;  /* 0x005ad80a01007387 */ /* 0x000fe40000100a00 */
[----:B------:R0:W-:Y:S02]  /*ac4f0*/  STL.64 [R1+0x5ad0], R8 ;  /* 0x005ad00801007387 */ /* 0x0001e40000100a00 */
[----:B0-----:R-:W2:Y:S01]  /*ac500*/  LDL.64 R8, [R1+0x90] ;  /* 0x0000900001087983 */ /* 0x001ea20000100a00 */
[----:B----4-:R-:W-:Y:S11]  /*ac510*/  HMMA.16816.F32 R16, R20, R12, R16 ;  /* 0x0000000c1410723c */ /* 0x010ff60000001810 */
[----:B------:R-:W-:Y:S11]  /*ac520*/  @!UPT UIADD3 URZ, URZ, URZ, URZ ;  /* 0x0000003f3f3ff290 */ /* 0x000ff6000fffe03f */
[----:B------:R-:W-:Y:S01]  /*ac530*/  @!UPT UIADD3 URZ, URZ, URZ, URZ ;  /* 0x0000003f3f3ff290 */ /* 0x000fe2000fffe03f */
[----:B------:R-:W-:Y:S01]  /*ac540*/  STL.64 [R1+0x1000], R16 ;  /* 0x0010001001007387 */ /* 0x000fe20000100a00 */
[----:B------:R0:W-:Y:S03]  /*ac550*/  STL.64 [R1+0x1008], R18 ;  /* 0x0010081201007387 */ /* 0x0001e60000100a00 */
[----:B0-----:R-:W3:Y:S01]  /*ac560*/  LDL.LU.64 R18, [R1+0x5bc0] ;  /* 0x005bc00001127983 */ /* 0x001ee20000300a00 */
[----:B------:R-:W4:Y:S02]  /*ac570*/  LDL.LU.64 R16, [R1+0x5bb8] ;  /* 0x005bb80001107983 */ /* 0x000f240000300a00 */
[----:B------:R-:W-:Y:S02]  /*ac580*/  STL [R1+0x5abc], R12 ;  /* 0x005abc0c01007387 */ /* 0x000fe40000100800 */
[----:B------:R0:W-:Y:S01]  /*ac590*/  STL [R1+0x5ab8], R13 ;  /* 0x005ab80d01007387 */ /* 0x0001e20000100800 */
[----:B------:R-:W2:Y:S01]  /*ac5a0*/  LDL.64 R14, [R1+0x618] ;  /* 0x00061800010e7983 */ /* 0x000ea20000100a00 */
[----:B------:R-:W-:-:S02]  /*ac5b0*/  IMAD.MOV.U32 R10, RZ, RZ, R20 ;  /* 0x000000ffff0a7224 */ /* 0x000fc400078e0014 */
[----:B------:R-:W-:Y:S01]  /*ac5c0*/  IMAD.MOV.U32 R3, RZ, RZ, R21 ;  /* 0x000000ffff037224 */ /* 0x000fe200078e0015 */
        /* <DEDUP_REMOVED lines=8> */
[----:B------:R-:W4:Y:S02]  /*ac650*/  LDL.LU.64 R20, [R1+0x5ba0] ;  /* 0x005ba00001147983 */ /* 0x000f240000300a00 */
[----:B------:R-:W-:Y:S02]  /*ac660*/  IMAD.MOV.U32 R2, RZ, RZ, R22 ;  /* 0x000000ffff027224 */ /* 0x000fe400078e0016 */
[----:B------:R-:W-:Y:S01]  /*ac670*/  IMAD.MOV.U32 R0, RZ, RZ, R23 ;  /* 0x000000ffff007224 */ /* 0x000fe200078e0017 */
[----:B---3--:R0:W-:Y:S01]  /*ac680*/  STL.64 [R1+0x5ab0], R18 ;  /* 0x005ab01201007387 */ /* 0x0081e20000100a00 */
[----:B------:R1:W-:Y:S02]  /*ac690*/  STL.64 [R1+0x5aa8], R16 ;  /* 0x005aa81001007387 */ /* 0x0003e40000100a00 */
[----:B0-----:R-:W-:-:S02]  /*ac6a0*/  IMAD.MOV.U32 R18, RZ, RZ, R2 ;  /* 0x000000ffff127224 */ /* 0x001fc400078e0002 */
[----:B-1----:R-:W-:Y:S02]  /*ac6b0*/  IMAD.MOV.U32 R16, RZ, RZ, R10 ;  /* 0x000000ffff107224 */ /* 0x002fe400078e000a */
[----:B------:R-:W-:Y:S02]  /*ac6c0*/  IMAD.MOV.U32 R17, RZ, RZ, R3 ;  /* 0x000000ffff117224 */ /* 0x000fe400078e0003 */
[----:B------:R-:W-:-:S07]  /*ac6d0*/  IMAD.MOV.U32 R19, RZ, RZ, R0 ;  /* 0x000000ffff137224 */ /* 0x000fce00078e0000 */
[----:B----4-:R-:W-:Y:S11]  /*ac6e0*/  HMMA.16816.F32 R24, R16, R20, R24 ;  /* 0x000000141018723c */ /* 0x010ff60000001818 */
[----:B------:R-:W-:Y:S11]  /*ac6f0*/  @!UPT UIADD3 URZ, URZ, URZ, URZ ;  /* 0x0000003f3f3ff290 */ /* 0x000ff6000fffe03f */
[----:B------:R-:W-:Y:S01]  /*ac700*/  @!UPT UIADD3 URZ, URZ, URZ, URZ ;  /* 0x0000003f3f3ff290 */ /* 0x000fe2000fffe03f */
[----:B------:R0:W-:Y:S01]  /*ac710*/  STL.64 [R1+0xfb0], R24 ;  /* 0x000fb01801007387 */ /* 0x0001e20000100a00 */
[----:B------:R-:W-:Y:S03]  /*ac720*/  STL.64 [R1+0xfb8], R26 ;  /* 0x000fb81a01007387 */ /* 0x000fe60000100a00 */
[----:B0-----:R-:W3:Y:S01]  /*ac730*/  LDL.LU.64 R24, [R1+0x5b98] ;  /* 0x005b980001187983 */ /* 0x001ee20000300a00 */
[----:B------:R0:W-:Y:S03]  /*ac740*/  STL.64 [R1+0x5aa0], R20 ;  /* 0x005aa01401007387 */ /* 0x0001e60000100a00 */
[----:B0-----:R-:W3:Y:S01]  /*ac750*/  LDL.LU R20, [R1+0x970] ;  /* 0x0009700001147983 */ /* 0x001ee20000300800 */
[----:B------:R-:W3:Y:S02]  /*ac760*/  LDL.LU R21, [R1+0x974] ;  /* 0x0009740001157983 */ /* 0x000ee40000300800 */
[----:B------:R-:W3:Y:S02]  /*ac770*/  LDL.LU R22, [R1+0x978] ;  /* 0x0009780001167983 */ /* 0x000ee40000300800 */
[----:B------:R-:W3:Y:S02]  /*ac780*/  LDL.LU R23, [R1+0x97c] ;  /* 0x00097c0001177983 */ /* 0x000ee40000300800 */
[----:B--2---:R-:W-:-:S02]  /*ac790*/  IMAD.MOV.U32 R2, RZ, RZ, R14 ;  /* 0x000000ffff027224 */ /* 0x004fc400078e000e */
[----:B------:R-:W-:Y:S01]  /*ac7a0*/  IMAD.MOV.U32 R0, RZ, RZ, R15 ;  /* 0x000000ffff007224 */ /* 0x000fe200078e000f */
[----:B---3--:R-:W-:Y:S08]  /*ac7b0*/  HMMA.16816.F32 R20, R16, R24, R20 ;  /* 0x000000181014723c */ /* 0x008ff00000001814 */
[----:B------:R-:W-:Y:S01]  /*ac7c0*/  HMMA.16816.F32 R16, R12, R8, R4 ;  /* 0x000000080c10723c */ /* 0x000fe20000001804 */
[----:B------:R-:W-:Y:S06]  /*ac7d0*/  STL.64 [R1+0x5a98], R24 ;  /* 0x005a981801007387 */ /* 0x000fec0000100a00 */
[----:B------:R-:W-:-:S02]  /*ac7e0*/  IMAD.MOV.U32 R15, RZ, RZ, R8 ;  /* 0x000000ffff0f7224 */ /* 0x000fc400078e0008 */
[----:B------:R-:W-:-:S06]  /*ac7f0*/  IMAD.MOV.U32 R14, RZ, RZ, R9 ;  /* 0x000000ffff0e7224 */ /* 0x000fcc00078e0009 */
[----:B------:R-:W-:Y:S01]  /*ac800*/  STL.64 [R1+0xfa0], R20 ;  /* 0x000fa01401007387 */ /* 0x000fe20000100a00 */
[----:B------:R-:W-:Y:S07]  /*ac810*/  STL.64 [R1+0xfa8], R22 ;  /* 0x000fa81601007387 */ /* 0x000fee0000100a00 */
[----:B------:R-:W-:Y:S02]  /*ac820*/  STL.64 [R1+0xf90], R16 ;  /* 0x000f901001007387 */ /* 0x000fe40000100a00 */
[----:B------:R-:W-:Y:S01]  /*ac830*/  STL.64 [R1+0xf98], R18 ;  /* 0x000f981201007387 */ /* 0x000fe20000100a00 */
[----:B------:R0:W-:Y:S01]  /*ac840*/  STL.64 [R1+0x5b08], R14 ;  /* 0x005b080e01007387 */ /* 0x0001e20000100a00 */
[----:B------:R-:W2:Y:S02]  /*ac850*/  LDL.64 R4, [R1] ;  /* 0x0000000001047983 */ /* 0x000ea40000100a00 */
[----:B------:R-:W-:-:S02]  /*ac860*/  IMAD.MOV.U32 R6, RZ, RZ, R12 ;  /* 0x000000ffff067224 */ /* 0x000fc400078e000c */
        /* <DEDUP_REMOVED lines=8> */
[----:B0-----:R-:W2:Y:S01]  /*ac8f0*/  LDL.LU R14, [R1+0x8e8] ;  /* 0x0008e800010e7983 */ /* 0x001ea20000300800 */
        /* <DEDUP_REMOVED lines=9> */
[----:B--2---:R-:W-:Y:S01]  /*ac990*/  STL.64 [R1+0x5b70], R22 ;  /* 0x005b701601007387 */ /* 0x004fe20000100a00 */
[----:B------:R0:W-:Y:S03]  /*ac9a0*/  STL.64 [R1+0x5b68], R20 ;  /* 0x005b681401007387 */ /* 0x0001e60000100a00 */
[----:B0-----:R-:W2:Y:S04]  /*ac9b0*/  LDL.64 R20, [R1+0x70] ;  /* 0x0000700001147983 */ /* 0x001ea80000100a00 */
[----:B--2---:R-:W-:Y:S01]  /*ac9c0*/  STL.64 [R1+0x5b90], R20 ;  /* 0x005b901401007387 */ /* 0x004fe20000100a00 */
[----:B------:R-:W-:Y:S02]  /*ac9d0*/  STL.64 [R1+0x5b50], R26 ;  /* 0x005b501a01007387 */ /* 0x000fe40000100a00 */
[----:B------:R0:W-:Y:S02]  /*ac9e0*/  STL.64 [R1+0x5b48], R24 ;  /* 0x005b481801007387 */ /* 0x0001e40000100a00 */
[----:B0-----:R-:W2:Y:S04]  /*ac9f0*/  LDL.64 R24, [R1+0x50] ;  /* 0x0000500001187983 */ /* 0x001ea80000100a00 */
[----:B--2---:R0:W-:Y:S04]  /*aca00*/  STL.64 [R1+0x5b60], R24 ;  /* 0x005b601801007387 */ /* 0x0041e80000100a00 */
[----:B0-----:R-:W2:Y:S04]  /*aca10*/  LDL.64 R24, [R1+0x60] ;  /* 0x0000600001187983 */ /* 0x001ea80000100a00 */
[----:B--2---:R-:W-:Y:S01]  /*aca20*/  STL.64 [R1+0x5b78], R24 ;  /* 0x005b781801007387 */ /* 0x004fe20000100a00 */
[----:B------:R-:W2:Y:S02]  /*aca30*/  LDL.LU R16, [R1+0x950] ;  /* 0x0009500001107983 */ /* 0x000ea40000300800 */
[----:B------:R-:W2:Y:S02]  /*aca40*/  LDL.LU R17, [R1+0x954] ;  /* 0x0009540001117983 */ /* 0x000ea40000300800 */
[----:B------:R-:W2:Y:S01]  /*aca50*/  LDL.LU R18, [R1+0x958] ;  /* 0x0009580001127983 */ /* 0x000ea20000300800 */
[----:B------:R-:W2:Y:S01]  /*aca60*/  LDL.LU R19, [R1+0x95c] ;  /* 0x00095c0001137983 */ /* 0x000ea20000300800 */
[----:B------:R-:W2:Y:S02]  /*aca70*/  LDL.64 R20, [R1+0x80] ;  /* 0x0000800001147983 */ /* 0x000ea40000100a00 */
[----:B------:R-:W-:Y:S02]  /*aca80*/  STL.64 [R1+0x5b18], R14 ;  /* 0x005b180e01007387 */ /* 0x000fe40000100a00 */
[----:B----4-:R0:W-:Y:S02]  /*aca90*/  STL.64 [R1+0x5b10], R12 ;  /* 0x005b100c01007387 */ /* 0x0101e40000100a00 */
[----:B0-----:R-:W4:Y:S04]  /*acaa0*/  LDL.64 R12, [R1+0x20] ;  /* 0x00002000010c7983 */ /* 0x001f280000100a00 */
[----:B----4-:R0:W-:Y:S04]  /*acab0*/  STL.64 [R1+0x5b28], R12 ;  /* 0x005b280c01007387 */ /* 0x0101e80000100a00 */
[----:B0-----:R-:W4:Y:S04]  /*acac0*/  LDL.64 R12, [R1+0x30] ;  /* 0x00003000010c7983 */ /* 0x001f280000100a00 */
[----:B----4-:R0:W-:Y:S04]  /*acad0*/  STL.64 [R1+0x5b40], R12 ;  /* 0x005b400c01007387 */ /* 0x0101e80000100a00 */
[----:B0-----:R-:W4:Y:S04]  /*acae0*/  LDL.64 R12, [R1+0x40] ;  /* 0x00004000010c7983 */ /* 0x001f280000100a00 */
        /* <DEDUP_REMOVED lines=11> */
[----:B------:R-:W4:Y:S01]  /*acba0*/  LDL.64 R4, [R1+0x10] ;  /* 0x0000100001047983 */ /* 0x000f220000100a00 */
[----:B------:R-:W-:-:S02]  /*acbb0*/  IMAD.MOV.U32 R24, RZ, RZ, R6 ;  /* 0x000000ffff187224 */ /* 0x000fc400078e0006 */
[----:B------:R-:W-:Y:S02]  /*acbc0*/  IMAD.MOV.U32 R25, RZ, RZ, R3 ;  /* 0x000000ffff197224 */ /* 0x000fe400078e0003 */
[----:B------:R-:W-:Y:S02]  /*acbd0*/  IMAD.MOV.U32 R26, RZ, RZ, R2 ;  /* 0x000000ffff1a7224 */ /* 0x000fe400078e0002 */
[----:B------:R-:W-:Y:S01]  /*acbe0*/  IMAD.MOV.U32 R27, RZ, RZ, R0 ;  /* 0x000000ffff1b7224 */ /* 0x000fe200078e0000 */
[----:B----4-:R0:W-:Y:S04]  /*acbf0*/  STL.64 [R1+0x5b20], R4 ;  /* 0x005b200401007387 */ /* 0x0101e80000100a00 */
[----:B0-----:R-:W4:Y:S01]  /*acc00*/  LDL.LU R4, [R1+0x8f0] ;  /* 0x0008f00001047983 */ /* 0x001f220000300800 */
[----:B------:R-:W4:Y:S02]  /*acc10*/  LDL.LU R5, [R1+0x8f4] ;  /* 0x0008f40001057983 */ /* 0x000f240000300800 */
[----:B------:R-:W2:Y:S02]  /*acc20*/  LDL.LU R6, [R1+0x8f8] ;  /* 0x0008f80001067983 */ /* 0x000ea40000300800 */
[----:B------:R-:W2:Y:S01]  /*acc30*/  LDL.LU R7, [R1+0x8fc] ;  /* 0x0008fc0001077983 */ /* 0x000ea20000300800 */
[----:B------:R-:W-:Y:S01]  /*acc40*/  HMMA.16816.F32 R16, R24, R20, R16 ;  /* 0x000000141810723c */ /* 0x000fe20000001810 */
        /* <DEDUP_REMOVED lines=10> */
[----:B------:R-:W3:Y:S02]  /*accf0*/  LDL.LU R10, [R1+0x8d8] ;  /* 0x0008d800010a7983 */ /* 0x000ee40000300800 */
[----:B------:R-:W3:Y:S03]  /*acd00*/  LDL.LU R11, [R1+0x8dc] ;  /* 0x0008dc00010b7983 */ /* 0x000ee60000300800 */
[----:B------:R0:W-:Y:S01]  /*acd10*/  STL.64 [R1+0xf70], R16 ;  /* 0x000f701001007387 */ /* 0x0001e20000100a00 */
[----:B------:R1:W-:Y:S02]  /*acd20*/  STL.64 [R1+0xf78], R18 ;  /* 0x000f781201007387 */ /* 0x0003e40000100a00 */
[----:B0-----:R-:W-:-:S02]  /*acd30*/  IMAD.MOV.U32 R17, RZ, RZ, R20 ;  /* 0x000000ffff117224 */ /* 0x001fc400078e0014 */
[----:B------:R-:W-:Y:S02]  /*acd40*/  IMAD.MOV.U32 R16, RZ, RZ, R21 ;  /* 0x000000ffff107224 */ /* 0x000fe400078e0015 */
[----:B------:R-:W4:Y:S02]  /*acd50*/  LDL.LU.64 R20, [R1+0x5b90] ;  /* 0x005b900001147983 */ /* 0x000f240000300a00 */
[----:B----4-:R-:W-:Y:S02]  /*acd60*/  HMMA.16816.F32 R24, R24, R20, R12 ;  /* 0x000000141818723c */ /* 0x010fe4000000180c */
[----:B------:R-:W4:Y:S01]  /*acd70*/  LDL.LU.64 R14, [R1+0x5b88] ;  /* 0x005b8800010e7983 */ /* 0x000f220000300a00 */
[----:B------:R-:W4:Y:S02]  /*acd80*/  LDL.LU.64 R12, [R1+0x5b80] ;  /* 0x005b8000010c7983 */ /* 0x000f240000300a00 */
[----:B-1----:R-:W-:Y:S02]  /*acd90*/  IMAD.MOV.U32 R19, RZ, RZ, R20 ;  /* 0x000000ffff137224 */ /* 0x002fe400078e0014 */
[----:B------:R-:W-:Y:S11]  /*acda0*/  IMAD.MOV.U32 R18, RZ, RZ, R21 ;  /* 0x000000ffff127224 */ /* 0x000ff600078e0015 */
[----:B------:R-:W-:Y:S05]  /*acdb0*/  @!UPT UIADD3 URZ, URZ, URZ, URZ ;  /* 0x0000003f3f3ff290 */ /* 0x000fea000fffe03f */
[----:B------:R0:W-:Y:S01]  /*acdc0*/  STL.64 [R1+0xf60], R24 ;  /* 0x000f601801007387 */ /* 0x0001e20000100a00 */
[----:B------:R-:W-:Y:S03]  /*acdd0*/  STL.64 [R1+0xf68], R26 ;  /* 0x000f681a01007387 */ /* 0x000fe60000100a00 */
[----:B0-----:R-:W2:Y:S01]  /*acde0*/  LDL.LU.64 R24, [R1+0x5b78] ;  /* 0x005b780001187983 */ /* 0x001ea20000300a00 */
[----:B------:R-:W2:Y:S02]  /*acdf0*/  LDL.LU.64 R22, [R1+0x5b70] ;  /* 0x005b700001167983 */ /* 0x000ea40000300a00 */
[----:B------:R-:W2:Y:S02]  /*ace00*/  LDL.LU.64 R20, [R1+0x5b68] ;  /* 0x005b680001147983 */ /* 0x000ea40000300a00 */
        /* <DEDUP_REMOVED lines=64> */
[----:B------:R-:W4:Y:S02]  /*ad210*/  LDL.LU.64 R6, [R1+0x5ae8] ;  /* 0x005ae80001067983 */ /* 0x000f240000300a00 */
[----:B------:R-:W3:Y:S02]  /*ad220*/  LDL.LU.64 R4, [R1+0x5ae0] ;  /* 0x005ae00001047983 */ /* 0x000ee40000300a00 */
[----:B---3--:R-:W-:Y:S11]  /*ad230*/  HMMA.16816.F32 R8, R16, R4, R8 ;  /* 0x000000041008723c */ /* 0x008ff60000001808 */
[----:B------:R-:W-:Y:S11]  /*ad240*/  @!UPT UIADD3 URZ, URZ, URZ, URZ ;  /* 0x0000003f3f3ff290 */ /* 0x000ff6000fffe03f */
[----:B------:R-:W-:Y:S01]  /*ad250*/  @!UPT UIADD3 URZ, URZ, URZ, URZ ;  /* 0x0000003f3f3ff290 */ /* 0x000fe2000fffe03f */
[----:B------:R-:W-:Y:S01]  /*ad260*/  STL.64 [R1+0xe80], R8 ;  /* 0x000e800801007387 */ /* 0x000fe20000100a00 */
[----:B------:R0:W-:Y:S03]  /*ad270*/  STL.64 [R1+0xe88], R10 ;  /* 0x000e880a01007387 */ /* 0x0001e60000100a00 */
[----:B0-----:R-:W3:Y:S01]  /*ad280*/  LDL.LU.64 R10, [R1+0x5ad8] ;  /* 0x005ad800010a7983 */ /* 0x001ee20000300a00 */
[----:B------:R-:W2:Y:S02]  /*ad290*/  LDL.LU.64 R8, [R1+0x5ad0] ;  /* 0x005ad00001087983 */ /* 0x000ea40000300a00 */
[----:B----4-:R-:W-:Y:S02]  /*ad2a0*/  STL.64 [R1+0x5990], R6 ;  /* 0x0059900601007387 */ /* 0x010fe40000100a00 */
        /* <DEDUP_REMOVED lines=10> */
[----:B------:R-:W-:Y:S01]  /*ad350*/  IMAD.MOV.U32 R3, RZ, RZ, R17 ;  /* 0x000000ffff037224 */ /* 0x000fe200078e0011 */
[----:B--2---:R-:W-:Y:S11]  /*ad360*/  HMMA.16816.F32 R4, R16, R8, R4 ;  /* 0x000000081004723c */ /* 0x004ff60000001804 */
[----:B------:R-:W-:Y:S11]  /*ad370*/  @!UPT UIADD3 URZ, URZ, URZ, URZ ;  /* 0x0000003f3f3ff290 */ /* 0x000ff6000fffe03f */
[----:B------:R-:W-:Y:S01]  /*ad380*/  @!UPT UIADD3 URZ, URZ, URZ, URZ ;  /* 0x0000003f3f3ff290 */ /* 0x000fe2000fffe03f */
[----:B------:R0:W-:Y:S01]  /*ad390*/  STL.64 [R1+0xe60], R4 ;  /* 0x000e600401007387 */ /* 0x0001e20000100a00 */
[----:B------:R1:W-:Y:S02]  /*ad3a0*/  STL.64 [R1+0xe68], R6 ;  /* 0x000e680601007387 */ /* 0x0003e40000100a00 */
[----:B------:R-:W2:Y:S02]  /*ad3b0*/  LDL.LU.64 R18, [R1+0x5ac8] ;  /* 0x005ac80001127983 */ /* 0x000ea40000300a00 */
[----:B0-----:R-:W-:Y:S02]  /*ad3c0*/  IMAD.MOV.U32 R4, RZ, RZ, R12 ;  /* 0x000000ffff047224 */ /* 0x001fe400078e000c */
[----:B------:R-:W-:Y:S02]  /*ad3d0*/  IMAD.MOV.U32 R5, RZ, RZ, R13 ;  /* 0x000000ffff057224 */ /* 0x000fe400078e000d */
[----:B-1----:R-:W-:Y:S02]  /*ad3e0*/  IMAD.MOV.U32 R6, RZ, RZ, R16 ;  /* 0x000000ffff067224 */ /* 0x002fe400078e0010 */
[----:B------:R-:W4:Y:S01]  /*ad3f0*/  LDL.LU.64 R16, [R1+0x5ac0] ;  /* 0x005ac00001107983 */ /* 0x000f220000300a00 */
[----:B------:R-:W2:Y:S02]  /*ad400*/  LDL.LU R12, [R1+0x5abc] ;  /* 0x005abc00010c7983 */ /* 0x000ea40000300800 */
[----:B------:R-:W2:Y:S02]  /*ad410*/  LDL.LU R13, [R1+0x5ab8] ;  /* 0x005ab800010d7983 */ /* 0x000ea40000300800 */
[----:B------:R-:W-:Y:S01]  /*ad420*/  STL.64 [R1+0x59c0], R4 ;  /* 0x0059c00401007387 */ /* 0x000fe20000100a00 */
[----:B---3--:R-:W-:Y:S01]  /*ad430*/  STL.64 [R1+0x59a0], R10 ;  /* 0x0059a00a01007387 */ /* 0x008fe20000100a00 */
[----:B------:R0:W-:Y:S03]  /*ad440*/  STL.64 [R1+0x5998], R8 ;  /* 0x0059980801007387 */ /* 0x0001e60000100a00 */
[----:B0-----:R-:W3:Y:S01]  /*ad450*/  LDL.LU R8, [R1+0x7d0] ;  /* 0x0007d00001087983 */ /* 0x001ee20000300800 */
[----:B------:R-:W3:Y:S02]  /*ad460*/  LDL.LU R9, [R1+0x7d4] ;  /* 0x0007d40001097983 */ /* 0x000ee40000300800 */
[----:B------:R-:W2:Y:S02]  /*ad470*/  LDL.LU R10, [R1+0x7d8] ;  /* 0x0007d800010a7983 */ /* 0x000ea40000300800 */
[----:B------:R-:W2:Y:S02]  /*ad480*/  LDL.LU R11, [R1+0x7dc] ;  /* 0x0007dc00010b7983 */ /* 0x000ea40000300800 */
[----:B------:R-:W-:-:S02]  /*ad490*/  IMAD.MOV.U32 R4, RZ, RZ, R29 ;  /* 0x000000ffff047224 */ /* 0x000fc400078e001d */
[----:B------:R-:W-:-:S05]  /*ad4a0*/  IMAD.MOV.U32 R5, RZ, RZ, R28 ;  /* 0x000000ffff057224 */ /* 0x000fca00078e001c */
[----:B------:R-:W-:Y:S04]  /*ad4b0*/  STL.64 [R1+0x59d8], R4 ;  /* 0x0059d80401007387 */ /* 0x000fe80000100a00 */
[----:B--2---:R-:W-:Y:S01]  /*ad4c0*/  STL.64 [R1+0x59b8], R10 ;  /* 0x0059b80a01007387 */ /* 0x004fe20000100a00 */
[----:B---3--:R0:W-:Y:S03]  /*ad4d0*/  STL.64 [R1+0x59b0], R8 ;  /* 0x0059b00801007387 */ /* 0x0081e60000100a00 */
        /* <DEDUP_REMOVED lines=43> */
[----:B----4-:R-:W-:-:S02]  /*ad790*/  IMAD.MOV.U32 R4, RZ, RZ, R17 ;  /* 0x000000ffff047224 */ /* 0x010fc400078e0011 */
        /* <DEDUP_REMOVED lines=18> */
[----:B------:R-:W-:Y:S02]  /*ad8c0*/  STL.64 [R1+0x5a80], R4 ;  /* 0x005a800401007387 */ /* 0x000fe40000100a00 */
        /* <DEDUP_REMOVED lines=19> */
[----:B------:R-:W-:-:S07]  /*ada00*/  IMAD.MOV.U32 R7, RZ, RZ, R0 ;  /* 0x000000ffff077224 */ /* 0x000fce00078e0000 */
        /* <DEDUP_REMOVED lines=17> */
[C---:B----4-:R-:W-:Y:S11]  /*adb20*/  HMMA.16816.F32 R20, R4.reuse, R16, R20 ;  /* 0x000000100414723c */ /* 0x050ff60000001814 */
[----:B------:R-:W-:Y:S11]  /*adb30*/  @!UPT UIADD3 URZ, URZ, URZ, URZ ;  /* 0x0000003f3f3ff290 */ /* 0x000ff6000fffe03f */
[----:B------:R-:W-:Y:S01]  /*adb40*/  @!UPT UIADD3 URZ, URZ, URZ, URZ ;  /* 0x0000003f3f3ff290 */ /* 0x000fe2000fffe03f */
[----:B------:R0:W-:Y:S01]  /*adb50*/  STL.64 [R1+0xe30], R20 ;  /* 0x000e301401007387 */ /* 0x0001e20000100a00 */
[----:B------:R-:W-:Y:S03]  /*adb60*/  STL.64 [R1+0xe38], R22 ;  /* 0x000e381601007387 */ /* 0x000fe60000100a00 */
[----:B0-----:R-:W4:Y:S01]  /*adb70*/  LDL.LU.64 R20, [R1+0x5aa0] ;  /* 0x005aa00001147983 */ /* 0x001f220000300a00 */
[----:B---3--:R-:W-:Y:S02]  /*adb80*/  STL.64 [R1+0x5980], R18 ;  /* 0x0059801201007387 */ /* 0x008fe40000100a00 */
[----:B------:R0:W-:Y:S02]  /*adb90*/  STL.64 [R1+0x5978], R16 ;  /* 0x0059781001007387 */ /* 0x0001e40000100a00 */
[----:B0-----:R-:W3:Y:S01]  /*adba0*/  LDL.LU.64 R16, [R1+0x370] ;  /* 0x0003700001107983 */ /* 0x001ee20000300a00 */
[----:B------:R-:W3:Y:S01]  /*adbb0*/  LDL.LU.64 R18, [R1+0x378] ;  /* 0x0003780001127983 */ /* 0x000ee20000300a00 */
[C---:B----4-:R-:W-:Y:S11]  /*adbc0*/  HMMA.16816.F32 R24, R4.reuse, R20, R24 ;  /* 0x000000140418723c */ /* 0x050ff60000001818 */
[----:B------:R-:W-:Y:S11]  /*adbd0*/  @!UPT UIADD3 URZ, URZ, URZ, URZ ;  /* 0x0000003f3f3ff290 */ /* 0x000ff6000fffe03f */
[----:B------:R-:W-:Y:S01]  /*adbe0*/  @!UPT UIADD3 URZ, URZ, URZ, URZ ;  /* 0x0000003f3f3ff290 */ /* 0x000fe2000fffe03f */
[----:B------:R0:W-:Y:S01]  /*adbf0*/  STL.64 [R1+0xe20], R24 ;  /* 0x000e201801007387 */ /* 0x0001e20000100a00 */
[----:B------:R-:W-:Y:S03]  /*adc00*/  STL.64 [R1+0xe28], R26 ;  /* 0x000e281a01007387 */ /* 0x000fe60000100a00 */
[----:B0-----:R-:W2:Y:S01]  /*adc10*/  LDL.LU.64 R24, [R1+0x5a98] ;  /* 0x005a980001187983 */ /* 0x001ea20000300a00 */
[----:B------:R0:W-:Y:S03]  /*adc20*/  STL.64 [R1+0x5970], R20 ;  /* 0x0059701401007387 */ /* 0x0001e60000100a00 */
[----:B0-----:R-:W4:Y:S01]  /*adc30*/  LDL.LU R20, [R1+0x7b0] ;  /* 0x0007b00001147983 */ /* 0x001f220000300800 */
[----:B------:R-:W4:Y:S02]  /*adc40*/  LDL.LU R21, [R1+0x7b4] ;  /* 0x0007b40001157983 */ /* 0x000f240000300800 */
[----:B------:R-:W4:Y:S02]  /*adc50*/  LDL.LU R22, [R1+0x7b8] ;  /* 0x0007b80001167983 */ /* 0x000f240000300800 */
[----:B------:R-:W4:Y:S01]  /*adc60*/  LDL.LU R23, [R1+0x7bc] ;  /* 0x0007bc0001177983 */ /* 0x000f220000300800 */
[----:B--2---:R-:W-:Y:S01]  /*adc70*/  HMMA.16816.F32 R4, R4, R24, R8 ;  /* 0x000000180404723c */ /* 0x004fe20000001808 */
[----:B------:R-:W3:Y:S01]  /*adc80*/  LDL.LU.64 R10, [R1+0x5a90] ;  /* 0x005a9000010a7983 */ /* 0x000ee20000300a00 */
[----:B------:R-:W3:Y:S11]  /*adc90*/  LDL.LU.64 R8, [R1+0x5a88] ;  /* 0x005a880001087983 */ /* 0x000ef60000300a00 */
[----:B------:R-:W-:Y:S10]  /*adca0*/  @!UPT UIADD3 URZ, URZ, URZ, URZ ;  /* 0x0000003f3f3ff290 */ /* 0x000ff4000fffe03f */
        /* <DEDUP_REMOVED lines=73> */
[----:B------:R-:W4:Y:S11]  /*ae140*/  LDL.LU.64 R8, [R1+0x5998] ;  /* 0x0059980001087983 */ /* 0x000f360000300a00 */
[----:B------:R-:W-:Y:S09]  /*ae150*/  @!UPT UIADD3 URZ, URZ, URZ, URZ ;  /* 0x0000003f3f3ff290 */ /* 0x000ff2000fffe03f */
[----:B------:R-:W-:Y:S01]  /*ae160*/  STL.64 [R1+0xd10], R4 ;  /* 0x000d100401007387 */ /* 0x000fe20000100a00 */
[----:B------:R0:W-:Y:S03]  /*ae170*/  STL.64 [R1+0xd18], R6 ;  /* 0x000d180601007387 */ /* 0x0001e60000100a00 */
[----:B0-----:R-:W2:Y:S01]  /*ae180*/  LDL.LU.64 R6, [R1+0x5990] ;  /* 0x0059900001067983 */ /* 0x001ea20000300a00 */
[----:B------:R-:W3:Y:S03]  /*ae190*/  LDL.LU.64 R4, [R1+0x5988] ;  /* 0x0059880001047983 */ /* 0x000ee60000300a00 */
[----:B--2---:R-:W-:Y:S01]  /*ae1a0*/  STL.64 [R1+0x5898], R6 ;  /* 0x0058980601007387 */ /* 0x004fe20000100a00 */
[C---:B---3--:R-:W-:Y:S01]  /*ae1b0*/  HMMA.16816.F32 R24, R16.reuse, R4, R24 ;  /* 0x000000041018723c */ /* 0x048fe20000001818 */
[----:B------:R4:W-:Y:S07]  /*ae1c0*/  STL.64 [R1+0x5890], R4 ;  /* 0x0058900401007387 */ /* 0x0009ee0000100a00 */
[----:B----4-:R-:W-:Y:S11]  /*ae1d0*/  HMMA.16816.F32 R4, R16, R8, R20 ;  /* 0x000000081004723c */ /* 0x010ff60000001814 */
        /* <DEDUP_REMOVED lines=16> */
[----:B------:R-:W-:Y:S01]  /*ae2e0*/  IMAD.MOV.U32 R14, RZ, RZ, R16 ;  /* 0x000000ffff0e7224 */ /* 0x000fe200078e0010 */
[----:B------:R-:W4:Y:S01]  /*ae2f0*/  LDL.LU R23, [R1+0x79c] ;  /* 0x00079c0001177983 */ /* 0x000f220000300800 */
[----:B------:R-:W-:-:S02]  /*ae300*/  IMAD.MOV.U32 R3, RZ, RZ, R17 ;  /* 0x000000ffff037224 */ /* 0x000fc400078e0011 */
[----:B------:R-:W4:Y:S02]  /*ae310*/  LDL.LU R16, [R1+0x7a0] ;  /* 0x0007a00001107983 */ /* 0x000f240000300800 */
[----:B------:R-:W-:Y:S01]  /*ae320*/  IMAD.MOV.U32 R2, RZ, RZ, R18 ;  /* 0x000000ffff027224 */ /* 0x000fe200078e0012 */
[----:B------:R-:W4:Y:S01]  /*ae330*/  LDL.LU R17, [R1+0x7a4] ;  /* 0x0007a40001117983 */ /* 0x000f220000300800 */
[----:B------:R-:W-:Y:S02]  /*ae340*/  IMAD.MOV.U32 R0, RZ, RZ, R19 ;  /* 0x000000ffff007224 */ /* 0x000fe400078e0013 */
[----:B------:R-:W4:Y:S02]  /*ae350*/  LDL.LU R18, [R1+0x7a8] ;  /* 0x0007a80001127983 */ /* 0x000f240000300800 */
[----:B------:R-:W4:Y:S01]  /*ae360*/  LDL.LU R19, [R1+0x7ac] ;  /* 0x0007ac0001137983 */ /* 0x000f220000300800 */
[----:B---3--:R-:W-:Y:S01]  /*ae370*/  STL.64 [R1+0x5928], R6 ;  /* 0x0059280601007387 */ /* 0x008fe20000100a00 */
[----:B--2---:R0:W-:Y:S03]  /*ae380*/  STL.64 [R1+0x5920], R4 ;  /* 0x0059200401007387 */ /* 0x0041e60000100a00 */
[----:B0-----:R-:W2:Y:S04]  /*ae390*/  LDL.64 R4, [R1+0x80] ;  /* 0x0000800001047983 */ /* 0x001ea80000100a00 */
[----:B--2---:R0:W-:Y:S04]  /*ae3a0*/  STL.64 [R1+0x5938], R4 ;  /* 0x0059380401007387 */ /* 0x0041e80000100a00 */
[----:B0-----:R-:W2:Y:S04]  /*ae3b0*/  LDL.64 R4, [R1+0x90] ;  /* 0x0000900001047983 */ /* 0x001ea80000100a00 */
[----:B--2---:R-:W-:Y:S01]  /*ae3c0*/  STL.64 [R1+0x5950], R4 ;  /* 0x0059500401007387 */ /* 0x004fe20000100a00 */
[----:B------:R-:W-:Y:S02]  /*ae3d0*/  STL.64 [R1+0x5888], R10 ;  /* 0x0058880a01007387 */ /* 0x000fe40000100a00 */
[----:B------:R0:W-:Y:S02]  /*ae3e0*/  STL.64 [R1+0x5880], R8 ;  /* 0x0058800801007387 */ /* 0x0001e40000100a00 */
[----:B0-----:R-:W2:Y:S04]  /*ae3f0*/  LDL.64 R8, [R1+0x60] ;  /* 0x0000600001087983 */ /* 0x001ea80000100a00 */
[----:B--2---:R0:W-:Y:S04]  /*ae400*/  STL.64 [R1+0x5930], R8 ;  /* 0x0059300801007387 */ /* 0x0041e80000100a00 */
        /* <DEDUP_REMOVED lines=31> */
[----:B---3--:R0:W-:Y:S02]  /*ae600*/  STL.64 [R1+0x5868], R18 ;  /* 0x0058681201007387 */ /* 0x0081e40000100a00 */
[----:B------:R1:W-:Y:S01]  /*ae610*/  STL.64 [R1+0x5860], R16 ;  /* 0x0058601001007387 */ /* 0x0003e20000100a00 */
[----:B0-----:R-:W3:Y:S04]  /*ae620*/  LDL.64 R18, [R1+0x5c8] ;  /* 0x0005c80001127983 */ /* 0x001ee80000100a00 */
[----:B-1----:R-:W3:Y:S01]  /*ae630*/  LDL.64 R16, [R1+0x5c0] ;  /* 0x0005c00001107983 */ /* 0x002ee20000100a00 */
[C---:B----4-:R-:W-:Y:S11]  /*ae640*/  HMMA.16816.F32 R24, R4.reuse, R20, R24 ;  /* 0x000000140418723c */ /* 0x050ff60000001818 */
[----:B------:R-:W-:Y:S11]  /*ae650*/  @!UPT UIADD3 URZ, URZ, URZ, URZ ;  /* 0x0000003f3f3ff290 */ /* 0x000ff6000fffe03f */
[----:B------:R-:W-:Y:S01]  /*ae660*/  @!UPT UIADD3 URZ, URZ, URZ, URZ ;  /* 0x0000003f3f3ff290 */ /* 0x000fe2000fffe03f */
[----:B------:R0:W-:Y:S01]  /*ae670*/  STL.64 [R1+0xc90], R24 ;  /* 0x000c901801007387 */ /* 0x0001e20000100a00 */
[----:B------:R-:W-:Y:S03]  /*ae680*/  STL.64 [R1+0xc98], R26 ;  /* 0x000c981a01007387 */ /* 0x000fe60000100a00 */
[----:B0-----:R-:W2:Y:S02]  /*ae690*/  LDL.LU.64 R24, [R1+0x5968] ;  /* 0x0059680001187983 */ /* 0x001ea40000300a00 */
[----:B--2---:R-:W-:Y:S02]  /*ae6a0*/  HMMA.16816.F32 R4, R4, R24, R8 ;  /* 0x000000180404723c */ /* 0x004fe40000001808 */
[----:B------:R-:W3:Y:S01]  /*ae6b0*/  LDL.LU.64 R10, [R1+0x5960] ;  /* 0x00596000010a7983 */ /* 0x000ee20000300a00 */
[----:B------:R-:W3:Y:S11]  /*ae6c0*/  LDL.LU.64 R8, [R1+0x5958] ;  /* 0x0059580001087983 */ /* 0x000ef60000300a00 */
[----:B------:R-:W-:Y:S09]  /*ae6d0*/  @!UPT UIADD3 URZ, URZ, URZ, URZ ;  /* 0x0000003f3f3ff290 */ /* 0x000ff2000fffe03f */
[----:B------:R0:W-:Y:S01]  /*ae6e0*/  STL.64 [R1+0xc80], R4 ;  /* 0x000c800401007387 */ /* 0x0001e20000100a00 */
[----:B------:R-:W-:Y:S03]  /*ae6f0*/  STL.64 [R1+0xc88], R6 ;  /* 0x000c880601007387 */ /* 0x000fe60000100a00 */
[----:B0-----:R-:W3:Y:S01]  /*ae700*/  LDL.LU.64 R4, [R1+0x5950] ;  /* 0x0059500001047983 */ /* 0x001ee20000300a00 */
[----:B------:R0:W-:Y:S02]  /*ae710*/  STL [R1+0x582c], R24 ;  /* 0x00582c1801007387 */ /* 0x0001e40000100800 */
[----:B------:R1:W-:Y:S01]  /*ae720*/  STL [R1+0x5828], R25 ;  /* 0x0058281901007387 */ /* 0x0003e20000100800 */
[----:B0-----:R-:W2:Y:S01]  /*ae730*/  LDL.LU R24, [R1+0x740] ;  /* 0x0007400001187983 */ /* 0x001ea20000300800 */
[----:B-1----:R-:W2:Y:S02]  /*ae740*/  LDL.LU R25, [R1+0x744] ;  /* 0x0007440001197983 */ /* 0x002ea40000300800 */
        /* <DEDUP_REMOVED lines=13> */
[----:B------:R0:W-:Y:S03]  /*ae820*/  STL.64 [R1+0x58f8], R12 ;  /* 0x0058f80c01007387 */ /* 0x0001e60000100a00 */
[----:B0-----:R-:W2:Y:S01]  /*ae830*/  LDL.64 R12, [R1+0x70] ;  /* 0x00007000010c7983 */ /* 0x001ea20000100a00 */
[----:B---3--:R-:W-:Y:S01]  /*ae840*/  HMMA.16816.F32 R8, R16, R4, R8 ;  /* 0x000000041008723c */ /* 0x008fe20000001808 */
[----:B------:R-:W-:-:S02]  /*ae850*/  IMAD.MOV.U32 R22, RZ, RZ, R4 ;  /* 0x000000ffff167224 */ /* 0x000fc400078e0004 */
[----:B------:R-:W-:Y:S11]  /*ae860*/  IMAD.MOV.U32 R3, RZ, RZ, R5 ;  /* 0x000000ffff037224 */ /* 0x000ff600078e0005 */
[----:B------:R-:W-:Y:S09]  /*ae870*/  @!UPT UIADD3 URZ, URZ, URZ, URZ ;  /* 0x0000003f3f3ff290 */ /* 0x000ff2000fffe03f */
[----:B------:R0:W-:Y:S01]  /*ae880*/  STL.64 [R1+0xc60], R8 ;  /* 0x000c600801007387 */ /* 0x0001e20000100a00 */
[----:B------:R-:W-:Y:S03]  /*ae890*/  STL.64 [R1+0xc68], R10 ;  /* 0x000c680a01007387 */ /* 0x000fe60000100a00 */
[----:B0-----:R-:W3:Y:S01]  /*ae8a0*/  LDL.LU.64 R8, [R1+0x5930] ;  /* 0x0059300001087983 */ /* 0x001ee20000300a00 */
[----:B------:R-:W3:Y:S02]  /*ae8b0*/  LDL.LU.64 R6, [R1+0x5928] ;  /* 0x0059280001067983 */ /* 0x000ee40000300a00 */
[----:B------:R-:W3:Y:S01]  /*ae8c0*/  LDL.LU.64 R4, [R1+0x5920] ;  /* 0x0059200001047983 */ /* 0x000ee20000300a00 */
[C---:B--2---:R-:W-:Y:S01]  /*ae8d0*/  HMMA.16816.F32 R24, R16.reuse, R12, R24 ;  /* 0x0000000c1018723c */ /* 0x044fe20000001818 */
[----:B------:R-:W-:Y:S01]  /*ae8e0*/  STL [R1+0x583c], R3 ;  /* 0x00583c0301007387 */ /* 0x000fe20000100800 */
[----:B------:R-:W-:Y:S02]  /*ae8f0*/  STL [R1+0x5838], R22 ;  /* 0x0058381601007387 */ /* 0x000fe40000100800 */
[----:B------:R-:W-:Y:S11]  /*ae900*/  IMAD.MOV.U32 R23, RZ, RZ, R13 ;  /* 0x000000ffff177224 */ /* 0x000ff600078e000d */
[----:B------:R-:W-:Y:S08]  /*ae910*/  @!UPT UIADD3 URZ, URZ, URZ, URZ ;  /* 0x0000003f3f3ff290 */ /* 0x000ff0000fffe03f */
[----:B------:R-:W-:Y:S01]  /*ae920*/  STL.64 [R1+0xc50], R24 ;  /* 0x000c501801007387 */ /* 0x000fe20000100a00 */
[----:B------:R0:W-:Y:S02]  /*ae930*/  STL.64 [R1+0xc58], R26 ;  /* 0x000c581a01007387 */ /* 0x0001e40000100a00 */
[----:B0-----:R-:W-:Y:S01]  /*ae940*/  IMAD.MOV.U32 R26, RZ, RZ, R12 ;  /* 0x000000ffff1a7224 */ /* 0x001fe200078e000c */
[----:B------:R-:W-:Y:S01]  /*ae950*/  STL [R1+0x5844], R23 ;  /* 0x0058441701007387 */ /* 0x000fe20000100800 */
[----:B------:R-:W-:Y:S03]  /*ae960*/  STL.64 [R1+0x58e0], R20 ;  /* 0x0058e01401007387 */ /* 0x000fe60000100a00 */
[----:B------:R0:W-:Y:S01]  /*ae970*/  STL [R1+0x5840], R26 ;  /* 0x0058401a01007387 */ /* 0x0001e20000100800 */
[----:B---3--:R-:W-:Y:S01]  /*ae980*/  HMMA.16816.F32 R12, R16, R8, R4 ;  /* 0x00000008100c723c */ /* 0x008fe20000001804 */
[----:B------:R-:W-:-:S02]  /*ae990*/  IMAD.MOV.U32 R27, RZ, RZ, R9 ;  /* 0x000000ffff1b7224 */ /* 0x000fc400078e0009 */
[----:B------:R-:W-:Y:S11]  /*ae9a0*/  IMAD.MOV.U32 R28, RZ, RZ, R8 ;  /* 0x000000ffff1c7224 */ /* 0x000ff600078e0008 */
[----:B------:R-:W-:Y:S09]  /*ae9b0*/  @!UPT UIADD3 URZ, URZ, URZ, URZ ;  /* 0x0000003f3f3ff290 */ /* 0x000ff2000fffe03f */
[----:B------:R-:W-:Y:S01]  /*ae9c0*/  STL.64 [R1+0xc40], R12 ;  /* 0x000c400c01007387 */ /* 0x000fe20000100a00 */
[----:B------:R-:W-:Y:S02]  /*ae9d0*/  STL.64 [R1+0xc48], R14 ;  /* 0x000c480e01007387 */ /* 0x000fe40000100a00 */
[----:B------:R1:W-:Y:S02]  /*ae9e0*/  STL [R1+0x5900], R27 ;  /* 0x0059001b01007387 */ /* 0x0003e40000100800 */
[----:B------:R-:W2:Y:S01]  /*ae9f0*/  LDL.LU R8, [R1+0x6c0] ;  /* 0x0006c00001087983 */ /* 0x000ea20000300800 */
[----:B------:R-:W2:Y:S01]  /*aea00*/  LDL.LU R9, [R1+0x6c4] ;  /* 0x0006c40001097983 */ /* 0x000ea20000300800 */
[----:B------:R-:W3:Y:S02]  /*aea10*/  LDL.LU R10, [R1+0x6c8] ;  /* 0x0006c800010a7983 */ /* 0x000ee40000300800 */
[----:B------:R-:W3:Y:S02]  /*aea20*/  LDL.LU R11, [R1+0x6cc] ;  /* 0x0006cc00010b7983 */ /* 0x000ee40000300800 */
[----:B------:R-:W4:Y:S01]  /*aea30*/  LDL.LU R24, [R1+0x710] ;  /* 0x0007100001187983 */ /* 0x000f220000300800 */
[----:B------:R-:W4:Y:S01]  /*aea40*/  LDL.LU R25, [R1+0x714] ;  /* 0x0007140001197983 */ /* 0x000f220000300800 */
[----:B0-----:R-:W2:Y:S03]  /*aea50*/  LDL.LU R26, [R1+0x718] ;  /* 0x00071800011a7983 */ /* 0x001ea60000300800 */
[----:B-1----:R-:W2:Y:S01]  /*aea60*/  LDL.LU R27, [R1+0x71c] ;  /* 0x00071c00011b7983 */ /* 0x002ea20000300800 */
[----:B------:R-:W-:-:S02]  /*aea70*/  IMAD.MOV.U32 R6, RZ, RZ, R16 ;  /* 0x000000ffff067224 */ /* 0x000fc400078e0010 */
[----:B------:R-:W-:Y:S01]  /*aea80*/  IMAD.MOV.U32 R3, RZ, RZ, R17 ;  /* 0x000000ffff037224 */ /* 0x000fe200078e0011 */
[----:B--2---:R-:W-:Y:S01]  /*aea90*/  STL.64 [R1+0x5910], R26 ;  /* 0x0059101a01007387 */ /* 0x004fe20000100a00 */
[----:B----4-:R0:W-:Y:S02]  /*aeaa0*/  STL.64 [R1+0x5908], R24 ;  /* 0x0059081801007387 */ /* 0x0101e40000100a00 */
[----:B------:R-:W2:Y:S02]  /*aeab0*/  LDL.64 R16, [R1+0x40] ;  /* 0x0000400001107983 */ /* 0x000ea40000100a00 */
[----:B------:R-:W-:Y:S02]  /*aeac0*/  IMAD.MOV.U32 R2, RZ, RZ, R18 ;  /* 0x000000ffff027224 */ /* 0x000fe400078e0012 */
[----:B------:R-:W-:Y:S01]  /*aead0*/  IMAD.MOV.U32 R0, RZ, RZ, R19 ;  /* 0x000000ffff007224 */ /* 0x000fe200078e0013 */
[----:B0-----:R-:W4:Y:S04]  /*aeae0*/  LDL.64 R24, [R1+0x50] ;  /* 0x0000500001187983 */ /* 0x001f280000100a00 */
[----:B--2---:R0:W-:Y:S04]  /*aeaf0*/  STL.64 [R1+0x5918], R16 ;  /* 0x0059181001007387 */ /* 0x0041e80000100a00 */
        /* <DEDUP_REMOVED lines=18> */
[----:B--2---:R-:W-:Y:S01]  /*aec20*/  STL.64 [R1+0x58f0], R22 ;  /* 0x0058f01601007387 */ /* 0x004fe20000100a00 */
[----:B------:R0:W-:Y:S03]  /*aec30*/  STL.64 [R1+0x58e8], R20 ;  /* 0x0058e81401007387 */ /* 0x0001e60000100a00 */
[----:B0-----:R-:W2:Y:S01]  /*aec40*/  LDL.64 R20, [R1+0x30] ;  /* 0x0000300001147983 */ /* 0x001ea20000100a00 */
[----:B------:R-:W-:Y:S02]  /*aec50*/  STL.64 [R1+0x58b8], R10 ;  /* 0x0058b80a01007387 */ /* 0x000fe40000100a00 */
[----:B---3--:R0:W-:Y:S02]  /*aec60*/  STL.64 [R1+0x58b0], R8 ;  /* 0x0058b00801007387 */ /* 0x0081e40000100a00 */
[----:B0-----:R-:W3:Y:S04]  /*aec70*/  LDL.64 R8, [R1+0x10] ;  /* 0x0000100001087983 */ /* 0x001ee80000100a00 */
[----:B---3--:R0:W-:Y:S01]  /*aec80*/  STL.64 [R1+0x58d8], R8 ;  /* 0x0058d80801007387 */ /* 0x0081e20000100a00 */
[----:B------:R-:W3:Y:S02]  /*aec90*/  LDL.64 R4, [R1] ;  /* 0x0000000001047983 */ /* 0x000ee40000100a00 */
[----:B------:R-:W-:Y:S01]  /*aeca0*/  IMAD.MOV.U32 R7, RZ, RZ, R0 ;  /* 0x000000ffff077224 */ /* 0x000fe200078e0000 */
[----:B0-----:R-:W2:Y:S01]  /*aecb0*/  LDL.64 R8, [R1+0x20] ;  /* 0x0000200001087983 */ /* 0x001ea20000100a00 */
[----:B----4-:R-:W-:-:S03]  /*aecc0*/  IMAD.MOV.U32 R0, RZ, RZ, R25 ;  /* 0x000000ffff007224 */ /* 0x010fc600078e0019 */
[----:B---3--:R0:W-:Y:S02]  /*aecd0*/  STL.64 [R1+0x58c0], R4 ;  /* 0x0058c00401007387 */ /* 0x0081e40000100a00 */
[----:B0-----:R-:W-:Y:S02]  /*aece0*/  IMAD.MOV.U32 R4, RZ, RZ, R6 ;  /* 0x000000ffff047224 */ /* 0x001fe400078e0006 */
[----:B------:R-:W-:Y:S02]  /*aecf0*/  IMAD.MOV.U32 R5, RZ, RZ, R3 ;  /* 0x000000ffff057224 */ /* 0x000fe400078e0003 */
[----:B------:R-:W-:-:S07]  /*aed00*/  IMAD.MOV.U32 R6, RZ, RZ, R2 ;  /* 0x000000ffff067224 */ /* 0x000fce00078e0002 */
[C---:B------:R-:W-:Y:S01]  /*aed10*/  HMMA.16816.F32 R16, R4.reuse, R24, R16 ;  /* 0x000000180410723c */ /* 0x040fe20000001810 */
[----:B------:R-:W-:Y:S01]  /*aed20*/  STL [R1+0x5848], R28 ;  /* 0x0058481c01007387 */ /* 0x000fe20000100800 */
[----:B------:R-:W-:Y:S11]  /*aed30*/  IMAD.MOV.U32 R2, RZ, RZ, R24 ;  /* 0x000000ffff027224 */ /* 0x000ff600078e0018 */
[----:B------:R-:W-:Y:S10]  /*aed40*/  @!UPT UIADD3 URZ, URZ, URZ, URZ ;  /* 0x0000003f3f3ff290 */ /* 0x000ff4000fffe03f */
[----:B------:R0:W-:Y:S01]  /*aed50*/  STL.64 [R1+0xc30], R16 ;  /* 0x000c301001007387 */ /* 0x0001e20000100a00 */
[----:B------:R-:W-:Y:S03]  /*aed60*/  STL.64 [R1+0xc38], R18 ;  /* 0x000c381201007387 */ /* 0x000fe60000100a00 */
        /* <DEDUP_REMOVED lines=9> */
[----:B-1----:R-:W3:Y:S01]  /*aee00*/  LDL.LU R27, [R1+0x5900] ;  /* 0x00590000011b7983 */ /* 0x002ee20000300800 */
        /* <DEDUP_REMOVED lines=19> */
[----:B------:R1:W-:Y:S03]  /*aef40*/  STL.64 [R1+0xc18], R14 ;  /* 0x000c180e01007387 */ /* 0x0003e60000100a00 */
[----:B0-----:R-:W3:Y:S01]  /*aef50*/  LDL.LU.64 R12, [R1+0x58f8] ;  /* 0x0058f800010c7983 */ /* 0x001ee20000300a00 */
[----:B-1----:R-:W-:-:S02]  /*aef60*/  IMAD.MOV.U32 R15, RZ, RZ, R20 ;  /* 0x000000ffff0f7224 */ /* 0x002fc400078e0014 */
[----:B------:R-:W4:Y:S02]  /*aef70*/  LDL.LU.64 R22, [R1+0x58f0] ;  /* 0x0058f00001167983 */ /* 0x000f240000300a00 */
[----:B------:R-:W4:Y:S02]  /*aef80*/  LDL.LU.64 R20, [R1+0x58e8] ;  /* 0x0058e80001147983 */ /* 0x000f240000300a00 */
[----:B------:R-:W-:Y:S01]  /*aef90*/  IMAD.MOV.U32 R14, RZ, RZ, R9 ;  /* 0x000000ffff0e7224 */ /* 0x000fe200078e0009 */
[C---:B----4-:R-:W-:Y:S11]  /*aefa0*/  HMMA.16816.F32 R20, R4.reuse, R8, R20 ;  /* 0x000000080414723c */ /* 0x050ff60000001814 */
[----:B------:R-:W-:Y:S11]  /*aefb0*/  @!UPT UIADD3 URZ, URZ, URZ, URZ ;  /* 0x0000003f3f3ff290 */ /* 0x000ff6000fffe03f */
[----:B------:R-:W-:Y:S01]  /*aefc0*/  @!UPT UIADD3 URZ, URZ, URZ, URZ ;  /* 0x0000003f3f3ff290 */ /* 0x000fe2000fffe03f */
[----:B------:R0:W-:Y:S01]  /*aefd0*/  STL.64 [R1+0xc00], R20 ;  /* 0x000c001401007387 */ /* 0x0001e20000100a00 */
[----:B------:R1:W-:Y:S03]  /*aefe0*/  STL.64 [R1+0xc08], R22 ;  /* 0x000c081601007387 */ /* 0x0003e60000100a00 */
[----:B0-----:R-:W4:Y:S01]  /*aeff0*/  LDL.LU.64 R20, [R1+0x58e0] ;  /* 0x0058e00001147983 */ /* 0x001f220000300a00 */
[----:B-1----:R-:W-:Y:S02]  /*af000*/  IMAD.MOV.U32 R22, RZ, RZ, R8 ;  /* 0x000000ffff167224 */ /* 0x002fe400078e0008 */
[----:B------:R-:W2:Y:S02]  /*af010*/  LDL.LU.64 R8, [R1+0x58d8] ;  /* 0x0058d80001087983 */ /* 0x000ea40000300a00 */
[----:B--2---:R-:W-:Y:S01]  /*af020*/  HMMA.16816.F32 R4, R4, R8, R16 ;  /* 0x000000080404723c */ /* 0x004fe20000001810 */
[----:B------:R-:W2:Y:S01]  /*af030*/  LDL.LU.64 R18, [R1+0x58d0] ;  /* 0x0058d00001127983 */ /* 0x000ea20000300a00 */
[----:B------:R-:W2:Y:S02]  /*af040*/  LDL.LU.64 R16, [R1+0x58c8] ;  /* 0x0058c80001107983 */ /* 0x000ea40000300a00 */
[----:B------:R-:W-:-:S02]  /*af050*/  IMAD.MOV.U32 R26, RZ, RZ, R8 ;  /* 0x000000ffff1a7224 */ /* 0x000fc400078e0008 */
[----:B------:R-:W-:Y:S11]  /*af060*/  IMAD.MOV.U32 R3, RZ, RZ, R9 ;  /* 0x000000ffff037224 */ /* 0x000ff600078e0009 */
[----:B------:R-:W-:Y:S06]  /*af070*/  @!UPT UIADD3 URZ, URZ, URZ, URZ ;  /* 0x0000003f3f3ff290 */ /* 0x000fec000fffe03f */
        /* <DEDUP_REMOVED lines=37> */
[----:B0-----:R-:W3:Y:S01]  /*af2d0*/  LDL.LU.64 R18, [R1+0x5878] ;  /* 0x0058780001127983 */ /* 0x001ee20000300a00 */
[----:B------:R-:W3:Y:S02]  /*af2e0*/  LDL.LU.64 R16, [R1+0x5870] ;  /* 0x0058700001107983 */ /* 0x000ee40000300a00 */
[----:B------:R-:W-:Y:S02]  /*af2f0*/  STL.64 [R1+0x5720], R10 ;  /* 0x0057200a01007387 */ /* 0x000fe40000100a00 */
        /* <DEDUP_REMOVED lines=11> */
[----:B------:R-:W2:Y:S02]  /*af3b0*/  LDL.LU.64 R16, [R1+0x5860] ;  /* 0x0058600001107983 */ /* 0x000ea40000300a00 */
[----:B------:R-:W-:Y:S01]  /*af3c0*/  STL.64 [R1+0x5710], R12 ;  /* 0x0057100c01007387 */ /* 0x000fe20000100a00 */
[----:B--2---:R-:W-:Y:S11]  /*af3d0*/  HMMA.16816.F32 R8, R24, R16, R8 ;  /* 0x000000101808723c */ /* 0x004ff60000001808 */
[----:B------:R-:W-:Y:S11]  /*af3e0*/  @!UPT UIADD3 URZ, URZ, URZ, URZ ;  /* 0x0000003f3f3ff290 */ /* 0x000ff6000fffe03f */
[----:B------:R-:W-:Y:S01]  /*af3f0*/  @!UPT UIADD3 URZ, URZ, URZ, URZ ;  /* 0x0000003f3f3ff290 */ /* 0x000fe2000fffe03f */
[----:B------:R0:W-:Y:S01]  /*af400*/  STL.64 [R1+0xb90], R8 ;  /* 0x000b900801007387 */ /* 0x0001e20000100a00 */
[----:B------:R1:W-:Y:S02]  /*af410*/  STL.64 [R1+0xb98], R10 ;  /* 0x000b980a01007387 */ /* 0x0003e40000100a00 */
[----:B0-----:R-:W-:Y:S02]  /*af420*/  IMAD.MOV.U32 R9, RZ, RZ, R26 ;  /* 0x000000ffff097224 */ /* 0x001fe400078e001a */
[----:B------:R-:W-:Y:S02]  /*af430*/  IMAD.MOV.U32 R8, RZ, RZ, R27 ;  /* 0x000000ffff087224 */ /* 0x000fe400078e001b */
[----:B-1----:R-:W-:Y:S02]  /*af440*/  IMAD.MOV.U32 R11, RZ, RZ, R24 ;  /* 0x000000ffff0b7224 */ /* 0x002fe400078e0018 */
[----:B------:R-:W-:Y:S01]  /*af450*/  IMAD.MOV.U32 R10, RZ, RZ, R25 ;  /* 0x000000ffff0a7224 */ /* 0x000fe200078e0019 */
[----:B------:R-:W2:Y:S01]  /*af460*/  LDL.LU.64 R26, [R1+0x5858] ;  /* 0x00585800011a7983 */ /* 0x000ea20000300a00 */
[----:B------:R-:W2:Y:S02]  /*af470*/  LDL.LU.64 R24, [R1+0x5850] ;  /* 0x0058500001187983 */ /* 0x000ea40000300a00 */
[----:B---3--:R-:W-:Y:S02]  /*af480*/  STL.64 [R1+0x56f8], R18 ;  /* 0x0056f81201007387 */ /* 0x008fe40000100a00 */
[----:B------:R0:W-:Y:S02]  /*af490*/  STL.64 [R1+0x56f0], R16 ;  /* 0x0056f01001007387 */ /* 0x0001e40000100a00 */
[----:B0-----:R-:W3:Y:S01]  /*af4a0*/  LDL.LU.64 R16, [R1+0x320] ;  /* 0x0003200001107983 */ /* 0x001ee20000300a00 */
[----:B------:R-:W2:Y:S03]  /*af4b0*/  LDL.LU.64 R18, [R1+0x328] ;  /* 0x0003280001127983 */ /* 0x000ea60000300a00 */
[----:B--2---:R0:W-:Y:S01]  /*af4c0*/  STL.64 [R1+0x5818], R18 ;  /* 0x0058181201007387 */ /* 0x0041e20000100a00 */
[----:B---3--:R1:W-:Y:S02]  /*af4d0*/  STL.64 [R1+0x5810], R16 ;  /* 0x0058101001007387 */ /* 0x0083e40000100a00 */
[----:B0-----:R-:W-:-:S02]  /*af4e0*/  IMAD.MOV.U32 R18, RZ, RZ, R9 ;  /* 0x000000ffff127224 */ /* 0x001fc400078e0009 */
[----:B-1----:R-:W-:Y:S02]  /*af4f0*/  IMAD.MOV.U32 R16, RZ, RZ, R11 ;  /* 0x000000ffff107224 */ /* 0x002fe400078e000b */
[----:B------:R-:W-:Y:S02]  /*af500*/  IMAD.MOV.U32 R17, RZ, RZ, R10 ;  /* 0x000000ffff117224 */ /* 0x000fe400078e000a */
[----:B------:R-:W-:Y:S02]  /*af510*/  IMAD.MOV.U32 R19, RZ, RZ, R8 ;  /* 0x000000ffff137224 */ /* 0x000fe400078e0008 */
[----:B------:R-:W2:Y:S05]  /*af520*/  LDL.LU R8, [R1+0x4e0] ;  /* 0x0004e00001087983 */ /* 0x000eaa0000300800 */
[----:B----4-:R-:W-:Y:S11]  /*af530*/  HMMA.16816.F32 R4, R16, R20, R4 ;  /* 0x000000141004723c */ /* 0x010ff60000001804 */
[----:B------:R-:W-:Y:S11]  /*af540*/  @!UPT UIADD3 URZ, URZ, URZ, URZ ;  /* 0x0000003f3f3ff290 */ /* 0x000ff6000fffe03f */
[----:B------:R-:W-:Y:S01]  /*af550*/  @!UPT UIADD3 URZ, URZ, URZ, URZ ;  /* 0x0000003f3f3ff290 */ /* 0x000fe2000fffe03f */
[----:B------:R0:W-:Y:S01]  /*af560*/  STL.64 [R1+0xb80], R4 ;  /* 0x000b800401007387 */ /* 0x0001e20000100a00 */
[----:B------:R-:W-:Y:S02]  /*af570*/  STL.64 [R1+0xb88], R6 ;  /* 0x000b880601007387 */ /* 0x000fe40000100a00 */
[----:B------:R-:W2:Y:S02]  /*af580*/  LDL.LU R9, [R1+0x4e4] ;  /* 0x0004e40001097983 */ /* 0x000ea40000300800 */
[----:B------:R-:W3:Y:S01]  /*af590*/  LDL.LU R10, [R1+0x4e8] ;  /* 0x0004e800010a7983 */ /* 0x000ee20000300800 */
[----:B------:R-:W3:Y:S01]  /*af5a0*/  LDL.LU R11, [R1+0x4ec] ;  /* 0x0004ec00010b7983 */ /* 0x000ee20000300800 */
[----:B0-----:R-:W-:Y:S02]  /*af5b0*/  IMAD.MOV.U32 R4, RZ, RZ, R28 ;  /* 0x000000ffff047224 */ /* 0x001fe400078e001c */
[----:B------:R-:W-:Y:S01]  /*af5c0*/  IMAD.MOV.U32 R5, RZ, RZ, R23 ;  /* 0x000000ffff057224 */ /* 0x000fe200078e0017 */
[----:B---3--:R-:W-:Y:S01]  /*af5d0*/  STL.64 [R1+0x5740], R10 ;  /* 0x0057400a01007387 */ /* 0x008fe20000100a00 */
[----:B--2---:R-:W-:Y:S02]  /*af5e0*/  STL.64 [R1+0x5738], R8 ;  /* 0x0057380801007387 */ /* 0x004fe40000100a00 */
[----:B------:R-:W2:Y:S02]  /*af5f0*/  LDL.LU R28, [R1+0x5848] ;  /* 0x00584800011c7983 */ /* 0x000ea40000300800 */
[----:B------:R-:W3:Y:S01]  /*af600*/  LDL.LU R23, [R1+0x5844] ;  /* 0x0058440001177983 */ /* 0x000ee20000300800 */
[----:B------:R0:W-:Y:S02]  /*af610*/  STL.64 [R1+0x5748], R4 ;  /* 0x0057480401007387 */ /* 0x0001e40000100a00 */
[----:B0-----:R-:W-:-:S02]  /*af620*/  IMAD.MOV.U32 R4, RZ, RZ, R26 ;  /* 0x000000ffff047224 */ /* 0x001fc400078e001a */
[----:B------:R-:W-:Y:S01]  /*af630*/  IMAD.MOV.U32 R5, RZ, RZ, R3 ;  /* 0x000000ffff057224 */ /* 0x000fe200078e0003 */
[----:B------:R-:W4:Y:S01]  /*af640*/  LDL.LU R26, [R1+0x5840] ;  /* 0x00584000011a7983 */ /* 0x000f220000300800 */
        /* <DEDUP_REMOVED lines=41> */
[----:B------:R-:W-:Y:S02]  /*af8e0*/  STL.64 [R1+0x5788], R10 ;  /* 0x0057880a01007387 */ /* 0x000fe40000100a00 */
[----:B------:R0:W-:Y:S02]  /*af8f0*/  STL.64 [R1+0x5780], R8 ;  /* 0x0057800801007387 */ /* 0x0001e40000100a00 */
[----:B----4-:R-:W-:Y:S02]  /*af900*/  IMAD.MOV.U32 R4, RZ, RZ, R26 ;  /* 0x000000ffff047224 */ /* 0x010fe400078e001a */
[----:B---3--:R-:W-:Y:S01]  /*af910*/  IMAD.MOV.U32 R5, RZ, RZ, R23 ;  /* 0x000000ffff057224 */ /* 0x008fe200078e0017 */
        /* <DEDUP_REMOVED lines=10> */
[----:B----4-:R0:W-:Y:S02]  /*af9c0*/  STL.64 [R1+0x57f0], R4 ;  /* 0x0057f00401007387 */ /* 0x0101e40000100a00 */
[----:B0-----:R-:W-:-:S02]  /*af9d0*/  IMAD.MOV.U32 R4, RZ, RZ, R15 ;  /* 0x000000ffff047224 */ /* 0x001fc400078e000f */
[----:B------:R-:W-:-:S05]  /*af9e0*/  IMAD.MOV.U32 R5, RZ, RZ, R14 ;  /* 0x000000ffff057224 */ /* 0x000fca00078e000e */
[----:B------:R0:W-:Y:S04]  /*af9f0*/  STL.64 [R1+0x5820], R4 ;  /* 0x0058200401007387 */ /* 0x0001e80000100a00 */
        /* <DEDUP_REMOVED lines=34> */
[----:B------:R-:W2:Y:S02]  /*afc20*/  LDL.LU.64 R4, [R1+0x5820] ;  /* 0x0058200001047983 */ /* 0x000ea40000300a00 */
[----:B------:R-:W-:Y:S02]  /*afc30*/  STL.64 [R1+0xb60], R16 ;  /* 0x000b601001007387 */ /* 0x000fe40000100a00 */
[----:B------:R0:W-:Y:S02]  /*afc40*/  STL.64 [R1+0xb68], R18 ;  /* 0x000b681201007387 */ /* 0x0001e40000100a00 */
[----:B0-----:R-:W2:Y:S01]  /*afc50*/  LDL.LU.64 R18, [R1+0x5818] ;  /* 0x0058180001127983 */ /* 0x001ea20000300a00 */
[----:B------:R-:W2:Y:S02]  /*afc60*/  LDL.LU.64 R16, [R1+0x5810] ;  /* 0x0058100001107983 */ /* 0x000ea40000300a00 */
[----:B------:R-:W-:Y:S01]  /*afc70*/  STL.64 [R1+0x56e0], R24 ;  /* 0x0056e01801007387 */ /* 0x000fe20000100a00 */
[----:B--2---:R-:W-:Y:S01]  /*afc80*/  HMMA.16816.F32 R4, R16, R4, R8 ;  /* 0x000000041004723c */ /* 0x004fe20000001808 */
[----:B------:R-:W2:Y:S01]  /*afc90*/  LDL.LU.64 R10, [R1+0x5808] ;  /* 0x00580800010a7983 */ /* 0x000ea20000300a00 */
[----:B------:R-:W2:Y:S11]  /*afca0*/  LDL.LU.64 R8, [R1+0x5800] ;  /* 0x0058000001087983 */ /* 0x000eb60000300a00 */
[----:B------:R-:W-:Y:S10]  /*afcb0*/  @!UPT UIADD3 URZ, URZ, URZ, URZ ;  /* 0x0000003f3f3ff290 */ /* 0x000ff4000fffe03f */
[----:B------:R-:W-:Y:S01]  /*afcc0*/  STL.64 [R1+0xb50], R4 ;  /* 0x000b500401007387 */ /* 0x000fe20000100a00 */
[----:B------:R0:W-:Y:S03]  /*afcd0*/  STL.64 [R1+0xb58], R6 ;  /* 0x000b580601007387 */ /* 0x0001e60000100a00 */
[----:B0-----:R-:W4:Y:S01]  /*afce0*/  LDL.LU.64 R6, [R1+0x57f8] ;  /* 0x0057f80001067983 */ /* 0x001f220000300a00 */
[----:B------:R-:W4:Y:S02]  /*afcf0*/  LDL.LU.64 R4, [R1+0x57f0] ;  /* 0x0057f00001047983 */ /* 0x000f240000300a00 */
[----:B------:R-:W-:Y:S02]  /*afd00*/  IMAD.MOV.U32 R20, RZ, RZ, R22 ;  /* 0x000000ffff147224 */ /* 0x000fe400078e0016 */
[----:B------:R-:W-:-:S07]  /*afd10*/  IMAD.MOV.U32 R21, RZ, RZ, R3 ;  /* 0x000000ffff157224 */ /* 0x000fce00078e0003 */
[C---:B----4-:R-:W-:Y:S01]  /*afd20*/  HMMA.16816.F32 R20, R16.reuse, R20, R4 ;  /* 0x000000141014723c */ /* 0x050fe20000001804 */
[----:B------:R-:W2:Y:S11]  /*afd30*/  LDL.LU.64 R4, [R1+0x57e8] ;  /* 0x0057e80001047983 */ /* 0x000eb60000300a00 */
[----:B------:R-:W-:Y:S11]  /*afd40*/  @!UPT UIADD3 URZ, URZ, URZ, URZ ;  /* 0x0000003f3f3ff290 */ /* 0x000ff6000fffe03f */
        /* <DEDUP_REMOVED lines=18> */
[----:B---3--:R-:W-:Y:S02]  /*afe70*/  HMMA.16816.F32 R4, R16, R4, R8 ;  /* 0x000000041004723c */ /* 0x008fe40000001808 */
[----:B------:R-:W3:Y:S01]  /*afe80*/  LDL.LU.64 R10, [R1+0x57c8] ;  /* 0x0057c800010a7983 */ /* 0x000ee20000300a00 */
[----:B------:R-:W3:Y:S11]  /*afe90*/  LDL.LU.64 R8, [R1+0x57c0] ;  /* 0x0057c00001087983 */ /* 0x000ef60000300a00 */
[----:B------:R-:W-:Y:S09]  /*afea0*/  @!UPT UIADD3 URZ, URZ, URZ, URZ ;  /* 0x0000003f3f3ff290 */ /* 0x000ff2000fffe03f */
[----:B------:R-:W-:Y:S01]  /*afeb0*/  STL.64 [R1+0xaf0], R4 ;  /* 0x000af00401007387 */ /* 0x000fe20000100a00 */
[----:B------:R0:W-:Y:S03]  /*afec0*/  STL.64 [R1+0xaf8], R6 ;  /* 0x000af80601007387 */ /* 0x0001e60000100a00 */
[----:B0-----:R-:W4:Y:S01]  /*afed0*/  LDL.LU.64 R6, [R1+0x57b8] ;  /* 0x0057b80001067983 */ /* 0x001f220000300a00 */
[----:B------:R-:W4:Y:S02]  /*afee0*/  LDL.LU.64 R4, [R1+0x57b0] ;  /* 0x0057b00001047983 */ /* 0x000f240000300a00 */
[----:B------:R-:W-:Y:S02]  /*afef0*/  IMAD.MOV.U32 R24, RZ, RZ, R2 ;  /* 0x000000ffff187224 */ /* 0x000fe400078e0002 */
[----:B------:R-:W-:-:S07]  /*aff00*/  IMAD.MOV.U32 R25, RZ, RZ, R0 ;  /* 0x000000ffff197224 */ /* 0x000fce00078e0000 */
[C---:B----4-:R-:W-:Y:S01]  /*aff10*/  HMMA.16816.F32 R24, R16.reuse, R24, R4 ;  /* 0x000000181018723c */ /* 0x050fe20000001804 */
[----:B------:R-:W3:Y:S11]  /*aff20*/  LDL.LU.64 R4, [R1+0x57a8] ;  /* 0x0057a80001047983 */ /* 0x000ef60000300a00 */
[----:B------:R-:W-:Y:S11]  /*aff30*/  @!UPT UIADD3 URZ, URZ, URZ, URZ ;  /* 0x0000003f3f3ff290 */ /* 0x000ff6000fffe03f */
[----:B------:R0:W-:Y:S01]  /*aff40*/  STL.64 [R1+0xae0], R24 ;  /* 0x000ae01801007387 */ /* 0x0001e20000100a00 */
[----:B------:R1:W-:Y:S03]  /*aff50*/  STL.64 [R1+0xae8], R26 ;  /* 0x000ae81a01007387 */ /* 0x0003e60000100a00 */
[----:B0-----:R-:W4:Y:S01]  /*aff60*/  LDL.LU R24, [R1+0x440] ;  /* 0x0004400001187983 */ /* 0x001f220000300800 */
[----:B------:R-:W4:Y:S02]  /*aff70*/  LDL.LU R25, [R1+0x444] ;  /* 0x0004440001197983 */ /* 0x000f240000300800 */
[----:B-1----:R-:W4:Y:S02]  /*aff80*/  LDL.LU R26, [R1+0x448] ;  /* 0x00044800011a7983 */ /* 0x002f240000300800 */
[----:B------:R-:W4:Y:S01]  /*aff90*/  LDL.LU R27, [R1+0x44c] ;  /* 0x00044c00011b7983 */ /* 0x000f220000300800 */
        /* <DEDUP_REMOVED lines=45> */
[----:B0-----:R-:W2:Y:S01]  /*b0270*/  LDL.64 R4, [R1+0x90] ;  /* 0x0000900001047983 */ /* 0x001ea20000100a00 */
[----:B---3--:R-:W-:Y:S11]  /*b0280*/  HMMA.16816.F32 R12, R16, R8, R12 ;  /* 0x00000008100c723c */ /* 0x008ff6000000180c */
[----:B------:R-:W-:Y:S11]  /*b0290*/  @!UPT UIADD3 URZ, URZ, URZ, URZ ;  /* 0x0000003f3f3ff290 */ /* 0x000ff6000fffe03f */
[----:B------:R-:W-:Y:S01]  /*b02a0*/  @!UPT UIADD3 URZ, URZ, URZ, URZ ;  /* 0x0000003f3f3ff290 */ /* 0x000fe2000fffe03f */
[----:B------:R0:W-:Y:S01]  /*b02b0*/  STL.64 [R1+0xa30], R12 ;  /* 0x000a300c01007387 */ /* 0x0001e20000100a00 */
[----:B------:R-:W-:Y:S03]  /*b02c0*/  STL.64 [R1+0xa38], R14 ;  /* 0x000a380e01007387 */ /* 0x000fe60000100a00 */
[----:B0-----:R-:W3:Y:S01]  /*b02d0*/  LDL.LU.64 R12, [R1+0x5710] ;  /* 0x00571000010c7983 */ /* 0x001ee20000300a00 */
[----:B------:R-:W-:Y:S02]  /*b02e0*/  STL.64 [R1+0x5618], R10 ;  /* 0x0056180a01007387 */ /* 0x000fe40000100a00 */
[----:B------:R0:W-:Y:S02]  /*b02f0*/  STL.64 [R1+0x5610], R8 ;  /* 0x0056100801007387 */ /* 0x0001e40000100a00 */
[----:B------:R-:W-:Y:S02]  /*b0300*/  IMAD.MOV.U32 R2, RZ, RZ, R18 ;  /* 0x000000ffff027224 */ /* 0x000fe400078e0012 */
[----:B------:R-:W-:-:S02]  /*b0310*/  IMAD.MOV.U32 R0, RZ, RZ, R19 ;  /* 0x000000ffff007224 */ /* 0x000fc400078e0013 */
[----:B------:R-:W-:Y:S02]  /*b0320*/  IMAD.MOV.U32 R6, RZ, RZ, R16 ;  /* 0x000000ffff067224 */ /* 0x000fe400078e0010 */
[----:B------:R-:W-:Y:S01]  /*b0330*/  IMAD.MOV.U32 R3, RZ, RZ, R17 ;  /* 0x000000ffff037224 */ /* 0x000fe200078e0011 */
[----:B0-----:R-:W2:Y:S01]  /*b0340*/  LDL.LU R8, [R1+0x420] ;  /* 0x0004200001087983 */ /* 0x001ea20000300800 */
[----:B------:R-:W2:Y:S02]  /*b0350*/  LDL.LU R9, [R1+0x424] ;  /* 0x0004240001097983 */ /* 0x000ea40000300800 */
[----:B------:R-:W2:Y:S02]  /*b0360*/  LDL.LU R10, [R1+0x428] ;  /* 0x00042800010a7983 */ /* 0x000ea40000300800 */
[----:B------:R-:W2:Y:S01]  /*b0370*/  LDL.LU R11, [R1+0x42c] ;  /* 0x00042c00010b7983 */ /* 0x000ea20000300800 */
[----:B---3--:R-:W-:Y:S11]  /*b0380*/  HMMA.16816.F32 R20, R16, R12, R20 ;  /* 0x0000000c1014723c */ /* 0x008ff60000001814 */
[----:B------:R-:W-:Y:S11]  /*b0390*/  @!UPT UIADD3 URZ, URZ, URZ, URZ ;  /* 0x0000003f3f3ff290 */ /* 0x000ff6000fffe03f */
[----:B------:R-:W-:Y:S01]  /*b03a0*/  @!UPT UIADD3 URZ, URZ, URZ, URZ ;  /* 0x0000003f3f3ff290 */ /* 0x000fe2000fffe03f */
[----:B------:R-:W-:Y:S01]  /*b03b0*/  STL.64 [R1+0xa10], R20 ;  /* 0x000a101401007387 */ /* 0x000fe20000100a00 */
[----:B------:R0:W-:Y:S03]  /*b03c0*/  STL.64 [R1+0xa18], R22 ;  /* 0x000a181601007387 */ /* 0x0001e60000100a00 */
[----:B0-----:R-:W3:Y:S01]  /*b03d0*/  LDL.LU.64 R22, [R1+0x5708] ;  /* 0x0057080001167983 */ /* 0x001ee20000300a00 */
[----:B------:R-:W3:Y:S02]  /*b03e0*/  LDL.LU.64 R20, [R1+0x5700] ;  /* 0x0057000001147983 */ /* 0x000ee40000300a00 */
[----:B------:R-:W2:Y:S02]  /*b03f0*/  LDL.LU.64 R18, [R1+0x56f8] ;  /* 0x0056f80001127983 */ /* 0x000ea40000300a00 */
[----:B------:R-:W3:Y:S01]  /*b0400*/  LDL.LU.64 R16, [R1+0x56f0] ;  /* 0x0056f00001107983 */ /* 0x000ee20000300a00 */
[----:B------:R0:W-:Y:S01]  /*b0410*/  STL [R1+0x55f4], R12 ;  /* 0x0055f40c01007387 */ /* 0x0001e20000100800 */
[----:B------:R1:W-:Y:S02]  /*b0420*/  STL [R1+0x55f0], R13 ;  /* 0x0055f00d01007387 */ /* 0x0003e40000100800 */
[----:B------:R-:W-:-:S02]  /*b0430*/  IMAD.MOV.U32 R14, RZ, RZ, R2 ;  /* 0x000000ffff0e7224 */ /* 0x000fc400078e0002 */
[----:B------:R-:W-:Y:S02]  /*b0440*/  IMAD.MOV.U32 R15, RZ, RZ, R0 ;  /* 0x000000ffff0f7224 */ /* 0x000fe400078e0000 */
[----:B0-----:R-:W-:Y:S02]  /*b0450*/  IMAD.MOV.U32 R12, RZ, RZ, R6 ;  /* 0x000000ffff0c7224 */ /* 0x001fe400078e0006 */
[----:B-1----:R-:W-:-:S07]  /*b0460*/  IMAD.MOV.U32 R13, RZ, RZ, R3 ;  /* 0x000000ffff0d7224 */ /* 0x002fce00078e0003 */
[C---:B---3--:R-:W-:Y:S11]  /*b0470*/  HMMA.16816.F32 R20, R12.reuse, R16, R20 ;  /* 0x000000100c14723c */ /* 0x048ff60000001814 */
        /* <DEDUP_REMOVED lines=16> */
[----:B0-----:R-:W2:Y:S01]  /*b0580*/  LDL.LU.64 R24, [R1+0x56e0] ;  /* 0x0056e00001187983 */ /* 0x001ea20000300a00 */
[----:B------:R-:W-:Y:S01]  /*b0590*/  STL.64 [R1+0x55d8], R20 ;  /* 0x0055d81401007387 */ /* 0x000fe20000100a00 */
[----:B--2---:R-:W-:Y:S02]  /*b05a0*/  HMMA.16816.F32 R12, R12, R24, R16 ;  /* 0x000000180c0c723c */ /* 0x004fe40000001810 */
[----:B------:R0:W-:Y:S04]  /*b05b0*/  STL.64 [R1+0x55d0], R24 ;  /* 0x0055d01801007387 */ /* 0x0001e80000100a00 */
[----:B0-----:R-:W2:Y:S11]  /*b05c0*/  LDL R24, [R1+0x570] ;  /* 0x0005700001187983 */ /* 0x001eb60000100800 */
[----:B------:R-:W-:Y:S06]  /*b05d0*/  @!UPT UIADD3 URZ, URZ, URZ, URZ ;  /* 0x0000003f3f3ff290 */ /* 0x000fec000fffe03f */
[----:B------:R-:W-:Y:S01]  /*b05e0*/  STL.64 [R1+0x9e0], R12 ;  /* 0x0009e00c01007387 */ /* 0x000fe20000100a00 */
[----:B------:R-:W-:Y:S02]  /*b05f0*/  STL.64 [R1+0x9e8], R14 ;  /* 0x0009e80e01007387 */ /* 0x000fe40000100a00 */
[----:B------:R-:W2:Y:S02]  /*b0600*/  LDL R25, [R1+0x574] ;  /* 0x0005740001197983 */ /* 0x000ea40000100800 */
[----:B------:R-:W2:Y:S01]  /*b0610*/  LDL R26, [R1+0x578] ;  /* 0x00057800011a7983 */ /* 0x000ea20000100800 */
[----:B------:R-:W2:Y:S01]  /*b0620*/  LDL R27, [R1+0x57c] ;  /* 0x00057c00011b7983 */ /* 0x000ea20000100800 */
[----:B------:R-:W-:Y:S02]  /*b0630*/  IMAD.MOV.U32 R18, RZ, RZ, R4 ;  /* 0x000000ffff127224 */ /* 0x000fe400078e0004 */
[----:B------:R-:W-:Y:S01]  /*b0640*/  IMAD.MOV.U32 R17, RZ, RZ, R5 ;  /* 0x000000ffff117224 */ /* 0x000fe200078e0005 */
[C---:B--2---:R-:W-:Y:S11]  /*b0650*/  HMMA.16816.F32 R8, R24.reuse, R4, R8 ;  /* 0x000000041808723c */ /* 0x044ff60000001808 */
[----:B------:R-:W-:Y:S11]  /*b0660*/  @!UPT UIADD3 URZ, URZ, URZ, URZ ;  /* 0x0000003f3f3ff290 */ /* 0x000ff6000fffe03f */
[----:B------:R-:W-:Y:S01]  /*b0670*/  @!UPT UIADD3 URZ, URZ, URZ, URZ ;  /* 0x0000003f3f3ff290 */ /* 0x000fe2000fffe03f */
[----:B------:R0:W-:Y:S01]  /*b0680*/  STL.64 [R1+0x9d0], R8 ;  /* 0x0009d00801007387 */ /* 0x0001e20000100a00 */
[----:B------:R1:W-:Y:S02]  /*b0690*/  STL.64 [R1+0x9d8], R10 ;  /* 0x0009d80a01007387 */ /* 0x0003e40000100a00 */
[----:B------:R-:W2:Y:S02]  /*b06a0*/  LDL.64 R4, [R1] ;  /* 0x0000000001047983 */ /* 0x000ea40000100a00 */
[----:B--2---:R-:W-:Y:S01]  /*b06b0*/  STL.64 [R1+0x5640], R4 ;  /* 0x0056400401007387 */ /* 0x004fe20000100a00 */
[----:B0-----:R-:W2:Y:S02]  /*b06c0*/  LDL.LU R8, [R1+0x300] ;  /* 0x0003000001087983 */ /* 0x001ea40000300800 */
[----:B------:R-:W2:Y:S02]  /*b06d0*/  LDL.LU R9, [R1+0x304] ;  /* 0x0003040001097983 */ /* 0x000ea40000300800 */
[----:B-1----:R-:W3:Y:S01]  /*b06e0*/  LDL.LU R10, [R1+0x308] ;  /* 0x00030800010a7983 */ /* 0x002ee20000300800 */
[----:B------:R-:W3:Y:S01]  /*b06f0*/  LDL.LU R11, [R1+0x30c] ;  /* 0x00030c00010b7983 */ /* 0x000ee20000300800 */
[----:B------:R-:W4:Y:S02]  /*b0700*/  LDL.LU R12, [R1+0x350] ;  /* 0x00035000010c7983 */ /* 0x000f240000300800 */
[----:B------:R-:W4:Y:S02]  /*b0710*/  LDL.LU R13, [R1+0x354] ;  /* 0x00035400010d7983 */ /* 0x000f240000300800 */
[----:B------:R-:W2:Y:S01]  /*b0720*/  LDL.LU R14, [R1+0x358] ;  /* 0x00035800010e7983 */ /* 0x000ea20000300800 */
[----:B------:R-:W2:Y:S04]  /*b0730*/  LDL.LU R15, [R1+0x35c] ;  /* 0x00035c00010f7983 */ /* 0x000ea80000300800 */
[----:B--2---:R-:W-:Y:S01]  /*b0740*/  STL.64 [R1+0x5668], R14 ;  /* 0x0056680e01007387 */ /* 0x004fe20000100a00 */
[----:B----4-:R0:W-:Y:S03]  /*b0750*/  STL.64 [R1+0x5660], R12 ;  /* 0x0056600c01007387 */ /* 0x0101e60000100a00 */
[----:B0-----:R-:W2:Y:S04]  /*b0760*/  LDL.64 R12, [R1+0x30] ;  /* 0x00003000010c7983 */ /* 0x001ea80000100a00 */
[----:B--2---:R0:W-:Y:S04]  /*b0770*/  STL.64 [R1+0x5678], R12 ;  /* 0x0056780c01007387 */ /* 0x0041e80000100a00 */
[----:B0-----:R-:W2:Y:S04]  /*b0780*/  LDL.64 R12, [R1+0x40] ;  /* 0x00004000010c7983 */ /* 0x001ea80000100a00 */
[----:B--2---:R0:W-:Y:S04]  /*b0790*/  STL.64 [R1+0x5690], R12 ;  /* 0x0056900c01007387 */ /* 0x0041e80000100a00 */
[----:B0-----:R-:W2:Y:S04]  /*b07a0*/  LDL.64 R12, [R1+0x50] ;  /* 0x00005000010c7983 */ /* 0x001ea80000100a00 */
[----:B--2---:R-:W-:Y:S01]  /*b07b0*/  STL.64 [R1+0x56a8], R12 ;  /* 0x0056a80c01007387 */ /* 0x004fe20000100a00 */
[----:B------:R-:W2:Y:S03]  /*b07c0*/  LDL.64 R4, [R1+0x10] ;  /* 0x0000100001047983 */ /* 0x000ea60000100a00 */
[----:B--2---:R0:W-:Y:S04]  /*b07d0*/  STL.64 [R1+0x5658], R4 ;  /* 0x0056580401007387 */ /* 0x0041e80000100a00 */
[----:B0-----:R-:W2:Y:S04]  /*b07e0*/  LDL.64 R4, [R1+0x20] ;  /* 0x0000200001047983 */ /* 0x001ea80000100a00 */
[----:B--2---:R0:W-:Y:S04]  /*b07f0*/  STL.64 [R1+0x5670], R4 ;  /* 0x0056700401007387 */ /* 0x0041e80000100a00 */
[----:B0-----:R-:W2:Y:S01]  /*b0800*/  LDL.LU R4, [R1+0x380] ;  /* 0x0003800001047983 */ /* 0x001ea20000300800 */
[----:B------:R-:W2:Y:S02]  /*b0810*/  LDL.LU R5, [R1+0x384] ;  /* 0x0003840001057983 */ /* 0x000ea40000300800 */
[----:B------:R-:W4:Y:S02]  /*b0820*/  LDL.LU R6, [R1+0x388] ;  /* 0x0003880001067983 */ /* 0x000f240000300800 */
[----:B------:R-:W4:Y:S01]  /*b0830*/  LDL.LU R7, [R1+0x38c] ;  /* 0x00038c0001077983 */ /* 0x000f220000300800 */
[----:B------:R-:W2:Y:S04]  /*b0840*/  LDL.64 R12, [R1+0x60] ;  /* 0x00006000010c7983 */ /* 0x000ea80000100a00 */
[----:B--2---:R0:W-:Y:S04]  /*b0850*/  STL.64 [R1+0x56c0], R12 ;  /* 0x0056c00c01007387 */ /* 0x0041e80000100a00 */
[----:B0-----:R-:W2:Y:S04]  /*b0860*/  LDL.64 R12, [R1+0x70] ;  /* 0x00007000010c7983 */ /* 0x001ea80000100a00 */
[----:B--2---:R-:W-:Y:S01]  /*b0870*/  STL.64 [R1+0x56d8], R12 ;  /* 0x0056d80c01007387 */ /* 0x004fe20000100a00 */
[----:B----4-:R-:W-:Y:S02]  /*b0880*/  STL.64 [R1+0x5688], R6 ;  /* 0x0056880601007387 */ /* 0x010fe40000100a00 */
[----:B------:R0:W-:Y:S02]  /*b0890*/  STL.64 [R1+0x5680], R4 ;  /* 0x0056800401007387 */ /* 0x0001e40000100a00 */
        /* <DEDUP_REMOVED lines=8> */
[----:B------:R-:W3:Y:S04]  /*b0920*/  LDL.64 R12, [R1+0x80] ;  /* 0x00008000010c7983 */ /* 0x000ee80000100a00 */
        /* <DEDUP_REMOVED lines=32> */
[----:B------:R-:W-:Y:S01]  /*b0b30*/  STL [R1+0x55f8], R18 ;  /* 0x0055f81201007387 */ /* 0x000fe20000100800 */
[----:B------:R0:W-:Y:S02]  /*b0b40*/  STL.64 [R1+0x9b0], R20 ;  /* 0x0009b01401007387 */ /* 0x0001e40000100a00 */
[----:B------:R1:W-:Y:S02]  /*b0b50*/  STL.64 [R1+0x9b8], R22 ;  /* 0x0009b81601007387 */ /* 0x0003e40000100a00 */
[----:B0-----:R-:W-:-:S02]  /*b0b60*/  IMAD.MOV.U32 R20, RZ, RZ, R12 ;  /* 0x000000ffff147224 */ /* 0x001fc400078e000c */
        /* <DEDUP_REMOVED lines=20> */
[----:B------:R-:W2:Y:S01]  /*b0cb0*/  LDL.LU.64 R6, [R1+0x56a0] ;  /* 0x0056a00001067983 */ /* 0x000ea20000300a00 */
[----:B------:R-:W-:-:S02]  /*b0cc0*/  IMAD.MOV.U32 R23, RZ, RZ, R13 ;  /* 0x000000ffff177224 */ /* 0x000fc400078e000d */
[----:B------:R-:W2:Y:S11]  /*b0cd0*/  LDL.LU.64 R4, [R1+0x5698] ;  /* 0x0056980001047983 */ /* 0x000eb60000300a00 */
[----:B------:R-:W-:Y:S08]  /*b0ce0*/  @!UPT UIADD3 URZ, URZ, URZ, URZ ;  /* 0x0000003f3f3ff290 */ /* 0x000ff0000fffe03f */
[----:B------:R0:W-:Y:S01]  /*b0cf0*/  STL.64 [R1+0x980], R24 ;  /* 0x0009801801007387 */ /* 0x0001e20000100a00 */
[----:B------:R-:W-:Y:S02]  /*b0d00*/  STL.64 [R1+0x988], R26 ;  /* 0x0009881a01007387 */ /* 0x000fe40000100a00 */
[----:B0-----:R-:W-:Y:S02]  /*b0d10*/  IMAD.MOV.U32 R24, RZ, RZ, R12 ;  /* 0x000000ffff187224 */ /* 0x001fe400078e000c */
[----:B------:R-:W2:Y:S01]  /*b0d20*/  LDL.LU.64 R12, [R1+0x5690] ;  /* 0x00569000010c7983 */ /* 0x000ea20000300a00 */
[----:B------:R-:W-:Y:S02]  /*b0d30*/  STL.64 [R1+0x5608], R22 ;  /* 0x0056081601007387 */ /* 0x000fe40000100a00 */
[----:B------:R0:W-:Y:S02]  /*b0d40*/  STL.64 [R1+0x5600], R20 ;  /* 0x0056001401007387 */ /* 0x0001e40000100a00 */
        /* <DEDUP_REMOVED lines=20> */
[C---:B--2---:R-:W-:Y:S01]  /*b0e90*/  HMMA.16816.F32 R12, R20.reuse, R4, R12 ;  /* 0x00000004140c723c */ /* 0x044fe2000000180c */
[----:B------:R-:W-:Y:S11]  /*b0ea0*/  IMAD.MOV.U32 R29, RZ, RZ, R5 ;  /* 0x000000ffff1d7224 */ /* 0x000ff600078e0005 */
[----:B------:R-:W-:Y:S11]  /*b0eb0*/  @!UPT UIADD3 URZ, URZ, URZ, URZ ;  /* 0x0000003f3f3ff290 */ /* 0x000ff6000fffe03f */
[----:B------:R0:W-:Y:S01]  /*b0ec0*/  STL.64 [R1+0x950], R12 ;  /* 0x0009500c01007387 */ /* 0x0001e20000100a00 */
[----:B------:R-:W-:Y:S02]  /*b0ed0*/  STL.64 [R1+0x958], R14 ;  /* 0x0009580e01007387 */ /* 0x000fe40000100a00 */
[----:B0-----:R-:W-:Y:S02]  /*b0ee0*/  IMAD.MOV.U32 R13, RZ, RZ, R4 ;  /* 0x000000ffff0d7224 */ /* 0x001fe400078e0004 */
[----:B------:R-:W3:Y:S02]  /*b0ef0*/  LDL.LU.64 R4, [R1+0x5658] ;  /* 0x0056580001047983 */ /* 0x000ee40000300a00 */
        /* <DEDUP_REMOVED lines=19> */
[----:B--2---:R-:W-:Y:S11]  /*b1030*/  HMMA.16816.F32 R8, R20, R4, R8 ;  /* 0x000000041408723c */ /* 0x004ff60000001808 */
[----:B------:R-:W-:Y:S11]  /*b1040*/  @!UPT UIADD3 URZ, URZ, URZ, URZ ;  /* 0x0000003f3f3ff290 */ /* 0x000ff6000fffe03f */
[----:B------:R-:W-:Y:S01]  /*b1050*/  @!UPT UIADD3 URZ, URZ, URZ, URZ ;  /* 0x0000003f3f3ff290 */ /* 0x000fe2000fffe03f */
[----:B------:R-:W-:Y:S01]  /*b1060*/  STL.64 [R1+0x920], R8 ;  /* 0x0009200801007387 */ /* 0x000fe20000100a00 */
[----:B------:R0:W-:Y:S03]  /*b1070*/  STL.64 [R1+0x928], R10 ;  /* 0x0009280a01007387 */ /* 0x0001e60000100a00 */
[----:B0-----:R-:W2:Y:S01]  /*b1080*/  LDL.LU.64 R10, [R1+0x5618] ;  /* 0x00561800010a7983 */ /* 0x001ea20000300a00 */
[----:B------:R-:W4:Y:S02]  /*b1090*/  LDL.LU.64 R8, [R1+0x5610] ;  /* 0x0056100001087983 */ /* 0x000f240000300a00 */
[----:B---3--:R-:W-:Y:S02]  /*b10a0*/  STL.64 [R1+0x54d0], R6 ;  /* 0x0054d00601007387 */ /* 0x008fe40000100a00 */
[----:B------:R0:W-:Y:S02]  /*b10b0*/  STL.64 [R1+0x54c8], R4 ;  /* 0x0054c80401007387 */ /* 0x0001e40000100a00 */
[----:B0-----:R-:W-:-:S02]  /*b10c0*/  IMAD.MOV.U32 R4, RZ, RZ, R14 ;  /* 0x000000ffff047224 */ /* 0x001fc400078e000e */
[----:B------:R-:W-:-:S05]  /*b10d0*/  IMAD.MOV.U32 R5, RZ, RZ, R3 ;  /* 0x000000ffff057224 */ /* 0x000fca00078e0003 */
[----:B------:R0:W-:Y:S04]  /*b10e0*/  STL.64 [R1+0x54e8], R4 ;  /* 0x0054e80401007387 */ /* 0x0001e80000100a00 */
[----:B0-----:R-:W4:Y:S01]  /*b10f0*/  LDL.LU R4, [R1+0x2f0] ;  /* 0x0002f00001047983 */ /* 0x001f220000300800 */
[----:B------:R-:W4:Y:S02]  /*b1100*/  LDL.LU R5, [R1+0x2f4] ;  /* 0x0002f40001057983 */ /* 0x000f240000300800 */
[----:B------:R-:W4:Y:S02]  /*b1110*/  LDL.LU R6, [R1+0x2f8] ;  /* 0x0002f80001067983 */ /* 0x000f240000300800 */
[----:B------:R-:W4:Y:S02]  /*b1120*/  LDL.LU R7, [R1+0x2fc] ;  /* 0x0002fc0001077983 */ /* 0x000f240000300800 */
[----:B------:R-:W-:-:S02]  /*b1130*/  IMAD.MOV.U32 R14, RZ, RZ, R22 ;  /* 0x000000ffff0e7224 */ /* 0x000fc400078e0016 */
[----:B------:R-:W-:Y:S02]  /*b1140*/  IMAD.MOV.U32 R3, RZ, RZ, R23 ;  /* 0x000000ffff037224 */ /* 0x000fe400078e0017 */
[----:B------:R-:W-:Y:S02]  /*b1150*/  IMAD.MOV.U32 R16, RZ, RZ, R20 ;  /* 0x000000ffff107224 */ /* 0x000fe400078e0014 */
[----:B------:R-:W-:Y:S01]  /*b1160*/  IMAD.MOV.U32 R15, RZ, RZ, R21 ;  /* 0x000000ffff0f7224 */ /* 0x000fe200078e0015 */
[----:B----4-:R-:W-:Y:S11]  /*b1170*/  HMMA.16816.F32 R4, R20, R8, R4 ;  /* 0x000000081404723c */ /* 0x010ff60000001804 */
[----:B------:R-:W-:Y:S11]  /*b1180*/  @!UPT UIADD3 URZ, URZ, URZ, URZ ;  /* 0x0000003f3f3ff290 */ /* 0x000ff6000fffe03f */
[----:B------:R-:W-:Y:S01]  /*b1190*/  @!UPT UIADD3 URZ, URZ, URZ, URZ ;  /* 0x0000003f3f3ff290 */ /* 0x000fe2000fffe03f */
[----:B------:R0:W-:Y:S01]  /*b11a0*/  STL.64 [R1+0x910], R4 ;  /* 0x0009100401007387 */ /* 0x0001e20000100a00 */
[----:B------:R-:W-:Y:S02]  /*b11b0*/  STL.64 [R1+0x918], R6 ;  /* 0x0009180601007387 */ /* 0x000fe40000100a00 */
[----:B------:R-:W3:Y:S02]  /*b11c0*/  LDL.LU.64 R22, [R1+0x5608] ;  /* 0x0056080001167983 */ /* 0x000ee40000300a00 */
[----:B------:R-:W4:Y:S02]  /*b11d0*/  LDL.LU.64 R20, [R1+0x5600] ;  /* 0x0056000001147983 */ /* 0x000f240000300a00 */
[----:B0-----:R-:W-:Y:S02]  /*b11e0*/  IMAD.MOV.U32 R4, RZ, RZ, R18 ;  /* 0x000000ffff047224 */ /* 0x001fe400078e0012 */
[----:B------:R-:W-:Y:S01]  /*b11f0*/  IMAD.MOV.U32 R5, RZ, RZ, R12 ;  /* 0x000000ffff057224 */ /* 0x000fe200078e000c */
[----:B------:R-:W3:Y:S01]  /*b1200*/  LDL.LU R18, [R1+0x55f8] ;  /* 0x0055f80001127983 */ /* 0x000ee20000300800 */
[----:B------:R-:W3:Y:S03]  /*b1210*/  LDL.LU R12, [R1+0x55f4] ;  /* 0x0055f400010c7983 */ /* 0x000ee60000300800 */
[----:B------:R-:W-:Y:S01]  /*b1220*/  STL.64 [R1+0x5500], R4 ;  /* 0x0055000401007387 */ /* 0x000fe20000100a00 */
[----:B--2---:R-:W-:Y:S02]  /*b1230*/  STL.64 [R1+0x54c0], R10 ;  /* 0x0054c00a01007387 */ /* 0x004fe40000100a00 */
[----:B------:R0:W-:Y:S02]  /*b1240*/  STL.64 [R1+0x54b8], R8 ;  /* 0x0054b80801007387 */ /* 0x0001e40000100a00 */
[----:B0-----:R-:W2:Y:S01]  /*b1250*/  LDL.LU R8, [R1+0xab0] ;  /* 0x000ab00001087983 */ /* 0x001ea20000300800 */
[----:B------:R-:W2:Y:S02]  /*b1260*/  LDL.LU R9, [R1+0xab4] ;  /* 0x000ab40001097983 */ /* 0x000ea40000300800 */
[----:B------:R-:W2:Y:S02]  /*b1270*/  LDL.LU R10, [R1+0xab8] ;  /* 0x000ab800010a7983 */ /* 0x000ea40000300800 */
[----:B------:R-:W2:Y:S02]  /*b1280*/  LDL.LU R11, [R1+0xabc] ;  /* 0x000abc00010b7983 */ /* 0x000ea40000300800 */
[----:B------:R-:W-:-:S02]  /*b1290*/  IMAD.MOV.U32 R4, RZ, RZ, R13 ;  /* 0x000000ffff047224 */ /* 0x000fc400078e000d */
        /* <DEDUP_REMOVED lines=22> */
[----:B---3--:R-:W-:-:S05]  /*b1400*/  IMAD.MOV.U32 R5, RZ, RZ, R23 ;  /* 0x000000ffff057224 */ /* 0x008fca00078e0017 */
[----:B------:R-:W-:Y:S04]  /*b1410*/  STL.64 [R1+0x5560], R4 ;  /* 0x0055600401007387 */ /* 0x000fe80000100a00 */
[----:B--2---:R-:W-:Y:S01]  /*b1420*/  STL.64 [R1+0x5510], R10 ;  /* 0x0055100a01007387 */ /* 0x004fe20000100a00 */
        /* <DEDUP_REMOVED lines=9> */
[----:B--2---:R-:W-:Y:S01]  /*b14c0*/  STL.64 [R1+0x5570], R6 ;  /* 0x0055700601007387 */ /* 0x004fe20000100a00 */
[----:B------:R0:W-:Y:S02]  /*b14d0*/  STL.64 [R1+0x5568], R4 ;  /* 0x0055680401007387 */ /* 0x0001e40000100a00 */
[----:B0-----:R-:W-:-:S02]  /*b14e0*/  IMAD.MOV.U32 R4, RZ, RZ, R22 ;  /* 0x000000ffff047224 */ /* 0x001fc400078e0016 */
[----:B----4-:R-:W-:-:S05]  /*b14f0*/  IMAD.MOV.U32 R5, RZ, RZ, R21 ;  /* 0x000000ffff057224 */ /* 0x010fca00078e0015 */
[----:B------:R0:W-:Y:S02]  /*b1500*/  STL.64 [R1+0x5588], R4 ;  /* 0x0055880401007387 */ /* 0x0001e40000100a00 */
[----:B0-----:R-:W-:Y:S02]  /*b1510*/  IMAD.MOV.U32 R4, RZ, RZ, R20 ;  /* 0x000000ffff047224 */ /* 0x001fe400078e0014 */
[----:B------:R-:W-:-:S05]  /*b1520*/  IMAD.MOV.U32 R5, RZ, RZ, R19 ;  /* 0x000000ffff057224 */ /* 0x000fca00078e0013 */
[----:B------:R-:W-:Y:S01]  /*b1530*/  STL.64 [R1+0x55a0], R4 ;  /* 0x0055a00401007387 */ /* 0x000fe20000100a00 */
        /* <DEDUP_REMOVED lines=24> */
[----:B------:R-:W4:Y:S02]  /*b16c0*/  LDL.LU R16, [R1+0x2b0] ;  /* 0x0002b00001107983 */ /* 0x000f240000300800 */
[----:B------:R-:W4:Y:S02]  /*b16d0*/  LDL.LU R17, [R1+0x2b4] ;  /* 0x0002b40001117983 */ /* 0x000f240000300800 */
[----:B------:R-:W4:Y:S01]  /*b16e0*/  LDL.LU R18, [R1+0x2b8] ;  /* 0x0002b80001127983 */ /* 0x000f220000300800 */
[----:B------:R-:W4:Y:S04]  /*b16f0*/  LDL.LU R19, [R1+0x2bc] ;  /* 0x0002bc0001137983 */ /* 0x000f280000300800 */
        /* <DEDUP_REMOVED lines=49> */
[----:B0-----:R-:W2:Y:S01]  /*b1a10*/  LDL.LU.64 R24, [R1+0x55d0] ;  /* 0x0055d00001187983 */ /* 0x001ea20000300a00 */
[----:B------:R0:W-:Y:S03]  /*b1a20*/  STL.64 [R1+0x54b0], R20 ;  /* 0x0054b01401007387 */ /* 0x0001e60000100a00 */
[----:B0-----:R-:W4:Y:S01]  /*b1a30*/  LDL.LU.64 R20, [R1+0x2d0] ;  /* 0x0002d00001147983 */ /* 0x001f220000300a00 */
[----:B------:R-:W4:Y:S01]  /*b1a40*/  LDL.LU.64 R22, [R1+0x2d8] ;  /* 0x0002d80001167983 */ /* 0x000f220000300a00 */
[----:B--2---:R-:W-:Y:S02]  /*b1a50*/  HMMA.16816.F32 R4, R4, R24, R8 ;  /* 0x000000180404723c */ /* 0x004fe40000001808 */
[----:B------:R-:W4:Y:S01]  /*b1a60*/  LDL.LU.64 R10, [R1+0x55c8] ;  /* 0x0055c800010a7983 */ /* 0x000f220000300a00 */
[----:B------:R-:W4:Y:S11]  /*b1a70*/  LDL.LU.64 R8, [R1+0x55c0] ;  /* 0x0055c00001087983 */ /* 0x000f360000300a00 */
[----:B------:R-:W-:Y:S09]  /*b1a80*/  @!UPT UIADD3 URZ, URZ, URZ, URZ ;  /* 0x0000003f3f3ff290 */ /* 0x000ff2000fffe03f */
[----:B------:R0:W-:Y:S01]  /*b1a90*/  STL.64 [R1+0x8d0], R4 ;  /* 0x0008d00401007387 */ /* 0x0001e20000100a00 */
[----:B------:R4:W-:Y:S03]  /*b1aa0*/  STL.64 [R1+0x8d8], R6 ;  /* 0x0008d80601007387 */ /* 0x0009e60000100a00 */
[----:B0-----:R-:W4:Y:S01]  /*b1ab0*/  LDL.LU.64 R4, [R1+0x55b8] ;  /* 0x0055b80001047983 */ /* 0x001f220000300a00 */
[----:B------:R-:W-:Y:S01]  /*b1ac0*/  STL.64 [R1+0x54a8], R24 ;  /* 0x0054a81801007387 */ /* 0x000fe20000100a00 */
[C---:B----4-:R-:W-:Y:S02]  /*b1ad0*/  HMMA.16816.F32 R4, R20.reuse, R4, R8 ;  /* 0x000000041404723c */ /* 0x050fe40000001808 */
        /* <DEDUP_REMOVED lines=91> */
[----:B------:R-:W-:Y:S01]  /*b2090*/  STL.64 [R1+0x810], R4 ;  /* 0x0008100401007387 */ /* 0x000fe20000100a00 */
[----:B------:R-:W-:Y:S02]  /*b20a0*/  STL.64 [R1+0x818], R6 ;  /* 0x0008180601007387 */ /* 0x000fe40000100a00 */
[----:B------:R-:W-:Y:S02]  /*b20b0*/  STL.64 [R1+0x53d8], R10 ;  /* 0x0053d80a01007387 */ /* 0x000fe40000100a00 */
[----:B------:R0:W-:Y:S02]  /*b20c0*/  STL.64 [R1+0x53d0], R8 ;  /* 0x0053d00801007387 */ /* 0x0001e40000100a00 */
[----:B0-----:R-:W2:Y:S04]  /*b20d0*/  LDL.64 R8, [R1+0x60] ;  /* 0x0000600001087983 */ /* 0x001ea80000100a00 */
[----:B--2---:R0:W-:Y:S04]  /*b20e0*/  STL.64 [R1+0x5458], R8 ;  /* 0x0054580801007387 */ /* 0x0041e80000100a00 */
[----:B0-----:R-:W2:Y:S01]  /*b20f0*/  LDL.64 R8, [R1+0x70] ;  /* 0x0000700001087983 */ /* 0x001ea20000100a00 */
[----:B------:R-:W-:-:S02]  /*b2100*/  IMAD.MOV.U32 R4, RZ, RZ, R20 ;  /* 0x000000ffff047224 */ /* 0x000fc400078e0014 */
[----:B------:R-:W-:Y:S01]  /*b2110*/  IMAD.MOV.U32 R3, RZ, RZ, R21 ;  /* 0x000000ffff037224 */ /* 0x000fe200078e0015 */
[----:B--2---:R0:W-:Y:S01]  /*b2120*/  STL.64 [R1+0x5470], R8 ;  /* 0x0054700801007387 */ /* 0x0041e20000100a00 */
[----:B------:R-:W2:Y:S02]  /*b2130*/  LDL R10, [R1+0x528] ;  /* 0x00052800010a7983 */ /* 0x000ea40000100800 */
[----:B------:R-:W2:Y:S01]  /*b2140*/  LDL R11, [R1+0x52c] ;  /* 0x00052c00010b7983 */ /* 0x000ea20000100800 */
[----:B0-----:R-:W3:Y:S04]  /*b2150*/  LDL R8, [R1+0x520] ;  /* 0x0005200001087983 */ /* 0x001ee80000100800 */
[----:B------:R-:W3:Y:S01]  /*b2160*/  LDL R9, [R1+0x524] ;  /* 0x0005240001097983 */ /* 0x000ee20000100800 */
[----:B------:R-:W4:Y:S02]  /*b2170*/  LDL.LU R20, [R1+0xb10] ;  /* 0x000b100001147983 */ /* 0x000f240000300800 */
[----:B------:R-:W-:-:S02]  /*b2180*/  IMAD.MOV.U32 R2, RZ, RZ, R22 ;  /* 0x000000ffff027224 */ /* 0x000fc400078e0016 */
[----:B------:R-:W4:Y:S02]  /*b2190*/  LDL.LU R21, [R1+0xb14] ;  /* 0x000b140001157983 */ /* 0x000f240000300800 */
[----:B------:R-:W-:Y:S01]  /*b21a0*/  IMAD.MOV.U32 R0, RZ, RZ, R23 ;  /* 0x000000ffff007224 */ /* 0x000fe200078e0017 */
[----:B------:R-:W4:Y:S01]  /*b21b0*/  LDL.LU R22, [R1+0xb18] ;  /* 0x000b180001167983 */ /* 0x000f220000300800 */
[----:B------:R-:W4:Y:S03]  /*b21c0*/  LDL.LU R23, [R1+0xb1c] ;  /* 0x000b1c0001177983 */ /* 0x000f260000300800 */
[----:B--2---:R0:W-:Y:S04]  /*b21d0*/  STL.64 [R1+0x5490], R10 ;  /* 0x0054900a01007387 */ /* 0x0041e80000100a00 */
[----:B---3--:R1:W-:Y:S01]  /*b21e0*/  STL.64 [R1+0x5488], R8 ;  /* 0x0054880801007387 */ /* 0x0083e20000100a00 */
[----:B0-----:R-:W-:-:S02]  /*b21f0*/  IMAD.MOV.U32 R10, RZ, RZ, R2 ;  /* 0x000000ffff0a7224 */ /* 0x001fc400078e0002 */
[----:B------:R-:W-:Y:S02]  /*b2200*/  IMAD.MOV.U32 R11, RZ, RZ, R0 ;  /* 0x000000ffff0b7224 */ /* 0x000fe400078e0000 */
[----:B-1----:R-:W-:Y:S02]  /*b2210*/  IMAD.MOV.U32 R8, RZ, RZ, R4 ;  /* 0x000000ffff087224 */ /* 0x002fe400078e0004 */
[----:B------:R-:W-:-:S07]  /*b2220*/  IMAD.MOV.U32 R9, RZ, RZ, R3 ;  /* 0x000000ffff097224 */ /* 0x000fce00078e0003 */
[C---:B----4-:R-:W-:Y:S01]  /*b2230*/  HMMA.16816.F32 R4, R8.reuse, R12, R24 ;  /* 0x0000000c0804723c */ /* 0x050fe20000001818 */
[----:B------:R-:W2:Y:S11]  /*b2240*/  LDL.LU R24, [R1+0xb30] ;  /* 0x000b300001187983 */ /* 0x000eb60000300800 */
[----:B------:R-:W-:Y:S11]  /*b2250*/  @!UPT UIADD3 URZ, URZ, URZ, URZ ;  /* 0x0000003f3f3ff290 */ /* 0x000ff6000fffe03f */
[----:B------:R0:W-:Y:S01]  /*b2260*/  STL.64 [R1+0x800], R4 ;  /* 0x0008000401007387 */ /* 0x0001e20000100a00 */
[----:B------:R1:W-:Y:S02]  /*b2270*/  STL.64 [R1+0x808], R6 ;  /* 0x0008080601007387 */ /* 0x0003e40000100a00 */
[----:B------:R-:W2:Y:S02]  /*b2280*/  LDL.LU R25, [R1+0xb34] ;  /* 0x000b340001197983 */ /* 0x000ea40000300800 */
[----:B------:R-:W2:Y:S01]  /*b2290*/  LDL.LU R26, [R1+0xb38] ;  /* 0x000b3800011a7983 */ /* 0x000ea20000300800 */
[----:B------:R-:W2:Y:S04]  /*b22a0*/  LDL.LU R27, [R1+0xb3c] ;  /* 0x000b3c00011b7983 */ /* 0x000ea80000300800 */
[----:B0-----:R-:W3:Y:S01]  /*b22b0*/  LDL.LU R4, [R1+0xcd0] ;  /* 0x000cd00001047983 */ /* 0x001ee20000300800 */
[----:B------:R-:W3:Y:S02]  /*b22c0*/  LDL.LU R5, [R1+0xcd4] ;  /* 0x000cd40001057983 */ /* 0x000ee40000300800 */
[----:B-1----:R-:W4:Y:S02]  /*b22d0*/  LDL.LU R6, [R1+0xcd8] ;  /* 0x000cd80001067983 */ /* 0x002f240000300800 */
[----:B------:R-:W4:Y:S02]  /*b22e0*/  LDL.LU R7, [R1+0xcdc] ;  /* 0x000cdc0001077983 */ /* 0x000f240000300800 */
[----:B----4-:R-:W-:Y:S01]  /*b22f0*/  STL.64 [R1+0x5468], R6 ;  /* 0x0054680601007387 */ /* 0x010fe20000100a00 */
[----:B---3--:R0:W-:Y:S03]  /*b2300*/  STL.64 [R1+0x5460], R4 ;  /* 0x0054600401007387 */ /* 0x0081e60000100a00 */
[----:B0-----:R-:W3:Y:S01]  /*b2310*/  LDL.LU R4, [R1+0xcb0] ;  /* 0x000cb00001047983 */ /* 0x001ee20000300800 */
[----:B------:R-:W3:Y:S02]  /*b2320*/  LDL.LU R5, [R1+0xcb4] ;  /* 0x000cb40001057983 */ /* 0x000ee40000300800 */
[----:B------:R-:W4:Y:S02]  /*b2330*/  LDL.LU R6, [R1+0xcb8] ;  /* 0x000cb80001067983 */ /* 0x000f240000300800 */
[----:B------:R-:W4:Y:S01]  /*b2340*/  LDL.LU R7, [R1+0xcbc] ;  /* 0x000cbc0001077983 */ /* 0x000f220000300800 */
        /* <DEDUP_REMOVED lines=13> */
[----:B------:R0:W-:Y:S04]  /*b2420*/  STL.64 [R1+0x53c8], R12 ;  /* 0x0053c80c01007387 */ /* 0x0001e80000100a00 */
[----:B0-----:R-:W4:Y:S01]  /*b2430*/  LDL.64 R12, [R1+0x90] ;  /* 0x00009000010c7983 */ /* 0x001f220000100a00 */
[----:B------:R0:W-:Y:S02]  /*b2440*/  STL.64 [R1+0x7f0], R20 ;  /* 0x0007f01401007387 */ /* 0x0001e40000100a00 */
[----:B------:R-:W-:Y:S01]  /*b2450*/  STL.64 [R1+0x7f8], R22 ;  /* 0x0007f81601007387 */ /* 0x000fe20000100a00 */
[----:B0-----:R-:W2:Y:S01]  /*b2460*/  LDL.LU.64 R20, [R1+0x54b0] ;  /* 0x0054b00001147983 */ /* 0x001ea20000300a00 */
[----:B------:R-:W-:Y:S02]  /*b2470*/  STL.64 [R1+0x53c0], R18 ;  /* 0x0053c01201007387 */ /* 0x000fe40000100a00 */
[----:B------:R0:W-:Y:S02]  /*b2480*/  STL.64 [R1+0x53b8], R16 ;  /* 0x0053b81001007387 */ /* 0x0001e40000100a00 */
        /* <DEDUP_REMOVED lines=9> */
[----:B0-----:R-:W3:Y:S02]  /*b2520*/  LDL.LU.64 R24, [R1+0x54a8] ;  /* 0x0054a80001187983 */ /* 0x001ee40000300a00 */
[----:B---3--:R-:W-:Y:S02]  /*b2530*/  HMMA.16816.F32 R8, R8, R24, R4 ;  /* 0x000000180808723c */ /* 0x008fe40000001804 */
[----:B------:R-:W2:Y:S01]  /*b2540*/  LDL.LU.64 R6, [R1+0x54a0] ;  /* 0x0054a00001067983 */ /* 0x000ea20000300a00 */
[----:B------:R-:W2:Y:S11]  /*b2550*/  LDL.LU.64 R4, [R1+0x5498] ;  /* 0x0054980001047983 */ /* 0x000eb60000300a00 */
[----:B------:R-:W-:Y:S09]  /*b2560*/  @!UPT UIADD3 URZ, URZ, URZ, URZ ;  /* 0x0000003f3f3ff290 */ /* 0x000ff2000fffe03f */
[----:B------:R-:W-:Y:S01]  /*b2570*/  STL.64 [R1+0x7d0], R8 ;  /* 0x0007d00801007387 */ /* 0x000fe20000100a00 */
[----:B------:R0:W-:Y:S03]  /*b2580*/  STL.64 [R1+0x7d8], R10 ;  /* 0x0007d80a01007387 */ /* 0x0001e60000100a00 */
[----:B0-----:R-:W3:Y:S01]  /*b2590*/  LDL.LU.64 R10, [R1+0x5490] ;  /* 0x00549000010a7983 */ /* 0x001ee20000300a00 */
[----:B------:R-:W3:Y:S02]  /*b25a0*/  LDL.LU.64 R8, [R1+0x5488] ;  /* 0x0054880001087983 */ /* 0x000ee40000300a00 */
[----:B------:R-:W-:Y:S02]  /*b25b0*/  STL [R1+0x537c], R24 ;  /* 0x00537c1801007387 */ /* 0x000fe40000100800 */
[----:B------:R-:W-:Y:S02]  /*b25c0*/  STL [R1+0x5378], R25 ;  /* 0x0053781901007387 */ /* 0x000fe40000100800 */
[----:B----4-:R-:W-:-:S02]  /*b25d0*/  IMAD.MOV.U32 R3, RZ, RZ, R13 ;  /* 0x000000ffff037224 */ /* 0x010fc400078e000d */
[----:B------:R-:W-:Y:S01]  /*b25e0*/  IMAD.MOV.U32 R26, RZ, RZ, R12 ;  /* 0x000000ffff1a7224 */ /* 0x000fe200078e000c */
        /* <DEDUP_REMOVED lines=9> */
[----:B------:R-:W4:Y:S01]  /*b2680*/  LDL.64 R12, [R1+0x50] ;  /* 0x00005000010c7983 */ /* 0x000f220000100a00 */
[----:B------:R-:W-:Y:S02]  /*b2690*/  STL [R1+0x5384], R3 ;  /* 0x0053840301007387 */ /* 0x000fe40000100800 */
[----:B------:R-:W-:Y:S02]  /*b26a0*/  STL [R1+0x5380], R26 ;  /* 0x0053801a01007387 */ /* 0x000fe40000100800 */
[----:B------:R-:W2:Y:S02]  /*b26b0*/  LDL.64 R24, [R1+0x80] ;  /* 0x0000800001187983 */ /* 0x000ea40000100a00 */
[----:B--2---:R-:W-:Y:S01]  /*b26c0*/  HMMA.16816.F32 R8, R8, R24, R4 ;  /* 0x000000180808723c */ /* 0x004fe20000001804 */
[----:B------:R-:W2:Y:S01]  /*b26d0*/  LDL.LU.64 R6, [R1+0x5480] ;  /* 0x0054800001067983 */ /* 0x000ea20000300a00 */
[----:B------:R-:W-:-:S02]  /*b26e0*/  IMAD.MOV.U32 R27, RZ, RZ, R25 ;  /* 0x000000ffff1b7224 */ /* 0x000fc400078e0019 */
[----:B------:R-:W2:Y:S02]  /*b26f0*/  LDL.LU.64 R4, [R1+0x5478] ;  /* 0x0054780001047983 */ /* 0x000ea40000300a00 */
[----:B------:R-:W-:Y:S11]  /*b2700*/  IMAD.MOV.U32 R28, RZ, RZ, R24 ;  /* 0x000000ffff1c7224 */ /* 0x000ff600078e0018 */
[----:B------:R-:W-:Y:S06]  /*b2710*/  @!UPT UIADD3 URZ, URZ, URZ, URZ ;  /* 0x0000003f3f3ff290 */ /* 0x000fec000fffe03f */
[----:B------:R0:W-:Y:S01]  /*b2720*/  STL.64 [R1+0x7b0], R8 ;  /* 0x0007b00801007387 */ /* 0x0001e20000100a00 */
[----:B------:R-:W-:Y:S03]  /*b2730*/  STL.64 [R1+0x7b8], R10 ;  /* 0x0007b80a01007387 */ /* 0x000fe60000100a00 */
[----:B0-----:R-:W2:Y:S01]  /*b2740*/  LDL.LU.64 R8, [R1+0x5470] ;  /* 0x0054700001087983 */ /* 0x001ea20000300a00 */
[----:B------:R0:W-:Y:S02]  /*b2750*/  STL [R1+0x538c], R27 ;  /* 0x00538c1b01007387 */ /* 0x0001e40000100800 */
[----:B------:R-:W2:Y:S01]  /*b2760*/  LDL.64 R24, [R1+0x520] ;  /* 0x0005200001187983 */ /* 0x000ea20000100a00 */
[----:B0-----:R-:W2:Y:S01]  /*b2770*/  LDL.64 R26, [R1+0x528] ;  /* 0x00052800011a7983 */ /* 0x001ea20000100a00 */
        /* <DEDUP_REMOVED lines=12> */
[----:B--2---:R-:W-:Y:S11]  /*b2840*/  HMMA.16816.F32 R4, R24, R8, R4 ;  /* 0x000000081804723c */ /* 0x004ff60000001804 */
[----:B------:R-:W-:Y:S11]  /*b2850*/  @!UPT UIADD3 URZ, URZ, URZ, URZ ;  /* 0x0000003f3f3ff290 */ /* 0x000ff6000fffe03f */
[----:B------:R-:W-:Y:S01]  /*b2860*/  @!UPT UIADD3 URZ, URZ, URZ, URZ ;  /* 0x0000003f3f3ff290 */ /* 0x000fe2000fffe03f */
[----:B------:R0:W-:Y:S01]  /*b2870*/  STL.64 [R1+0x790], R4 ;  /* 0x0007900401007387 */ /* 0x0001e20000100a00 */
[----:B------:R-:W-:Y:S03]  /*b2880*/  STL.64 [R1+0x798], R6 ;  /* 0x0007980601007387 */ /* 0x000fe60000100a00 */
[----:B0-----:R-:W2:Y:S01]  /*b2890*/  LDL.64 R4, [R1] ;  /* 0x0000000001047983 */ /* 0x001ea20000100a00 */
[----:B------:R-:W-:Y:S02]  /*b28a0*/  IMAD.MOV.U32 R22, RZ, RZ, R8 ;  /* 0x000000ffff167224 */ /* 0x000fe400078e0008 */
[----:B------:R-:W-:Y:S01]  /*b28b0*/  IMAD.MOV.U32 R29, RZ, RZ, R9 ;  /* 0x000000ffff1d7224 */ /* 0x000fe200078e0009 */
[----:B--2---:R0:W-:Y:S01]  /*b28c0*/  STL.64 [R1+0x5410], R4 ;  /* 0x0054100401007387 */ /* 0x0041e20000100a00 */
[----:B------:R-:W2:Y:S02]  /*b28d0*/  LDL.LU R8, [R1+0xe40] ;  /* 0x000e400001087983 */ /* 0x000ea40000300800 */
[----:B------:R-:W2:Y:S02]  /*b28e0*/  LDL.LU R9, [R1+0xe44] ;  /* 0x000e440001097983 */ /* 0x000ea40000300800 */
[----:B------:R-:W2:Y:S01]  /*b28f0*/  LDL.LU R10, [R1+0xe48] ;  /* 0x000e4800010a7983 */ /* 0x000ea20000300800 */
[----:B------:R-:W2:Y:S04]  /*b2900*/  LDL.LU R11, [R1+0xe4c] ;  /* 0x000e4c00010b7983 */ /* 0x000ea80000300800 */
[----:B0-----:R-:W2:Y:S01]  /*b2910*/  LDL.64 R4, [R1+0x10] ;  /* 0x0000100001047983 */ /* 0x001ea20000100a00 */
[----:B------:R-:W-:-:S02]  /*b2920*/  IMAD.MOV.U32 R6, RZ, RZ, R24 ;  /* 0x000000ffff067224 */ /* 0x000fc400078e0018 */
[----:B------:R-:W-:Y:S02]  /*b2930*/  IMAD.MOV.U32 R3, RZ, RZ, R25 ;  /* 0x000000ffff037224 */ /* 0x000fe400078e0019 */
[----:B------:R-:W-:Y:S02]  /*b2940*/  IMAD.MOV.U32 R2, RZ, RZ, R26 ;  /* 0x000000ffff027224 */ /* 0x000fe400078e001a */
[----:B------:R-:W-:Y:S01]  /*b2950*/  IMAD.MOV.U32 R0, RZ, RZ, R27 ;  /* 0x000000ffff007224 */ /* 0x000fe200078e001b */
[----:B--2---:R0:W-:Y:S01]  /*b2960*/  STL.64 [R1+0x5428], R4 ;  /* 0x0054280401007387 */ /* 0x0041e20000100a00 */
[----:B------:R1:W-:Y:S02]  /*b2970*/  STL.64 [R1+0x53f8], R10 ;  /* 0x0053f80a01007387 */ /* 0x0003e40000100a00 */
[----:B------:R2:W-:Y:S01]  /*b2980*/  STL.64 [R1+0x53f0], R8 ;  /* 0x0053f00801007387 */ /* 0x0005e20000100a00 */
[----:B0-----:R-:W3:Y:S01]  /*b2990*/  LDL.64 R4, [R1+0x20] ;  /* 0x0000200001047983 */ /* 0x001ee20000100a00 */
[----:B-1----:R-:W-:-:S02]  /*b29a0*/  IMAD.MOV.U32 R10, RZ, RZ, R2 ;  /* 0x000000ffff0a7224 */ /* 0x002fc400078e0002 */
[----:B--2---:R-:W-:Y:S02]  /*b29b0*/  IMAD.MOV.U32 R8, RZ, RZ, R6 ;  /* 0x000000ffff087224 */ /* 0x004fe400078e0006 */
[----:B------:R-:W-:Y:S02]  /*b29c0*/  IMAD.MOV.U32 R9, RZ, RZ, R3 ;  /* 0x000000ffff097224 */ /* 0x000fe400078e0003 */
[----:B------:R-:W-:Y:S02]  /*b29d0*/  IMAD.MOV.U32 R11, RZ, RZ, R0 ;  /* 0x000000ffff0b7224 */ /* 0x000fe400078e0000 */
[----:B----4-:R-:W-:Y:S01]  /*b29e0*/  IMAD.MOV.U32 R23, RZ, RZ, R13 ;  /* 0x000000ffff177224 */ /* 0x010fe200078e000d */
[----:B---3--:R0:W-:Y:S04]  /*b29f0*/  STL.64 [R1+0x5440], R4 ;  /* 0x0054400401007387 */ /* 0x0081e80000100a00 */
[C---:B0-----:R-:W-:Y:S01]  /*b2a00*/  HMMA.16816.F32 R4, R8.reuse, R12, R16 ;  /* 0x0000000c0804723c */ /* 0x041fe20000001810 */
[----:B------:R-:W-:Y:S01]  /*b2a10*/  STL [R1+0x539c], R29 ;  /* 0x00539c1d01007387 */ /* 0x000fe20000100800 */
[----:B------:R-:W-:Y:S11]  /*b2a20*/  STL [R1+0x5398], R22 ;  /* 0x0053981601007387 */ /* 0x000ff60000100800 */
[----:B------:R-:W-:Y:S10]  /*b2a30*/  @!UPT UIADD3 URZ, URZ, URZ, URZ ;  /* 0x0000003f3f3ff290 */ /* 0x000ff4000fffe03f */
[----:B------:R0:W-:Y:S01]  /*b2a40*/  STL.64 [R1+0x780], R4 ;  /* 0x0007800401007387 */ /* 0x0001e20000100a00 */
[----:B------:R-:W-:Y:S02]  /*b2a50*/  STL.64 [R1+0x788], R6 ;  /* 0x0007880601007387 */ /* 0x000fe40000100a00 */
[----:B------:R-:W2:Y:S01]  /*b2a60*/  LDL.64 R16, [R1+0x40] ;  /* 0x0000400001107983 */ /* 0x000ea20000100a00 */
[----:B0-----:R-:W3:Y:S01]  /*b2a70*/  LDL.64 R4, [R1+0x30] ;  /* 0x0000300001047983 */ /* 0x001ee20000100a00 */
[----:B------:R-:W-:Y:S02]  /*b2a80*/  STL [R1+0x5420], R23 ;  /* 0x0054201701007387 */ /* 0x000fe40000100800 */
        /* <DEDUP_REMOVED lines=11> */
[----:B------:R-:W-:Y:S01]  /*b2b40*/  IMAD.MOV.U32 R25, RZ, RZ, R12 ;  /* 0x000000ffff197224 */ /* 0x000fe200078e000c */
[----:B----4-:R-:W-:Y:S01]  /*b2b50*/  STL.64 [R1+0x5450], R22 ;  /* 0x0054501601007387 */ /* 0x010fe20000100a00 */
[----:B--2---:R0:W-:Y:S03]  /*b2b60*/  STL.64 [R1+0x5448], R20 ;  /* 0x0054481401007387 */ /* 0x0041e60000100a00 */
[----:B0-----:R-:W3:Y:S01]  /*b2b70*/  LDL.LU R20, [R1+0xdd0] ;  /* 0x000dd00001147983 */ /* 0x001ee20000300800 */
[----:B------:R-:W3:Y:S02]  /*b2b80*/  LDL.LU R21, [R1+0xdd4] ;  /* 0x000dd40001157983 */ /* 0x000ee40000300800 */
[----:B------:R-:W3:Y:S02]  /*b2b90*/  LDL.LU R22, [R1+0xdd8] ;  /* 0x000dd80001167983 */ /* 0x000ee40000300800 */
[----:B------:R-:W3:Y:S01]  /*b2ba0*/  LDL.LU R23, [R1+0xddc] ;  /* 0x000ddc0001177983 */ /* 0x000ee20000300800 */
[----:B------:R-:W2:Y:S01]  /*b2bb0*/  LDL.LU R12, [R1+0xe70] ;  /* 0x000e7000010c7983 */ /* 0x000ea20000300800 */
        /* <DEDUP_REMOVED lines=9> */
[----:B------:R0:W-:Y:S01]  /*b2c50*/  STL [R1+0x53a0], R25 ;  /* 0x0053a01901007387 */ /* 0x0001e20000100800 */
[----:B------:R-:W4:Y:S03]  /*b2c60*/  LDL.LU R24, [R1+0xdc0] ;  /* 0x000dc00001187983 */ /* 0x000f260000300800 */
[----:B0-----:R-:W4:Y:S01]  /*b2c70*/  LDL.LU R25, [R1+0xdc4] ;  /* 0x000dc40001197983 */ /* 0x001f220000300800 */
[----:B------:R-:W4:Y:S02]  /*b2c80*/  LDL.LU R26, [R1+0xdc8] ;  /* 0x000dc800011a7983 */ /* 0x000f240000300800 */
[----:B------:R-:W4:Y:S01]  /*b2c90*/  LDL.LU R27, [R1+0xdcc] ;  /* 0x000dcc00011b7983 */ /* 0x000f220000300800 */
[----:B---3--:R-:W-:Y:S01]  /*b2ca0*/  HMMA.16816.F32 R20, R8, R4, R20 ;  /* 0x000000040814723c */ /* 0x008fe20000001814 */
[----:B------:R-:W-:-:S02]  /*b2cb0*/  IMAD.MOV.U32 R28, RZ, RZ, R4 ;  /* 0x000000ffff1c7224 */ /* 0x000fc400078e0004 */
[----:B------:R-:W-:-:S05]  /*b2cc0*/  IMAD.MOV.U32 R3, RZ, RZ, R5 ;  /* 0x000000ffff037224 */ /* 0x000fca00078e0005 */
[C---:B----4-:R-:W-:Y:S11]  /*b2cd0*/  HMMA.16816.F32 R24, R8.reuse, R16, R24 ;  /* 0x000000100818723c */ /* 0x050ff60000001818 */
[----:B------:R-:W-:Y:S11]  /*b2ce0*/  @!UPT UIADD3 URZ, URZ, URZ, URZ ;  /* 0x0000003f3f3ff290 */ /* 0x000ff6000fffe03f */
[----:B------:R-:W-:Y:S01]  /*b2cf0*/  @!UPT UIADD3 URZ, URZ, URZ, URZ ;  /* 0x0000003f3f3ff290 */ /* 0x000fe2000fffe03f */
[----:B------:R0:W-:Y:S01]  /*b2d00*/  STL.64 [R1+0x770], R24 ;  /* 0x0007701801007387 */ /* 0x0001e20000100a00 */
[----:B------:R1:W-:Y:S02]  /*b2d10*/  STL.64 [R1+0x778], R26 ;  /* 0x0007781a01007387 */ /* 0x0003e40000100a00 */
[----:B0-----:R-:W-:Y:S02]  /*b2d20*/  IMAD.MOV.U32 R24, RZ, RZ, R17 ;  /* 0x000000ffff187224 */ /* 0x001fe400078e0011 */
[----:B-1----:R-:W-:Y:S02]  /*b2d30*/  IMAD.MOV.U32 R26, RZ, RZ, R16 ;  /* 0x000000ffff1a7224 */ /* 0x002fe400078e0010 */
        /* <DEDUP_REMOVED lines=27> */
[----:B--2---:R-:W-:Y:S02]  /*b2ef0*/  HMMA.16816.F32 R8, R8, R4, R12 ;  /* 0x000000040808723c */ /* 0x004fe4000000180c */
[----:B------:R-:W2:Y:S01]  /*b2f00*/  LDL.LU.64 R14, [R1+0x5408] ;  /* 0x00540800010e7983 */ /* 0x000ea20000300a00 */
[----:B------:R-:W2:Y:S02]  /*b2f10*/  LDL.LU.64 R12, [R1+0x5400] ;  /* 0x00540000010c7983 */ /* 0x000ea40000300a00 */
[----:B------:R-:W-:-:S02]  /*b2f20*/  IMAD.MOV.U32 R25, RZ, RZ, R4 ;  /* 0x000000ffff197224 */ /* 0x000fc400078e0004 */
[----:B------:R-:W-:Y:S11]  /*b2f30*/  IMAD.MOV.U32 R29, RZ, RZ, R5 ;  /* 0x000000ffff1d7224 */ /* 0x000ff600078e0005 */
[----:B------:R-:W-:Y:S05]  /*b2f40*/  @!UPT UIADD3 URZ, URZ, URZ, URZ ;  /* 0x0000003f3f3ff290 */ /* 0x000fea000fffe03f */
        /* <DEDUP_REMOVED lines=42> */
[----:B------:R2:W-:Y:S02]  /*b31f0*/  STL.64 [R1+0x5260], R12 ;  /* 0x0052600c01007387 */ /* 0x0005e40000100a00 */
[----:B--2---:R-:W-:Y:S07]  /*b3200*/  HMMA.16816.F32 R12, R24, R16, R8 ;  /* 0x00000010180c723c */ /* 0x004fee0000001808 */
[----:B------:R-:W-:-:S02]  /*b3210*/  IMAD.MOV.U32 R9, RZ, RZ, R26 ;  /* 0x000000ffff097224 */ /* 0x000fc400078e001a */
[----:B------:R-:W-:Y:S02]  /*b3220*/  IMAD.MOV.U32 R8, RZ, RZ, R27 ;  /* 0x000000ffff087224 */ /* 0x000fe400078e001b */
[----:B------:R-:W-:Y:S02]  /*b3230*/  IMAD.MOV.U32 R11, RZ, RZ, R24 ;  /* 0x000000ffff0b7224 */ /* 0x000fe400078e0018 */
[----:B------:R-:W-:-:S10]  /*b3240*/  IMAD.MOV.U32 R10, RZ, RZ, R25 ;  /* 0x000000ffff0a7224 */ /* 0x000fd400078e0019 */
[----:B------:R0:W-:Y:S01]  /*b3250*/  STL.64 [R1+0x6f0], R12 ;  /* 0x0006f00c01007387 */ /* 0x0001e20000100a00 */
[----:B------:R-:W-:Y:S02]  /*b3260*/  STL.64 [R1+0x6f8], R14 ;  /* 0x0006f80e01007387 */ /* 0x000fe40000100a00 */
[----:B------:R-:W2:Y:S02]  /*b3270*/  LDL.LU.64 R26, [R1+0x53b0] ;  /* 0x0053b000011a7983 */ /* 0x000ea40000300a00 */
[----:B------:R-:W2:Y:S01]  /*b3280*/  LDL.LU.64 R24, [R1+0x53a8] ;  /* 0x0053a80001187983 */ /* 0x000ea20000300a00 */
[----:B---3--:R1:W-:Y:S01]  /*b3290*/  STL.64 [R1+0x5258], R18 ;  /* 0x0052581201007387 */ /* 0x0083e20000100a00 */
[----:B------:R3:W-:Y:S03]  /*b32a0*/  STL.64 [R1+0x5250], R16 ;  /* 0x0052501001007387 */ /* 0x0007e60000100a00 */
[----:B0-----:R-:W4:Y:S01]  /*b32b0*/  LDL.LU R12, [R1+0x10d0] ;  /* 0x0010d000010c7983 */ /* 0x001f220000300800 */
[----:B-1----:R-:W-:-:S02]  /*b32c0*/  IMAD.MOV.U32 R18, RZ, RZ, R9 ;  /* 0x000000ffff127224 */ /* 0x002fc400078e0009 */
[----:B---3--:R-:W-:Y:S02]  /*b32d0*/  IMAD.MOV.U32 R16, RZ, RZ, R11 ;  /* 0x000000ffff107224 */ /* 0x008fe400078e000b */
[----:B------:R-:W-:Y:S02]  /*b32e0*/  IMAD.MOV.U32 R17, RZ, RZ, R10 ;  /* 0x000000ffff117224 */ /* 0x000fe400078e000a */
[----:B------:R-:W-:-:S07]  /*b32f0*/  IMAD.MOV.U32 R19, RZ, RZ, R8 ;  /* 0x000000ffff137224 */ /* 0x000fce00078e0008 */
[----:B------:R-:W-:Y:S11]  /*b3300*/  HMMA.16816.F32 R4, R16, R20, R4 ;  /* 0x000000141004723c */ /* 0x000ff60000001804 */
[----:B------:R-:W-:Y:S11]  /*b3310*/  @!UPT UIADD3 URZ, URZ, URZ, URZ ;  /* 0x0000003f3f3ff290 */ /* 0x000ff6000fffe03f */
[----:B------:R-:W-:Y:S01]  /*b3320*/  @!UPT UIADD3 URZ, URZ, URZ, URZ ;  /* 0x0000003f3f3ff290 */ /* 0x000fe2000fffe03f */
[----:B------:R0:W-:Y:S01]  /*b3330*/  STL.64 [R1+0x6e0], R4 ;  /* 0x0006e00401007387 */ /* 0x0001e20000100a00 */
[----:B------:R-:W-:Y:S02]  /*b3340*/  STL.64 [R1+0x6e8], R6 ;  /* 0x0006e80601007387 */ /* 0x000fe40000100a00 */
[----:B------:R-:W4:Y:S02]  /*b3350*/  LDL.LU R13, [R1+0x10d4] ;  /* 0x0010d400010d7983 */ /* 0x000f240000300800 */
[----:B------:R-:W3:Y:S01]  /*b3360*/  LDL.LU R14, [R1+0x10d8] ;  /* 0x0010d800010e7983 */ /* 0x000ee20000300800 */
[----:B------:R-:W3:Y:S01]  /*b3370*/  LDL.LU R15, [R1+0x10dc] ;  /* 0x0010dc00010f7983 */ /* 0x000ee20000300800 */
[----:B0-----:R-:W-:Y:S02]  /*b3380*/  IMAD.MOV.U32 R5, RZ, RZ, R29 ;  /* 0x000000ffff057224 */ /* 0x001fe400078e001d */
[----:B--2---:R-:W-:Y:S01]  /*b3390*/  IMAD.MOV.U32 R4, RZ, RZ, R25 ;  /* 0x000000ffff047224 */ /* 0x004fe200078e0019 */
[----:B---3--:R-:W-:Y:S01]  /*b33a0*/  STL.64 [R1+0x5290], R14 ;  /* 0x0052900e01007387 */ /* 0x008fe20000100a00 */
[----:B----4-:R0:W-:Y:S02]  /*b33b0*/  STL.64 [R1+0x5288], R12 ;  /* 0x0052880c01007387 */ /* 0x0101e40000100a00 */
        /* <DEDUP_REMOVED lines=47> */
[----:B------:R-:W4:Y:S01]  /*b36b0*/  LDL.LU R25, [R1+0x5378] ;  /* 0x0053780001197983 */ /* 0x000f220000300800 */
[----:B------:R-:W4:Y:S03]  /*b36c0*/  LDL.LU R23, [R1+0x5374] ;  /* 0x0053740001177983 */ /* 0x000f260000300800 */
[----:B------:R0:W-:Y:S02]  /*b36d0*/  STL.64 [R1+0x5310], R4 ;  /* 0x0053100401007387 */ /* 0x0001e40000100a00 */
[----:B0-----:R-:W-:Y:S02]  /*b36e0*/  IMAD.MOV.U32 R4, RZ, RZ, R22 ;  /* 0x000000ffff047224 */ /* 0x001fe400078e0016 */
[----:B---3--:R-:W-:Y:S01]  /*b36f0*/  IMAD.MOV.U32 R5, RZ, RZ, R29 ;  /* 0x000000ffff057224 */ /* 0x008fe200078e001d */
[----:B--2---:R-:W-:Y:S01]  /*b3700*/  STL.64 [R1+0x52f0], R14 ;  /* 0x0052f00e01007387 */ /* 0x004fe20000100a00 */
[----:B------:R0:W-:Y:S03]  /*b3710*/  STL.64 [R1+0x52e8], R12 ;  /* 0x0052e80c01007387 */ /* 0x0001e60000100a00 */
[----:B0-----:R-:W2:Y:S01]  /*b3720*/  LDL.LU R12, [R1+0xfd0] ;  /* 0x000fd000010c7983 */ /* 0x001ea20000300800 */
[----:B------:R-:W2:Y:S02]  /*b3730*/  LDL.LU R13, [R1+0xfd4] ;  /* 0x000fd400010d7983 */ /* 0x000ea40000300800 */
[----:B------:R-:W3:Y:S02]  /*b3740*/  LDL.LU R14, [R1+0xfd8] ;  /* 0x000fd800010e7983 */ /* 0x000ee40000300800 */
[----:B------:R-:W3:Y:S01]  /*b3750*/  LDL.LU R15, [R1+0xfdc] ;  /* 0x000fdc00010f7983 */ /* 0x000ee20000300800 */
        /* <DEDUP_REMOVED lines=10> */
[----:B------:R0:W-:Y:S02]  /*b3800*/  STL.64 [R1+0x5350], R4 ;  /* 0x0053500401007387 */ /* 0x0001e40000100a00 */
[----:B0-----:R-:W-:Y:S02]  /*b3810*/  IMAD.MOV.U32 R4, RZ, RZ, R26 ;  /* 0x000000ffff047224 */ /* 0x001fe400078e001a */
[----:B------:R-:W-:-:S05]  /*b3820*/  IMAD.MOV.U32 R5, RZ, RZ, R3 ;  /* 0x000000ffff057224 */ /* 0x000fca00078e0003 */
[----:B------:R0:W-:Y:S04]  /*b3830*/  STL.64 [R1+0x5368], R4 ;  /* 0x0053680401007387 */ /* 0x0001e80000100a00 */
        /* <DEDUP_REMOVED lines=35> */
[----:B0-----:R-:W2:Y:S01]  /*b3a70*/  LDL.LU.64 R20, [R1+0x270] ;  /* 0x0002700001147983 */ /* 0x001ea20000300a00 */
[----:B------:R-:W2:Y:S02]  /*b3a80*/  LDL.LU.64 R22, [R1+0x278] ;  /* 0x0002780001167983 */ /* 0x000ea40000300a00 */
[----:B------:R-:W2:Y:S02]  /*b3a90*/  LDL.LU.64 R4, [R1+0x5368] ;  /* 0x0053680001047983 */ /* 0x000ea40000300a00 */
[----:B------:R0:W-:Y:S01]  /*b3aa0*/  STL.64 [R1+0x6d0], R16 ;  /* 0x0006d01001007387 */ /* 0x0001e20000100a00 */
[----:B------:R1:W-:Y:S04]  /*b3ab0*/  STL.64 [R1+0x6d8], R18 ;  /* 0x0006d81201007387 */ /* 0x0003e80000100a00 */
[----:B0-----:R-:W4:Y:S01]  /*b3ac0*/  LDL.LU R16, [R1+0x1100] ;  /* 0x0011000001107983 */ /* 0x001f220000300800 */
[----:B------:R-:W4:Y:S02]  /*b3ad0*/  LDL.LU R17, [R1+0x1104] ;  /* 0x0011040001117983 */ /* 0x000f240000300800 */
[----:B-1----:R-:W4:Y:S02]  /*b3ae0*/  LDL.LU R18, [R1+0x1108] ;  /* 0x0011080001127983 */ /* 0x002f240000300800 */
[----:B------:R-:W4:Y:S01]  /*b3af0*/  LDL.LU R19, [R1+0x110c] ;  /* 0x00110c0001137983 */ /* 0x000f220000300800 */
[----:B------:R-:W-:Y:S01]  /*b3b00*/  STL.64 [R1+0x5228], R24 ;  /* 0x0052281801007387 */ /* 0x000fe20000100a00 */
[C---:B--2---:R-:W-:Y:S03]  /*b3b10*/  HMMA.16816.F32 R4, R20.reuse, R4, R12 ;  /* 0x000000041404723c */ /* 0x044fe6000000180c */
[----:B------:R-:W2:Y:S01]  /*b3b20*/  LDL.LU.64 R14, [R1+0x5360] ;  /* 0x00536000010e7983 */ /* 0x000ea20000300a00 */
[----:B------:R-:W2:Y:S11]  /*b3b30*/  LDL.LU.64 R12, [R1+0x5358] ;  /* 0x00535800010c7983 */ /* 0x000eb60000300a00 */
[----:B------:R-:W-:Y:S08]  /*b3b40*/  @!UPT UIADD3 URZ, URZ, URZ, URZ ;  /* 0x0000003f3f3ff290 */ /* 0x000ff0000fffe03f */
        /* <DEDUP_REMOVED lines=12> */
[----:B------:R-:W-:-:S07]  /*b3c10*/  IMAD.MOV.U32 R25, RZ, RZ, R0 ;  /* 0x000000ffff197224 */ /* 0x000fce00078e0000 */
[C---:B--2---:R-:W-:Y:S01]  /*b3c20*/  HMMA.16816.F32 R24, R20.reuse, R24, R4 ;  /* 0x000000181418723c */ /* 0x044fe20000001804 */
        /* <DEDUP_REMOVED lines=72> */
[----:B0-----:R-:W2:Y:S01]  /*b40b0*/  LDL.64 R4, [R1+0x90] ;  /* 0x0000900001047983 */ /* 0x001ea20000100a00 */
[C---:B---3--:R-:W-:Y:S11]  /*b40c0*/  HMMA.16816.F32 R12, R20.reuse, R8, R12 ;  /* 0x00000008140c723c */ /* 0x048ff6000000180c */
[----:B------:R-:W-:Y:S11]  /*b40d0*/  @!UPT UIADD3 URZ, URZ, URZ, URZ ;  /* 0x0000003f3f3ff290 */ /* 0x000ff6000fffe03f */
[----:B------:R-:W-:Y:S01]  /*b40e0*/  @!UPT UIADD3 URZ, URZ, URZ, URZ ;  /* 0x0000003f3f3ff290 */ /* 0x000fe2000fffe03f */
[----:B------:R0:W-:Y:S01]  /*b40f0*/  STL.64 [R1+0x5e0], R12 ;  /* 0x0005e00c01007387 */ /* 0x0001e20000100a00 */
[----:B------:R-:W-:Y:S03]  /*b4100*/  STL.64 [R1+0x5e8], R14 ;  /* 0x0005e80e01007387 */ /* 0x000fe60000100a00 */
[----:B0-----:R-:W4:Y:S01]  /*b4110*/  LDL.LU.64 R12, [R1+0x5260] ;  /* 0x00526000010c7983 */ /* 0x001f220000300a00 */
[----:B--2---:R0:W-:Y:S02]  /*b4120*/  STL.64 [R1+0x5168], R10 ;  /* 0x0051680a01007387 */ /* 0x0041e40000100a00 */
[----:B------:R1:W-:Y:S01]  /*b4130*/  STL.64 [R1+0x5160], R8 ;  /* 0x0051600801007387 */ /* 0x0003e20000100a00 */
[----:B0-----:R-:W2:Y:S04]  /*b4140*/  LDL.64 R10, [R1+0x4c8] ;  /* 0x0004c800010a7983 */ /* 0x001ea80000100a00 */
[----:B-1----:R-:W2:Y:S01]  /*b4150*/  LDL.64 R8, [R1+0x4c0] ;  /* 0x0004c00001087983 */ /* 0x002ea20000100a00 */
[----:B----4-:R-:W-:Y:S11]  /*b4160*/  HMMA.16816.F32 R16, R20, R12, R16 ;  /* 0x0000000c1410723c */ /* 0x010ff60000001810 */
[----:B------:R-:W-:Y:S11]  /*b4170*/  @!UPT UIADD3 URZ, URZ, URZ, URZ ;  /* 0x0000003f3f3ff290 */ /* 0x000ff6000fffe03f */
[----:B------:R-:W-:Y:S01]  /*b4180*/  @!UPT UIADD3 URZ, URZ, URZ, URZ ;  /* 0x0000003f3f3ff290 */ /* 0x000fe2000fffe03f */
[----:B------:R-:W-:Y:S01]  /*b4190*/  STL.64 [R1+0x5d0], R16 ;  /* 0x0005d01001007387 */ /* 0x000fe20000100a00 */
[----:B------:R0:W-:Y:S03]  /*b41a0*/  STL.64 [R1+0x5d8], R18 ;  /* 0x0005d81201007387 */ /* 0x0001e60000100a00 */
[----:B0-----:R-:W3:Y:S01]  /*b41b0*/  LDL.LU.64 R18, [R1+0x5258] ;  /* 0x0052580001127983 */ /* 0x001ee20000300a00 */
[----:B------:R-:W4:Y:S02]  /*b41c0*/  LDL.LU.64 R16, [R1+0x5250] ;  /* 0x0052500001107983 */ /* 0x000f240000300a00 */
[----:B------:R0:W-:Y:S02]  /*b41d0*/  STL [R1+0x514c], R12 ;  /* 0x00514c0c01007387 */ /* 0x0001e40000100800 */
[----:B------:R1:W-:Y:S02]  /*b41e0*/  STL [R1+0x5148], R13 ;  /* 0x0051480d01007387 */ /* 0x0003e40000100800 */
[----:B------:R-:W-:-:S02]  /*b41f0*/  IMAD.MOV.U32 R2, RZ, RZ, R22 ;  /* 0x000000ffff027224 */ /* 0x000fc400078e0016 */
[----:B------:R-:W-:Y:S01]  /*b4200*/  IMAD.MOV.U32 R0, RZ, RZ, R23 ;  /* 0x000000ffff007224 */ /* 0x000fe200078e0017 */
[----:B0-----:R-:W2:Y:S01]  /*b4210*/  LDL.LU R12, [R1+0x1170] ;  /* 0x00117000010c7983 */ /* 0x001ea20000300800 */
[----:B-1----:R-:W2:Y:S02]  /*b4220*/  LDL.LU R13, [R1+0x1174] ;  /* 0x00117400010d7983 */ /* 0x002ea40000300800 */
[----:B------:R-:W2:Y:S02]  /*b4230*/  LDL.LU R14, [R1+0x1178] ;  /* 0x00117800010e7983 */ /* 0x000ea40000300800 */
[----:B------:R-:W2:Y:S02]  /*b4240*/  LDL.LU R15, [R1+0x117c] ;  /* 0x00117c00010f7983 */ /* 0x000ea40000300800 */
[----:B------:R-:W-:Y:S02]  /*b4250*/  IMAD.MOV.U32 R6, RZ, RZ, R20 ;  /* 0x000000ffff067224 */ /* 0x000fe400078e0014 */
[----:B------:R-:W-:Y:S01]  /*b4260*/  IMAD.MOV.U32 R3, RZ, RZ, R21 ;  /* 0x000000ffff037224 */ /* 0x000fe200078e0015 */
[----:B----4-:R-:W-:Y:S11]  /*b4270*/  HMMA.16816.F32 R24, R20, R16, R24 ;  /* 0x000000101418723c */ /* 0x010ff60000001818 */
[----:B------:R-:W-:Y:S11]  /*b4280*/  @!UPT UIADD3 URZ, URZ, URZ, URZ ;  /* 0x0000003f3f3ff290 */ /* 0x000ff6000fffe03f */
[----:B------:R-:W-:Y:S01]  /*b4290*/  @!UPT UIADD3 URZ, URZ, URZ, URZ ;  /* 0x0000003f3f3ff290 */ /* 0x000fe2000fffe03f */
[----:B------:R-:W-:Y:S01]  /*b42a0*/  STL.64 [R1+0x5c0], R24 ;  /* 0x0005c01801007387 */ /* 0x000fe20000100a00 */
[----:B------:R0:W-:Y:S03]  /*b42b0*/  STL.64 [R1+0x5c8], R26 ;  /* 0x0005c81a01007387 */ /* 0x0001e60000100a00 */
[----:B0-----:R-:W4:Y:S01]  /*b42c0*/  LDL.LU.64 R26, [R1+0x5248] ;  /* 0x00524800011a7983 */ /* 0x001f220000300a00 */
[----:B------:R-:W4:Y:S02]  /*b42d0*/  LDL.LU.64 R24, [R1+0x5240] ;  /* 0x0052400001187983 */ /* 0x000f240000300a00 */
[----:B------:R-:W2:Y:S02]  /*b42e0*/  LDL.LU.64 R22, [R1+0x5238] ;  /* 0x0052380001167983 */ /* 0x000ea40000300a00 */
[----:B------:R-:W4:Y:S01]  /*b42f0*/  LDL.LU.64 R20, [R1+0x5230] ;  /* 0x0052300001147983 */ /* 0x000f220000300a00 */
        /* <DEDUP_REMOVED lines=12> */
[----:B--2---:R-:W-:Y:S02]  /*b43c0*/  STL.64 [R1+0x5128], R22 ;  /* 0x0051281601007387 */ /* 0x004fe40000100a00 */
[----:B------:R0:W-:Y:S02]  /*b43d0*/  STL.64 [R1+0x5120], R20 ;  /* 0x0051201401007387 */ /* 0x0001e40000100a00 */
[----:B0-----:R-:W3:Y:S01]  /*b43e0*/  LDL.LU R20, [R1+0x280] ;  /* 0x0002800001147983 */ /* 0x001ee20000300800 */
[----:B------:R-:W3:Y:S02]  /*b43f0*/  LDL.LU R21, [R1+0x284] ;  /* 0x0002840001157983 */ /* 0x000ee40000300800 */
[----:B------:R-:W3:Y:S02]  /*b4400*/  LDL.LU R22, [R1+0x288] ;  /* 0x0002880001167983 */ /* 0x000ee40000300800 */
[----:B------:R-:W3:Y:S01]  /*b4410*/  LDL.LU R23, [R1+0x28c] ;  /* 0x00028c0001177983 */ /* 0x000ee20000300800 */
[----:B------:R-:W-:Y:S08]  /*b4420*/  HMMA.16816.F32 R12, R8, R4, R12 ;  /* 0x00000004080c723c */ /* 0x000ff0000000180c */
[----:B---3--:R-:W-:Y:S01]  /*b4430*/  HMMA.16816.F32 R16, R16, R24, R20 ;  /* 0x000000181010723c */ /* 0x008fe20000001814 */
[----:B------:R-:W-:Y:S11]  /*b4440*/  STL.64 [R1+0x5118], R24 ;  /* 0x0051181801007387 */ /* 0x000ff60000100a00 */
[----:B------:R-:W-:Y:S11]  /*b4450*/  @!UPT UIADD3 URZ, URZ, URZ, URZ ;  /* 0x0000003f3f3ff290 */ /* 0x000ff6000fffe03f */
[----:B------:R0:W-:Y:S01]  /*b4460*/  STL.64 [R1+0x590], R16 ;  /* 0x0005901001007387 */ /* 0x0001e20000100a00 */
[----:B------:R1:W-:Y:S02]  /*b4470*/  STL.64 [R1+0x598], R18 ;  /* 0x0005981201007387 */ /* 0x0003e40000100a00 */
[----:B------:R2:W-:Y:S02]  /*b4480*/  STL.64 [R1+0x580], R12 ;  /* 0x0005800c01007387 */ /* 0x0005e40000100a00 */
[----:B------:R3:W-:Y:S02]  /*b4490*/  STL.64 [R1+0x588], R14 ;  /* 0x0005880e01007387 */ /* 0x0007e40000100a00 */
[----:B0-----:R-:W-:Y:S02]  /*b44a0*/  IMAD.MOV.U32 R17, RZ, RZ, R4 ;  /* 0x000000ffff117224 */ /* 0x001fe400078e0004 */
[----:B------:R-:W-:-:S05]  /*b44b0*/  IMAD.MOV.U32 R16, RZ, RZ, R5 ;  /* 0x000000ffff107224 */ /* 0x000fca00078e0005 */
[----:B------:R-:W-:Y:S01]  /*b44c0*/  STL.64 [R1+0x5218], R16 ;  /* 0x0052181001007387 */ /* 0x000fe20000100a00 */
[----:B------:R-:W4:Y:S02]  /*b44d0*/  LDL.64 R4, [R1] ;  /* 0x0000000001047983 */ /* 0x000f240000100a00 */
[----:B-1----:R-:W-:Y:S02]  /*b44e0*/  IMAD.MOV.U32 R18, RZ, RZ, R8 ;  /* 0x000000ffff127224 */ /* 0x002fe400078e0008 */
[----:B------:R-:W-:Y:S02]  /*b44f0*/  IMAD.MOV.U32 R3, RZ, RZ, R9 ;  /* 0x000000ffff037224 */ /* 0x000fe400078e0009 */
[----:B------:R-:W-:Y:S02]  /*b4500*/  IMAD.MOV.U32 R2, RZ, RZ, R10 ;  /* 0x000000ffff027224 */ /* 0x000fe400078e000a */
[----:B------:R-:W-:Y:S01]  /*b4510*/  IMAD.MOV.U32 R0, RZ, RZ, R11 ;  /* 0x000000ffff007224 */ /* 0x000fe200078e000b */
[----:B----4-:R-:W-:Y:S01]  /*b4520*/  STL.64 [R1+0x5190], R4 ;  /* 0x0051900401007387 */ /* 0x010fe20000100a00 */
[----:B------:R-:W4:Y:S02]  /*b4530*/  LDL.LU R8, [R1+0x1310] ;  /* 0x0013100001087983 */ /* 0x000f240000300800 */
[----:B------:R-:W4:Y:S02]  /*b4540*/  LDL.LU R9, [R1+0x1314] ;  /* 0x0013140001097983 */ /* 0x000f240000300800 */
[----:B------:R-:W4:Y:S01]  /*b4550*/  LDL.LU R10, [R1+0x1318] ;  /* 0x00131800010a7983 */ /* 0x000f220000300800 */
[----:B------:R-:W4:Y:S01]  /*b4560*/  LDL.LU R11, [R1+0x131c] ;  /* 0x00131c00010b7983 */ /* 0x000f220000300800 */
[----:B--2---:R-:W2:Y:S02]  /*b4570*/  LDL.LU R12, [R1+0x12a0] ;  /* 0x0012a000010c7983 */ /* 0x004ea40000300800 */
[----:B------:R-:W2:Y:S02]  /*b4580*/  LDL.LU R13, [R1+0x12a4] ;  /* 0x0012a400010d7983 */ /* 0x000ea40000300800 */
[----:B---3--:R-:W3:Y:S01]  /*b4590*/  LDL.LU R14, [R1+0x12a8] ;  /* 0x0012a800010e7983 */ /* 0x008ee20000300800 */
[----:B------:R-:W3:Y:S04]  /*b45a0*/  LDL.LU R15, [R1+0x12ac] ;  /* 0x0012ac00010f7983 */ /* 0x000ee80000300800 */
[----:B---3--:R-:W-:Y:S01]  /*b45b0*/  STL.64 [R1+0x51b8], R14 ;  /* 0x0051b80e01007387 */ /* 0x008fe20000100a00 */
[----:B--2---:R0:W-:Y:S03]  /*b45c0*/  STL.64 [R1+0x51b0], R12 ;  /* 0x0051b00c01007387 */ /* 0x0041e60000100a00 */
        /* <DEDUP_REMOVED lines=10> */
[----:B------:R-:W3:Y:S02]  /*b4670*/  LDL.LU R6, [R1+0x1278] ;  /* 0x0012780001067983 */ /* 0x000ee40000300800 */
[----:B------:R-:W3:Y:S01]  /*b4680*/  LDL.LU R7, [R1+0x127c] ;  /* 0x00127c0001077983 */ /* 0x000ee20000300800 */
        /* <DEDUP_REMOVED lines=10> */
[----:B0-----:R-:W2:Y:S01]  /*b4730*/  LDL.64 R20, [R1+0x80] ;  /* 0x0000800001147983 */ /* 0x001ea20000100a00 */
[----:B------:R-:W-:Y:S02]  /*b4740*/  STL.64 [R1+0x51f0], R26 ;  /* 0x0051f01a01007387 */ /* 0x000fe40000100a00 */
[----:B------:R0:W-:Y:S02]  /*b4750*/  STL.64 [R1+0x51e8], R24 ;  /* 0x0051e81801007387 */ /* 0x0001e40000100a00 */
        /* <DEDUP_REMOVED lines=8> */
[----:B------:R-:W2:Y:S01]  /*b47e0*/  LDL.64 R12, [R1+0x50] ;  /* 0x00005000010c7983 */ /* 0x000ea20000100a00 */
[----:B------:R-:W-:-:S02]  /*b47f0*/  IMAD.MOV.U32 R16, RZ, RZ, R18 ;  /* 0x000000ffff107224 */ /* 0x000fc400078e0012 */
[----:B------:R-:W-:Y:S02]  /*b4800*/  IMAD.MOV.U32 R17, RZ, RZ, R3 ;  /* 0x000000ffff117224 */ /* 0x000fe400078e0003 */
[----:B------:R-:W-:Y:S02]  /*b4810*/  IMAD.MOV.U32 R18, RZ, RZ, R2 ;  /* 0x000000ffff127224 */ /* 0x000fe400078e0002 */
[----:B------:R-:W-:Y:S01]  /*b4820*/  IMAD.MOV.U32 R19, RZ, RZ, R0 ;  /* 0x000000ffff137224 */ /* 0x000fe200078e0000 */
        /* <DEDUP_REMOVED lines=24> */
[----:B------:R-:W4:Y:S11]  /*b49b0*/  LDL.LU.64 R24, [R1+0x5220] ;  /* 0x0052200001187983 */ /* 0x000f360000300a00 */
[----:B------:R-:W-:Y:S01]  /*b49c0*/  @!UPT UIADD3 URZ, URZ, URZ, URZ ;  /* 0x0000003f3f3ff290 */ /* 0x000fe2000fffe03f */
[----:B------:R0:W-:Y:S02]  /*b49d0*/  STL.64 [R1+0x570], R16 ;  /* 0x0005701001007387 */ /* 0x0001e40000100a00 */
[----:B------:R1:W-:Y:S01]  /*b49e0*/  STL.64 [R1+0x578], R18 ;  /* 0x0005781201007387 */ /* 0x0003e20000100a00 */
[----:B0-----:R-:W2:Y:S01]  /*b49f0*/  LDL.LU.64 R16, [R1+0x5218] ;  /* 0x0052180001107983 */ /* 0x001ea20000300a00 */
[----:B-1----:R-:W-:Y:S02]  /*b4a00*/  IMAD.MOV.U32 R19, RZ, RZ, R20 ;  /* 0x000000ffff137224 */ /* 0x002fe400078e0014 */
[----:B------:R-:W-:Y:S02]  /*b4a10*/  IMAD.MOV.U32 R18, RZ, RZ, R21 ;  /* 0x000000ffff127224 */ /* 0x000fe400078e0015 */
[----:B------:R-:W4:Y:S01]  /*b4a20*/  LDL.LU.64 R22, [R1+0x5210] ;  /* 0x0052100001167983 */ /* 0x000f220000300a00 */
[----:B------:R-:W4:Y:S02]  /*b4a30*/  LDL.LU.64 R20, [R1+0x5208] ;  /* 0x0052080001147983 */ /* 0x000f240000300a00 */
[----:B------:R-:W-:Y:S02]  /*b4a40*/  STL.64 [R1+0x5158], R18 ;  /* 0x0051581201007387 */ /* 0x000fe40000100a00 */
[----:B--2---:R0:W-:Y:S04]  /*b4a50*/  STL.64 [R1+0x5150], R16 ;  /* 0x0051501001007387 */ /* 0x0041e80000100a00 */
[----:B0-----:R-:W4:Y:S01]  /*b4a60*/  LDL.LU.64 R16, [R1+0x4c0] ;  /* 0x0004c00001107983 */ /* 0x001f220000300a00 */
        /* <DEDUP_REMOVED lines=89> */
[----:B------:R-:W-:Y:S01]  /*b5000*/  IMAD.MOV.U32 R3, RZ, RZ, R17 ;  /* 0x000000ffff037224 */ /* 0x000fe200078e0011 */
[----:B----4-:R-:W-:Y:S11]  /*b5010*/  HMMA.16816.F32 R4, R16, R8, R4 ;  /* 0x000000081004723c */ /* 0x010ff60000001804 */
[----:B------:R-:W-:Y:S11]  /*b5020*/  @!UPT UIADD3 URZ, URZ, URZ, URZ ;  /* 0x0000003f3f3ff290 */ /* 0x000ff6000fffe03f */
[----:B------:R-:W-:Y:S01]  /*b5030*/  @!UPT UIADD3 URZ, URZ, URZ, URZ ;  /* 0x0000003f3f3ff290 */ /* 0x000fe2000fffe03f */
[----:B------:R0:W-:Y:S01]  /*b5040*/  STL.64 [R1+0x490], R4 ;  /* 0x0004900401007387 */ /* 0x0001e20000100a00 */
[----:B------:R1:W-:Y:S02]  /*b5050*/  STL.64 [R1+0x498], R6 ;  /* 0x0004980601007387 */ /* 0x0003e40000100a00 */
[----:B------:R-:W3:Y:S02]  /*b5060*/  LDL.LU.64 R18, [R1+0x5158] ;  /* 0x0051580001127983 */ /* 0x000ee40000300a00 */
[----:B0-----:R-:W-:Y:S02]  /*b5070*/  IMAD.MOV.U32 R4, RZ, RZ, R12 ;  /* 0x000000ffff047224 */ /* 0x001fe400078e000c */
[----:B------:R-:W-:Y:S02]  /*b5080*/  IMAD.MOV.U32 R5, RZ, RZ, R13 ;  /* 0x000000ffff057224 */ /* 0x000fe400078e000d */
[----:B-1----:R-:W-:Y:S02]  /*b5090*/  IMAD.MOV.U32 R6, RZ, RZ, R16 ;  /* 0x000000ffff067224 */ /* 0x002fe400078e0010 */
[----:B------:R-:W4:Y:S01]  /*b50a0*/  LDL.LU.64 R16, [R1+0x5150] ;  /* 0x0051500001107983 */ /* 0x000f220000300a00 */
[----:B------:R-:W3:Y:S02]  /*b50b0*/  LDL.LU R12, [R1+0x514c] ;  /* 0x00514c00010c7983 */ /* 0x000ee40000300800 */
[----:B------:R-:W3:Y:S02]  /*b50c0*/  LDL.LU R13, [R1+0x5148] ;  /* 0x00514800010d7983 */ /* 0x000ee40000300800 */
[----:B------:R-:W-:Y:S01]  /*b50d0*/  STL.64 [R1+0x5040], R4 ;  /* 0x0050400401007387 */ /* 0x000fe20000100a00 */
        /* <DEDUP_REMOVED lines=56> */
[----:B---3--:R-:W-:-:S02]  /*b5460*/  IMAD.MOV.U32 R4, RZ, RZ, R19 ;  /* 0x000000ffff047224 */ /* 0x008fc400078e0013 */
[----:B------:R-:W-:-:S05]  /*b5470*/  IMAD.MOV.U32 R5, RZ, RZ, R18 ;  /* 0x000000ffff057224 */ /* 0x000fca00078e0012 */
        /* <DEDUP_REMOVED lines=10> */
[----:B----4-:R-:W-:-:S02]  /*b5520*/  IMAD.MOV.U32 R4, RZ, RZ, R17 ;  /* 0x000000ffff047224 */ /* 0x010fc400078e0011 */
        /* <DEDUP_REMOVED lines=51> */
[----:B---3--:R-:W-:Y:S02]  /*b5860*/  STL.64 [R1+0x4ff8], R18 ;  /* 0x004ff81201007387 */ /* 0x008fe40000100a00 */
[----:B------:R0:W-:Y:S02]  /*b5870*/  STL.64 [R1+0x4ff0], R16 ;  /* 0x004ff01001007387 */ /* 0x0001e40000100a00 */
[----:B0-----:R-:W3:Y:S01]  /*b5880*/  LDL.LU.64 R16, [R1+0x210] ;  /* 0x0002100001107983 */ /* 0x001ee20000300a00 */
[----:B------:R-:W3:Y:S01]  /*b5890*/  LDL.LU.64 R18, [R1+0x218] ;  /* 0x0002180001127983 */ /* 0x000ee20000300a00 */
[C---:B--2---:R-:W-:Y:S11]  /*b58a0*/  HMMA.16816.F32 R24, R4.reuse, R20, R24 ;  /* 0x000000140418723c */ /* 0x044ff60000001818 */
[----:B------:R-:W-:Y:S11]  /*b58b0*/  @!UPT UIADD3 URZ, URZ, URZ, URZ ;  /* 0x0000003f3f3ff290 */ /* 0x000ff6000fffe03f */
[----:B------:R-:W-:Y:S01]  /*b58c0*/  @!UPT UIADD3 URZ, URZ, URZ, URZ ;  /* 0x0000003f3f3ff290 */ /* 0x000fe2000fffe03f */
[----:B------:R0:W-:Y:S01]  /*b58d0*/  STL.64 [R1+0x440], R24 ;  /* 0x0004401801007387 */ /* 0x0001e20000100a00 */
[----:B------:R-:W-:Y:S03]  /*b58e0*/  STL.64 [R1+0x448], R26 ;  /* 0x0004481a01007387 */ /* 0x000fe60000100a00 */
[----:B0-----:R-:W2:Y:S01]  /*b58f0*/  LDL.LU.64 R24, [R1+0x5118] ;  /* 0x0051180001187983 */ /* 0x001ea20000300a00 */
[----:B----4-:R-:W-:Y:S02]  /*b5900*/  STL.64 [R1+0x4fe0], R22 ;  /* 0x004fe01601007387 */ /* 0x010fe40000100a00 */
[----:B------:R0:W-:Y:S02]  /*b5910*/  STL.64 [R1+0x4fd8], R20 ;  /* 0x004fd81401007387 */ /* 0x0001e40000100a00 */
        /* <DEDUP_REMOVED lines=79> */
[----:B---3--:R-:W-:Y:S02]  /*b5e10*/  HMMA.16816.F32 R4, R16, R4, R8 ;  /* 0x000000041004723c */ /* 0x008fe40000001808 */
[----:B------:R-:W3:Y:S01]  /*b5e20*/  LDL.LU.64 R10, [R1+0x5020] ;  /* 0x00502000010a7983 */ /* 0x000ee20000300a00 */
[----:B------:R-:W4:Y:S11]  /*b5e30*/  LDL.LU.64 R8, [R1+0x5018] ;  /* 0x0050180001087983 */ /* 0x000f360000300a00 */
[----:B------:R-:W-:Y:S09]  /*b5e40*/  @!UPT UIADD3 URZ, URZ, URZ, URZ ;  /* 0x0000003f3f3ff290 */ /* 0x000ff2000fffe03f */
[----:B------:R-:W-:Y:S01]  /*b5e50*/  STL.64 [R1+0x370], R4 ;  /* 0x0003700401007387 */ /* 0x000fe20000100a00 */
[----:B------:R0:W-:Y:S03]  /*b5e60*/  STL.64 [R1+0x378], R6 ;  /* 0x0003780601007387 */ /* 0x0001e60000100a00 */
[----:B0-----:R-:W2:Y:S01]  /*b5e70*/  LDL.LU.64 R6, [R1+0x5010] ;  /* 0x0050100001067983 */ /* 0x001ea20000300a00 */
[----:B------:R-:W3:Y:S02]  /*b5e80*/  LDL.LU.64 R4, [R1+0x5008] ;  /* 0x0050080001047983 */ /* 0x000ee40000300a00 */
[----:B------:R-:W-:Y:S02]  /*b5e90*/  IMAD.MOV.U32 R28, RZ, RZ, R16 ;  /* 0x000000ffff1c7224 */ /* 0x000fe400078e0010 */
[----:B------:R-:W-:Y:S02]  /*b5ea0*/  IMAD.MOV.U32 R3, RZ, RZ, R17 ;  /* 0x000000ffff037224 */ /* 0x000fe400078e0011 */
[----:B------:R-:W-:-:S02]  /*b5eb0*/  IMAD.MOV.U32 R2, RZ, RZ, R18 ;  /* 0x000000ffff027224 */ /* 0x000fc400078e0012 */
[----:B------:R-:W-:Y:S01]  /*b5ec0*/  IMAD.MOV.U32 R0, RZ, RZ, R19 ;  /* 0x000000ffff007224 */ /* 0x000fe200078e0013 */
        /* <DEDUP_REMOVED lines=8> */
[----:B------:R1:W-:Y:S02]  /*b5f50*/  STL.64 [R1+0x348], R6 ;  /* 0x0003480601007387 */ /* 0x0003e40000100a00 */
[----:B------:R-:W2:Y:S02]  /*b5f60*/  LDL.LU R16, [R1+0x15f0] ;  /* 0x0015f00001107983 */ /* 0x000ea40000300800 */
[----:B------:R-:W2:Y:S01]  /*b5f70*/  LDL.LU R17, [R1+0x15f4] ;  /* 0x0015f40001117983 */ /* 0x000ea20000300800 */
[----:B------:R-:W2:Y:S01]  /*b5f80*/  LDL.LU R18, [R1+0x15f8] ;  /* 0x0015f80001127983 */ /* 0x000ea20000300800 */
[----:B------:R-:W2:Y:S03]  /*b5f90*/  LDL.LU R19, [R1+0x15fc] ;  /* 0x0015fc0001137983 */ /* 0x000ea60000300800 */
[----:B0-----:R-:W3:Y:S01]  /*b5fa0*/  LDL.LU.64 R4, [R1+0x60] ;  /* 0x0000600001047983 */ /* 0x001ee20000300a00 */
[----:B-1----:R-:W-:-:S03]  /*b5fb0*/  IMAD.MOV.U32 R7, RZ, RZ, R14 ;  /* 0x000000ffff077224 */ /* 0x002fc600078e000e */
[----:B---3--:R0:W-:Y:S04]  /*b5fc0*/  STL.64 [R1+0x4f90], R4 ;  /* 0x004f900401007387 */ /* 0x0081e80000100a00 */
[----:B0-----:R-:W3:Y:S01]  /*b5fd0*/  LDL.LU R4, [R1+0x1800] ;  /* 0x0018000001047983 */ /* 0x001ee20000300800 */
        /* <DEDUP_REMOVED lines=11> */
[----:B----4-:R-:W-:Y:S01]  /*b6090*/  STL.64 [R1+0x4fa0], R6 ;  /* 0x004fa00601007387 */ /* 0x010fe20000100a00 */
[----:B---3--:R0:W-:Y:S03]  /*b60a0*/  STL.64 [R1+0x4f98], R4 ;  /* 0x004f980401007387 */ /* 0x0081e60000100a00 */
[----:B0-----:R-:W3:Y:S04]  /*b60b0*/  LDL.LU.64 R4, [R1+0x90] ;  /* 0x0000900001047983 */ /* 0x001ee80000300a00 */
[----:B---3--:R-:W-:Y:S01]  /*b60c0*/  STL.64 [R1+0x4fb8], R4 ;  /* 0x004fb80401007387 */ /* 0x008fe20000100a00 */
[----:B------:R0:W-:Y:S02]  /*b60d0*/  STL.64 [R1+0x4f08], R10 ;  /* 0x004f080a01007387 */ /* 0x0001e40000100a00 */
[----:B------:R1:W-:Y:S01]  /*b60e0*/  STL.64 [R1+0x4f00], R8 ;  /* 0x004f000801007387 */ /* 0x0003e20000100a00 */
[----:B0-----:R-:W3:Y:S04]  /*b60f0*/  LDL R10, [R1+0x468] ;  /* 0x00046800010a7983 */ /* 0x001ee80000100800 */
[----:B------:R-:W3:Y:S04]  /*b6100*/  LDL R11, [R1+0x46c] ;  /* 0x00046c00010b7983 */ /* 0x000ee80000100800 */
[----:B-1----:R-:W4:Y:S04]  /*b6110*/  LDL R8, [R1+0x460] ;  /* 0x0004600001087983 */ /* 0x002f280000100800 */
[----:B------:R-:W4:Y:S01]  /*b6120*/  LDL R9, [R1+0x464] ;  /* 0x0004640001097983 */ /* 0x000f220000100800 */
[----:B------:R-:W-:-:S02]  /*b6130*/  IMAD.MOV.U32 R4, RZ, RZ, R28 ;  /* 0x000000ffff047224 */ /* 0x000fc400078e001c */
[----:B------:R-:W-:Y:S02]  /*b6140*/  IMAD.MOV.U32 R5, RZ, RZ, R3 ;  /* 0x000000ffff057224 */ /* 0x000fe400078e0003 */
[----:B------:R-:W-:Y:S02]  /*b6150*/  IMAD.MOV.U32 R6, RZ, RZ, R2 ;  /* 0x000000ffff067224 */ /* 0x000fe400078e0002 */
[----:B------:R-:W-:-:S07]  /*b6160*/  IMAD.MOV.U32 R7, RZ, RZ, R0 ;  /* 0x000000ffff077224 */ /* 0x000fce00078e0000 */
[C---:B--2---:R-:W-:Y:S01]  /*b6170*/  HMMA.16816.F32 R16, R4.reuse, R12, R16 ;  /* 0x0000000c0410723c */ /* 0x044fe20000001810 */
[----:B---3--:R-:W-:Y:S01]  /*b6180*/  STL.64 [R1+0x4fc8], R10 ;  /* 0x004fc80a01007387 */ /* 0x008fe20000100a00 */
[----:B----4-:R0:W-:Y:S02]  /*b6190*/  STL.64 [R1+0x4fc0], R8 ;  /* 0x004fc00801007387 */ /* 0x0101e40000100a00 */
[----:B0-----:R-:W-:Y:S02]  /*b61a0*/  IMAD.MOV.U32 R8, RZ, RZ, R14 ;  /* 0x000000ffff087224 */ /* 0x001fe400078e000e */
[----:B------:R-:W2:Y:S01]  /*b61b0*/  LDL.LU R14, [R1+0x5000] ;  /* 0x00500000010e7983 */ /* 0x000ea20000300800 */
[----:B------:R-:W3:Y:S02]  /*b61c0*/  LDL.LU R9, [R1+0x1824] ;  /* 0x0018240001097983 */ /* 0x000ee40000300800 */
[----:B------:R-:W3:Y:S02]  /*b61d0*/  LDL.LU R10, [R1+0x1828] ;  /* 0x00182800010a7983 */ /* 0x000ee40000300800 */
[----:B------:R-:W3:Y:S11]  /*b61e0*/  LDL.LU R11, [R1+0x182c] ;  /* 0x00182c00010b7983 */ /* 0x000ef60000300800 */
[----:B------:R-:W-:Y:S01]  /*b61f0*/  @!UPT UIADD3 URZ, URZ, URZ, URZ ;  /* 0x0000003f3f3ff290 */ /* 0x000fe2000fffe03f */
[----:B------:R-:W-:Y:S01]  /*b6200*/  STL.64 [R1+0x330], R16 ;  /* 0x0003301001007387 */ /* 0x000fe20000100a00 */
[----:B------:R0:W-:Y:S03]  /*b6210*/  STL.64 [R1+0x338], R18 ;  /* 0x0003381201007387 */ /* 0x0001e60000100a00 */
[----:B0-----:R-:W4:Y:S01]  /*b6220*/  LDL.LU.64 R18, [R1+0x4ff8] ;  /* 0x004ff80001127983 */ /* 0x001f220000300a00 */
[----:B------:R-:W3:Y:S03]  /*b6230*/  LDL.LU.64 R16, [R1+0x4ff0] ;  /* 0x004ff00001107983 */ /* 0x000ee60000300a00 */
[----:B--2---:R-:W-:Y:S01]  /*b6240*/  STL.64 [R1+0x4ef8], R14 ;  /* 0x004ef80e01007387 */ /* 0x004fe20000100a00 */
[----:B------:R0:W-:Y:S03]  /*b6250*/  STL.64 [R1+0x4ef0], R12 ;  /* 0x004ef00c01007387 */ /* 0x0001e60000100a00 */
[----:B0-----:R-:W2:Y:S01]  /*b6260*/  LDL.LU R12, [R1+0x1780] ;  /* 0x00178000010c7983 */ /* 0x001ea20000300800 */
[----:B------:R-:W2:Y:S02]  /*b6270*/  LDL.LU R13, [R1+0x1784] ;  /* 0x00178400010d7983 */ /* 0x000ea40000300800 */
[----:B------:R-:W2:Y:S01]  /*b6280*/  LDL.LU R14, [R1+0x1788] ;  /* 0x00178800010e7983 */ /* 0x000ea20000300800 */
[----:B---3--:R-:W-:Y:S01]  /*b6290*/  HMMA.16816.F32 R20, R4, R16, R20 ;  /* 0x000000100414723c */ /* 0x008fe20000001814 */
[----:B----4-:R-:W-:-:S02]  /*b62a0*/  IMAD.MOV.U32 R15, RZ, RZ, R18 ;  /* 0x000000ffff0f7224 */ /* 0x010fc400078e0012 */
[----:B------:R-:W3:Y:S04]  /*b62b0*/  LDL.LU R18, [R1+0x4fec] ;  /* 0x004fec0001127983 */ /* 0x000ee80000300800 */
[----:B--2---:R-:W-:Y:S01]  /*b62c0*/  STL.64 [R1+0x4fb0], R14 ;  /* 0x004fb00e01007387 */ /* 0x004fe20000100a00 */
[----:B------:R0:W-:Y:S02]  /*b62d0*/  STL.64 [R1+0x4fa8], R12 ;  /* 0x004fa80c01007387 */ /* 0x0001e40000100a00 */
[----:B0-----:R-:W-:Y:S02]  /*b62e0*/  IMAD.MOV.U32 R12, RZ, RZ, R19 ;  /* 0x000000ffff0c7224 */ /* 0x001fe400078e0013 */
[----:B------:R-:W3:Y:S01]  /*b62f0*/  LDL.LU R19, [R1+0x4fe8] ;  /* 0x004fe80001137983 */ /* 0x000ee20000300800 */
[----:B------:R-:W2:Y:S02]  /*b6300*/  LDL.LU R13, [R1+0x1814] ;  /* 0x00181400010d7983 */ /* 0x000ea40000300800 */
[----:B------:R-:W2:Y:S02]  /*b6310*/  LDL.LU R14, [R1+0x1818] ;  /* 0x00181800010e7983 */ /* 0x000ea40000300800 */
[----:B------:R-:W2:Y:S06]  /*b6320*/  LDL.LU R15, [R1+0x181c] ;  /* 0x00181c00010f7983 */ /* 0x000eac0000300800 */
[----:B------:R-:W-:Y:S01]  /*b6330*/  STL.64 [R1+0x320], R20 ;  /* 0x0003201401007387 */ /* 0x000fe20000100a00 */
[----:B------:R0:W-:Y:S03]  /*b6340*/  STL.64 [R1+0x328], R22 ;  /* 0x0003281601007387 */ /* 0x0001e60000100a00 */
[----:B0-----:R-:W4:Y:S01]  /*b6350*/  LDL.LU.64 R22, [R1+0x4fe0] ;  /* 0x004fe00001167983 */ /* 0x001f220000300a00 */
[----:B------:R-:W2:Y:S02]  /*b6360*/  LDL.LU.64 R20, [R1+0x4fd8] ;  /* 0x004fd80001147983 */ /* 0x000ea40000300a00 */
[C---:B--2---:R-:W-:Y:S01]  /*b6370*/  HMMA.16816.F32 R24, R4.reuse, R20, R24 ;  /* 0x000000140418723c */ /* 0x044fe20000001818 */
[----:B---3--:R-:W-:Y:S01]  /*b6380*/  STL.64 [R1+0x4ee0], R18 ;  /* 0x004ee01201007387 */ /* 0x008fe20000100a00 */
[----:B------:R0:W-:Y:S03]  /*b6390*/  STL.64 [R1+0x4ed8], R16 ;  /* 0x004ed81001007387 */ /* 0x0001e60000100a00 */
[----:B0-----:R-:W2:Y:S11]  /*b63a0*/  LDL.LU.64 R16, [R1+0x70] ;  /* 0x0000700001107983 */ /* 0x001eb60000300a00 */
[----:B------:R-:W-:Y:S07]  /*b63b0*/  @!UPT UIADD3 URZ, URZ, URZ, URZ ;  /* 0x0000003f3f3ff290 */ /* 0x000fee000fffe03f */
[----:B------:R0:W-:Y:S01]  /*b63c0*/  STL.64 [R1+0x300], R24 ;  /* 0x0003001801007387 */ /* 0x0001e20000100a00 */
[----:B------:R-:W-:Y:S03]  /*b63d0*/  STL.64 [R1+0x308], R26 ;  /* 0x0003081a01007387 */ /* 0x000fe60000100a00 */
[----:B0-----:R-:W3:Y:S01]  /*b63e0*/  LDL.LU.64 R24, [R1+0x4fd0] ;  /* 0x004fd00001187983 */ /* 0x001ee20000300a00 */
[----:B----4-:R-:W-:Y:S02]  /*b63f0*/  STL.64 [R1+0x4f18], R22 ;  /* 0x004f181601007387 */ /* 0x010fe40000100a00 */
[----:B------:R0:W-:Y:S02]  /*b6400*/  STL.64 [R1+0x4f10], R20 ;  /* 0x004f101401007387 */ /* 0x0001e40000100a00 */
[----:B0-----:R-:W2:Y:S01]  /*b6410*/  LDL.LU R20, [R1+0x17a0] ;  /* 0x0017a00001147983 */ /* 0x001ea20000300800 */
[----:B------:R-:W2:Y:S02]  /*b6420*/  LDL.LU R21, [R1+0x17a4] ;  /* 0x0017a40001157983 */ /* 0x000ea40000300800 */
[----:B------:R-:W2:Y:S02]  /*b6430*/  LDL.LU R22, [R1+0x17a8] ;  /* 0x0017a80001167983 */ /* 0x000ea40000300800 */
[----:B------:R-:W2:Y:S01]  /*b6440*/  LDL.LU R23, [R1+0x17ac] ;  /* 0x0017ac0001177983 */ /* 0x000ea20000300800 */
[----:B---3--:R-:W-:Y:S01]  /*b6450*/  HMMA.16816.F32 R4, R4, R24, R8 ;  /* 0x000000180404723c */ /* 0x008fe20000001808 */
[----:B------:R-:W3:Y:S01]  /*b6460*/  LDL.LU.64 R10, [R1+0x4fc8] ;  /* 0x004fc800010a7983 */ /* 0x000ee20000300a00 */
[----:B------:R-:W3:Y:S11]  /*b6470*/  LDL.LU.64 R8, [R1+0x4fc0] ;  /* 0x004fc00001087983 */ /* 0x000ef60000300a00 */
[----:B------:R-:W-:Y:S10]  /*b6480*/  @!UPT UIADD3 URZ, URZ, URZ, URZ ;  /* 0x0000003f3f3ff290 */ /* 0x000ff4000fffe03f */
[----:B------:R0:W-:Y:S01]  /*b6490*/  STL.64 [R1+0x2f0], R4 ;  /* 0x0002f00401007387 */ /* 0x0001e20000100a00 */
[----:B------:R-:W-:Y:S03]  /*b64a0*/  STL.64 [R1+0x2f8], R6 ;  /* 0x0002f80601007387 */ /* 0x000fe60000100a00 */
[----:B0-----:R-:W3:Y:S01]  /*b64b0*/  LDL.LU.64 R4, [R1+0x4fb8] ;  /* 0x004fb80001047983 */ /* 0x001ee20000300a00 */
[----:B------:R-:W-:Y:S02]  /*b64c0*/  STL [R1+0x4ea8], R24 ;  /* 0x004ea81801007387 */ /* 0x000fe40000100800 */
[----:B------:R0:W-:Y:S02]  /*b64d0*/  STL [R1+0x4ea4], R25 ;  /* 0x004ea41901007387 */ /* 0x0001e40000100800 */
[----:B0-----:R-:W4:Y:S01]  /*b64e0*/  LDL.LU.64 R24, [R1+0x80] ;  /* 0x0000800001187983 */ /* 0x001f220000300a00 */
        /* <DEDUP_REMOVED lines=9> */
[----:B------:R-:W4:Y:S01]  /*b6580*/  LDL.LU.64 R4, [R1+0x4f98] ;  /* 0x004f980001047983 */ /* 0x000f220000300a00 */
[----:B------:R-:W-:Y:S01]  /*b6590*/  STL [R1+0x4eb0], R0 ;  /* 0x004eb00001007387 */ /* 0x000fe20000100800 */
[----:B------:R-:W-:Y:S01]  /*b65a0*/  STL [R1+0x4eac], R3 ;  /* 0x004eac0301007387 */ /* 0x000fe20000100800 */
[C---:B----4-:R-:W-:Y:S11]  /*b65b0*/  HMMA.16816.F32 R4, R8.reuse, R24, R4 ;  /* 0x000000180804723c */ /* 0x050ff60000001804 */
[----:B------:R-:W-:Y:S11]  /*b65c0*/  @!UPT UIADD3 URZ, URZ, URZ, URZ ;  /* 0x0000003f3f3ff290 */ /* 0x000ff6000fffe03f */
[----:B------:R-:W-:Y:S01]  /*b65d0*/  @!UPT UIADD3 URZ, URZ, URZ, URZ ;  /* 0x0000003f3f3ff290 */ /* 0x000fe2000fffe03f */
[----:B------:R0:W-:Y:S01]  /*b65e0*/  STL.64 [R1+0x2d0], R4 ;  /* 0x0002d00401007387 */ /* 0x0001e20000100a00 */
[----:B------:R-:W-:Y:S03]  /*b65f0*/  STL.64 [R1+0x2d8], R6 ;  /* 0x0002d80601007387 */ /* 0x000fe60000100a00 */
[----:B0-----:R-:W3:Y:S01]  /*b6600*/  LDL.LU.64 R4, [R1+0x4f90] ;  /* 0x004f900001047983 */ /* 0x001ee20000300a00 */
[----:B--2---:R-:W-:Y:S01]  /*b6610*/  HMMA.16816.F32 R20, R8, R16, R20 ;  /* 0x000000100814723c */ /* 0x004fe20000001814 */
[----:B------:R-:W-:Y:S02]  /*b6620*/  IMAD.MOV.U32 R2, RZ, RZ, R25 ;  /* 0x000000ffff027224 */ /* 0x000fe400078e0019 */
[----:B------:R-:W-:Y:S02]  /*b6630*/  IMAD.MOV.U32 R28, RZ, RZ, R24 ;  /* 0x000000ffff1c7224 */ /* 0x000fe400078e0018 */
[----:B------:R-:W-:-:S02]  /*b6640*/  IMAD.MOV.U32 R29, RZ, RZ, R17 ;  /* 0x000000ffff1d7224 */ /* 0x000fc400078e0011 */
[----:B------:R-:W-:Y:S01]  /*b6650*/  IMAD.MOV.U32 R26, RZ, RZ, R16 ;  /* 0x000000ffff1a7224 */ /* 0x000fe200078e0010 */
[----:B------:R-:W-:Y:S01]  /*b6660*/  STL [R1+0x4eb8], R2 ;  /* 0x004eb80201007387 */ /* 0x000fe20000100800 */
[----:B------:R-:W-:Y:S11]  /*b6670*/  STL [R1+0x4eb4], R28 ;  /* 0x004eb41c01007387 */ /* 0x000ff60000100800 */
[----:B------:R-:W-:Y:S03]  /*b6680*/  @!UPT UIADD3 URZ, URZ, URZ, URZ ;  /* 0x0000003f3f3ff290 */ /* 0x000fe6000fffe03f */
[----:B------:R0:W-:Y:S01]  /*b6690*/  STL.64 [R1+0x2b0], R20 ;  /* 0x0002b01401007387 */ /* 0x0001e20000100a00 */
[----:B------:R1:W-:Y:S02]  /*b66a0*/  STL.64 [R1+0x2b8], R22 ;  /* 0x0002b81601007387 */ /* 0x0003e40000100a00 */
[----:B------:R-:W-:Y:S02]  /*b66b0*/  STL [R1+0x4ec0], R29 ;  /* 0x004ec01d01007387 */ /* 0x000fe40000100800 */
[----:B------:R-:W-:Y:S01]  /*b66c0*/  STL [R1+0x4ebc], R26 ;  /* 0x004ebc1a01007387 */ /* 0x000fe20000100800 */
[----:B---3--:R-:W-:Y:S01]  /*b66d0*/  HMMA.16816.F32 R12, R8, R4, R12 ;  /* 0x00000004080c723c */ /* 0x008fe2000000180c */
[----:B------:R-:W-:Y:S02]  /*b66e0*/  IMAD.MOV.U32 R25, RZ, RZ, R4 ;  /* 0x000000ffff197224 */ /* 0x000fe400078e0004 */
[----:B------:R-:W-:Y:S11]  /*b66f0*/  IMAD.MOV.U32 R27, RZ, RZ, R5 ;  /* 0x000000ffff1b7224 */ /* 0x000ff600078e0005 */
[----:B------:R-:W-:Y:S09]  /*b6700*/  @!UPT UIADD3 URZ, URZ, URZ, URZ ;  /* 0x0000003f3f3ff290 */ /* 0x000ff2000fffe03f */
[----:B------:R-:W-:Y:S01]  /*b6710*/  STL.64 [R1+0x2a0], R12 ;  /* 0x0002a00c01007387 */ /* 0x000fe20000100a00 */
[----:B------:R-:W-:Y:S02]  /*b6720*/  STL.64 [R1+0x2a8], R14 ;  /* 0x0002a80e01007387 */ /* 0x000fe40000100a00 */
[----:B------:R-:W2:Y:S02]  /*b6730*/  LDL.LU.64 R4, [R1] ;  /* 0x0000000001047983 */ /* 0x000ea40000300a00 */
[----:B--2---:R2:W-:Y:S01]  /*b6740*/  STL.64 [R1+0x4f40], R4 ;  /* 0x004f400401007387 */ /* 0x0045e20000100a00 */
[----:B0-----:R-:W3:Y:S02]  /*b6750*/  LDL.LU R20, [R1+0x220] ;  /* 0x0002200001147983 */ /* 0x001ee40000300800 */
[----:B------:R-:W3:Y:S02]  /*b6760*/  LDL.LU R21, [R1+0x224] ;  /* 0x0002240001157983 */ /* 0x000ee40000300800 */
[----:B-1----:R-:W4:Y:S01]  /*b6770*/  LDL.LU R22, [R1+0x228] ;  /* 0x0002280001167983 */ /* 0x002f220000300800 */
[----:B------:R-:W4:Y:S01]  /*b6780*/  LDL.LU R23, [R1+0x22c] ;  /* 0x00022c0001177983 */ /* 0x000f220000300800 */
[----:B------:R-:W3:Y:S03]  /*b6790*/  LDL.LU.64 R16, [R1+0x50] ;  /* 0x0000500001107983 */ /* 0x000ee60000300a00 */
[----:B--2---:R-:W2:Y:S04]  /*b67a0*/  LDL.LU.64 R4, [R1+0x10] ;  /* 0x0000100001047983 */ /* 0x004ea80000300a00 */
[----:B--2---:R0:W-:Y:S04]  /*b67b0*/  STL.64 [R1+0x4f58], R4 ;  /* 0x004f580401007387 */ /* 0x0041e80000100a00 */
[----:B0-----:R-:W2:Y:S04]  /*b67c0*/  LDL.LU.64 R4, [R1+0x20] ;  /* 0x0000200001047983 */ /* 0x001ea80000300a00 */
[----:B--2---:R-:W-:Y:S01]  /*b67d0*/  STL.64 [R1+0x4f70], R4 ;  /* 0x004f700401007387 */ /* 0x004fe20000100a00 */
[----:B----4-:R-:W-:Y:S02]  /*b67e0*/  STL.64 [R1+0x4f38], R22 ;  /* 0x004f381601007387 */ /* 0x010fe40000100a00 */
[----:B---3--:R0:W-:Y:S02]  /*b67f0*/  STL.64 [R1+0x4f30], R20 ;  /* 0x004f301401007387 */ /* 0x0081e40000100a00 */
[----:B0-----:R-:W2:Y:S01]  /*b6800*/  LDL.LU R20, [R1+0x16c0] ;  /* 0x0016c00001147983 */ /* 0x001ea20000300800 */
[----:B------:R-:W2:Y:S02]  /*b6810*/  LDL.LU R21, [R1+0x16c4] ;  /* 0x0016c40001157983 */ /* 0x000ea40000300800 */
[----:B------:R-:W3:Y:S02]  /*b6820*/  LDL.LU R22, [R1+0x16c8] ;  /* 0x0016c80001167983 */ /* 0x000ee40000300800 */
[----:B------:R-:W3:Y:S01]  /*b6830*/  LDL.LU R23, [R1+0x16cc] ;  /* 0x0016cc0001177983 */ /* 0x000ee20000300800 */
[----:B------:R-:W4:Y:S04]  /*b6840*/  LDL.LU.64 R4, [R1+0x30] ;  /* 0x0000300001047983 */ /* 0x000f280000300a00 */
[----:B----4-:R0:W-:Y:S04]  /*b6850*/  STL.64 [R1+0x4f78], R4 ;  /* 0x004f780401007387 */ /* 0x0101e80000100a00 */
[----:B0-----:R-:W4:Y:S01]  /*b6860*/  LDL.LU.64 R4, [R1+0x40] ;  /* 0x0000400001047983 */ /* 0x001f220000300a00 */
[----:B---3--:R-:W-:Y:S02]  /*b6870*/  STL.64 [R1+0x4f50], R22 ;  /* 0x004f501601007387 */ /* 0x008fe40000100a00 */
[----:B--2---:R0:W-:Y:S02]  /*b6880*/  STL.64 [R1+0x4f48], R20 ;  /* 0x004f481401007387 */ /* 0x0041e40000100a00 */
        /* <DEDUP_REMOVED lines=20> */
[----:B------:R-:W-:Y:S01]  /*b69d0*/  STL [R1+0x4ec8], R27 ;  /* 0x004ec81b01007387 */ /* 0x000fe20000100800 */
[----:B------:R0:W-:Y:S02]  /*b69e0*/  STL [R1+0x4ec4], R25 ;  /* 0x004ec41901007387 */ /* 0x0001e40000100800 */
[----:B------:R-:W3:Y:S01]  /*b69f0*/  LDL.LU R24, [R1+0x1760] ;  /* 0x0017600001187983 */ /* 0x000ee20000300800 */
[----:B0-----:R-:W3:Y:S01]  /*b6a00*/  LDL.LU R25, [R1+0x1764] ;  /* 0x0017640001197983 */ /* 0x001ee20000300800 */
[----:B------:R-:W3:Y:S02]  /*b6a10*/  LDL.LU R26, [R1+0x1768] ;  /* 0x00176800011a7983 */ /* 0x000ee40000300800 */
[----:B------:R-:W3:Y:S02]  /*b6a20*/  LDL.LU R27, [R1+0x176c] ;  /* 0x00176c00011b7983 */ /* 0x000ee40000300800 */
[----:B------:R-:W-:-:S02]  /*b6a30*/  IMAD.MOV.U32 R3, RZ, RZ, R16 ;  /* 0x000000ffff037224 */ /* 0x000fc400078e0010 */
[----:B----4-:R-:W-:Y:S02]  /*b6a40*/  IMAD.MOV.U32 R28, RZ, RZ, R4 ;  /* 0x000000ffff1c7224 */ /* 0x010fe400078e0004 */
[----:B------:R-:W-:Y:S01]  /*b6a50*/  IMAD.MOV.U32 R0, RZ, RZ, R5 ;  /* 0x000000ffff007224 */ /* 0x000fe200078e0005 */
[C---:B--2---:R-:W-:Y:S08]  /*b6a60*/  HMMA.16816.F32 R20, R8.reuse, R4, R20 ;  /* 0x000000040814723c */ /* 0x044ff00000001814 */
[C---:B---3--:R-:W-:Y:S11]  /*b6a70*/  HMMA.16816.F32 R24, R8.reuse, R16, R24 ;  /* 0x000000100818723c */ /* 0x048ff60000001818 */
[----:B------:R-:W-:Y:S11]  /*b6a80*/  @!UPT UIADD3 URZ, URZ, URZ, URZ ;  /* 0x0000003f3f3ff290 */ /* 0x000ff6000fffe03f */
[----:B------:R-:W-:Y:S01]  /*b6a90*/  @!UPT UIADD3 URZ, URZ, URZ, URZ ;  /* 0x0000003f3f3ff290 */ /* 0x000fe2000fffe03f */
[----:B------:R0:W-:Y:S01]  /*b6aa0*/  STL.64 [R1+0x290], R24 ;  /* 0x0002901801007387 */ /* 0x0001e20000100a00 */
[----:B------:R-:W-:Y:S02]  /*b6ab0*/  STL.64 [R1+0x298], R26 ;  /* 0x0002981a01007387 */ /* 0x000fe40000100a00 */
[----:B------:R-:W2:Y:S02]  /*b6ac0*/  LDL.LU R16, [R1+0x1690] ;  /* 0x0016900001107983 */ /* 0x000ea40000300800 */
[----:B0-----:R-:W-:Y:S02]  /*b6ad0*/  IMAD.MOV.U32 R24, RZ, RZ, R17 ;  /* 0x000000ffff187224 */ /* 0x001fe400078e0011 */
[----:B------:R-:W2:Y:S01]  /*b6ae0*/  LDL.LU R17, [R1+0x1694] ;  /* 0x0016940001117983 */ /* 0x000ea20000300800 */
[----:B------:R-:W2:Y:S02]  /*b6af0*/  LDL.LU R18, [R1+0x1698] ;  /* 0x0016980001127983 */ /* 0x000ea40000300800 */
[----:B------:R-:W2:Y:S02]  /*b6b00*/  LDL.LU R19, [R1+0x169c] ;  /* 0x00169c0001137983 */ /* 0x000ea40000300800 */
[----:B------:R0:W-:Y:S02]  /*b6b10*/  STL [R1+0x4ed0], R24 ;  /* 0x004ed01801007387 */ /* 0x0001e40000100800 */
[----:B0-----:R-:W3:Y:S01]  /*b6b20*/  LDL.LU R24, [R1+0x1720] ;  /* 0x0017200001187983 */ /* 0x001ee20000300800 */
[----:B------:R-:W3:Y:S02]  /*b6b30*/  LDL.LU R25, [R1+0x1724] ;  /* 0x0017240001197983 */ /* 0x000ee40000300800 */
[----:B------:R-:W3:Y:S02]  /*b6b40*/  LDL.LU R26, [R1+0x1728] ;  /* 0x00172800011a7983 */ /* 0x000ee40000300800 */
[----:B------:R-:W3:Y:S01]  /*b6b50*/  LDL.LU R27, [R1+0x172c] ;  /* 0x00172c00011b7983 */ /* 0x000ee20000300800 */
[----:B------:R-:W-:Y:S01]  /*b6b60*/  STL [R1+0x4ecc], R3 ;  /* 0x004ecc0301007387 */ /* 0x000fe20000100800 */
[----:B------:R-:W-:Y:S02]  /*b6b70*/  STL.64 [R1+0x280], R20 ;  /* 0x0002801401007387 */ /* 0x000fe40000100a00 */
[----:B------:R0:W-:Y:S02]  /*b6b80*/  STL.64 [R1+0x288], R22 ;  /* 0x0002881601007387 */ /* 0x0001e40000100a00 */
[----:B0-----:R-:W4:Y:S01]  /*b6b90*/  LDL.LU.64 R22, [R1+0x4f88] ;  /* 0x004f880001167983 */ /* 0x001f220000300a00 */
[----:B------:R-:W4:Y:S02]  /*b6ba0*/  LDL.LU.64 R20, [R1+0x4f80] ;  /* 0x004f800001147983 */ /* 0x000f240000300a00 */
[----:B------:R-:W3:Y:S02]  /*b6bb0*/  LDL.LU.64 R4, [R1+0x4f78] ;  /* 0x004f780001047983 */ /* 0x000ee40000300a00 */
[----:B------:R-:W-:Y:S01]  /*b6bc0*/  STL [R1+0x4ed4], R28 ;  /* 0x004ed41c01007387 */ /* 0x000fe20000100800 */
[C---:B---3--:R-:W-:Y:S01]  /*b6bd0*/  HMMA.16816.F32 R24, R8.reuse, R4, R24 ;  /* 0x000000040818723c */ /* 0x048fe20000001818 */
[----:B------:R-:W-:Y:S11]  /*b6be0*/  IMAD.MOV.U32 R2, RZ, RZ, R5 ;  /* 0x000000ffff027224 */ /* 0x000ff600078e0005 */
[----:B------:R-:W-:Y:S11]  /*b6bf0*/  @!UPT UIADD3 URZ, URZ, URZ, URZ ;  /* 0x0000003f3f3ff290 */ /* 0x000ff6000fffe03f */
[----:B------:R-:W-:Y:S01]  /*b6c00*/  STL.64 [R1+0x270], R24 ;  /* 0x0002701801007387 */ /* 0x000fe20000100a00 */
[----:B------:R0:W-:Y:S02]  /*b6c10*/  STL.64 [R1+0x278], R26 ;  /* 0x0002781a01007387 */ /* 0x0001e40000100a00 */
[----:B0-----:R-:W-:Y:S02]  /*b6c20*/  IMAD.MOV.U32 R26, RZ, RZ, R4 ;  /* 0x000000ffff1a7224 */ /* 0x001fe400078e0004 */
[----:B------:R-:W4:Y:S02]  /*b6c30*/  LDL.LU.64 R4, [R1+0x4f70] ;  /* 0x004f700001047983 */ /* 0x000f240000300a00 */
[C---:B----4-:R-:W-:Y:S01]  /*b6c40*/  HMMA.16816.F32 R20, R8.reuse, R4, R20 ;  /* 0x000000040814723c */ /* 0x050fe20000001814 */
        /* <DEDUP_REMOVED lines=34> */
[----:B------:R-:W2:Y:S02]  /*b6e70*/  LDL.LU.64 R8, [R1+0x4f00] ;  /* 0x004f000001087983 */ /* 0x000ea40000300a00 */
[----:B----4-:R-:W-:Y:S02]  /*b6e80*/  STL.64 [R1+0x4d80], R6 ;  /* 0x004d800601007387 */ /* 0x010fe40000100a00 */
[----:B------:R0:W-:Y:S02]  /*b6e90*/  STL.64 [R1+0x4d78], R4 ;  /* 0x004d780401007387 */ /* 0x0001e40000100a00 */
[----:B0-----:R-:W2:Y:S01]  /*b6ea0*/  LDL.LU.64 R4, [R1+0x460] ;  /* 0x0004600001047983 */ /* 0x001ea20000300a00 */
        /* <DEDUP_REMOVED lines=8> */
[----:B------:R-:W-:Y:S02]  /*b6f30*/  STL.64 [R1+0x4d70], R10 ;  /* 0x004d700a01007387 */ /* 0x000fe40000100a00 */
[----:B------:R2:W-:Y:S02]  /*b6f40*/  STL.64 [R1+0x4d68], R8 ;  /* 0x004d680801007387 */ /* 0x0005e40000100a00 */
[----:B--2---:R-:W-:-:S02]  /*b6f50*/  IMAD.MOV.U32 R8, RZ, RZ, R15 ;  /* 0x000000ffff087224 */ /* 0x004fc400078e000f */
[----:B------:R-:W2:Y:S01]  /*b6f60*/  LDL.LU R15, [R1+0x4ee8] ;  /* 0x004ee800010f7983 */ /* 0x000ea20000300800 */
[C---:B----4-:R-:W-:Y:S01]  /*b6f70*/  HMMA.16816.F32 R16, R4.reuse, R12, R16 ;  /* 0x0000000c0410723c */ /* 0x050fe20000001810 */
[----:B------:R-:W4:Y:S02]  /*b6f80*/  LDL.LU R9, [R1+0x1654] ;  /* 0x0016540001097983 */ /* 0x000f240000300800 */
[----:B------:R-:W4:Y:S01]  /*b6f90*/  LDL.LU R10, [R1+0x1658] ;  /* 0x00165800010a7983 */ /* 0x000f220000300800 */
[----:B------:R-:W4:Y:S11]  /*b6fa0*/  LDL.LU R11, [R1+0x165c] ;  /* 0x00165c00010b7983 */ /* 0x000f360000300800 */
[----:B------:R-:W-:Y:S08]  /*b6fb0*/  @!UPT UIADD3 URZ, URZ, URZ, URZ ;  /* 0x0000003f3f3ff290 */ /* 0x000ff0000fffe03f */
[----:B------:R-:W-:Y:S01]  /*b6fc0*/  STL.64 [R1+0x1f0], R16 ;  /* 0x0001f01001007387 */ /* 0x000fe20000100a00 */
[----:B------:R0:W-:Y:S03]  /*b6fd0*/  STL.64 [R1+0x1f8], R18 ;  /* 0x0001f81201007387 */ /* 0x0001e60000100a00 */
[----:B0-----:R-:W3:Y:S01]  /*b6fe0*/  LDL.LU.64 R18, [R1+0x4ee0] ;  /* 0x004ee00001127983 */ /* 0x001ee20000300a00 */
[----:B------:R-:W3:Y:S03]  /*b6ff0*/  LDL.LU.64 R16, [R1+0x4ed8] ;  /* 0x004ed80001107983 */ /* 0x000ee60000300a00 */
[----:B--2---:R-:W-:Y:S01]  /*b7000*/  STL.64 [R1+0x4d60], R14 ;  /* 0x004d600e01007387 */ /* 0x004fe20000100a00 */
[----:B------:R0:W-:Y:S03]  /*b7010*/  STL.64 [R1+0x4d58], R12 ;  /* 0x004d580c01007387 */ /* 0x0001e60000100a00 */
[----:B0-----:R-:W2:Y:S01]  /*b7020*/  LDL.LU R12, [R1+0x1670] ;  /* 0x00167000010c7983 */ /* 0x001ea20000300800 */
[----:B------:R-:W2:Y:S02]  /*b7030*/  LDL.LU R13, [R1+0x1674] ;  /* 0x00167400010d7983 */ /* 0x000ea40000300800 */
[----:B------:R-:W2:Y:S02]  /*b7040*/  LDL.LU R14, [R1+0x1678] ;  /* 0x00167800010e7983 */ /* 0x000ea40000300800 */
[----:B------:R-:W2:Y:S01]  /*b7050*/  LDL.LU R15, [R1+0x167c] ;  /* 0x00167c00010f7983 */ /* 0x000ea20000300800 */
[C---:B----4-:R-:W-:Y:S01]  /*b7060*/  HMMA.16816.F32 R8, R4.reuse, R20, R8 ;  /* 0x000000140408723c */ /* 0x050fe20000001808 */
[----:B---3--:R-:W-:Y:S01]  /*b7070*/  STL.64 [R1+0x4d50], R18 ;  /* 0x004d501201007387 */ /* 0x008fe20000100a00 */
[----:B------:R-:W-:Y:S06]  /*b7080*/  STL.64 [R1+0x4d48], R16 ;  /* 0x004d481001007387 */ /* 0x000fec0000100a00 */
[----:B--2---:R-:W-:Y:S11]  /*b7090*/  HMMA.16816.F32 R12, R4, R16, R12 ;  /* 0x00000010040c723c */ /* 0x004ff6000000180c */
[----:B------:R-:W-:Y:S11]  /*b70a0*/  @!UPT UIADD3 URZ, URZ, URZ, URZ ;  /* 0x0000003f3f3ff290 */ /* 0x000ff6000fffe03f */
[----:B------:R-:W-:Y:S01]  /*b70b0*/  @!UPT UIADD3 URZ, URZ, URZ, URZ ;  /* 0x0000003f3f3ff290 */ /* 0x000fe2000fffe03f */
[----:B------:R-:W-:Y:S01]  /*b70c0*/  STL.64 [R1+0x1e0], R12 ;  /* 0x0001e00c01007387 */ /* 0x000fe20000100a00 */
[----:B------:R-:W-:Y:S02]  /*b70d0*/  STL.64 [R1+0x1e8], R14 ;  /* 0x0001e80e01007387 */ /* 0x000fe40000100a00 */
[----:B------:R0:W-:Y:S02]  /*b70e0*/  STL.64 [R1+0x1d0], R8 ;  /* 0x0001d00801007387 */ /* 0x0001e40000100a00 */
[----:B------:R1:W-:Y:S01]  /*b70f0*/  STL.64 [R1+0x1d8], R10 ;  /* 0x0001d80a01007387 */ /* 0x0003e20000100a00 */
[----:B------:R-:W-:Y:S01]  /*b7100*/  STL.64 [R1+0x4d90], R22 ;  /* 0x004d901601007387 */ /* 0x000fe20000100a00 */
[----:B------:R-:W-:Y:S03]  /*b7110*/  STL.64 [R1+0x4d88], R20 ;  /* 0x004d881401007387 */ /* 0x000fe60000100a00 */
[----:B0-----:R-:W2:Y:S01]  /*b7120*/  LDL.LU R8, [R1+0xf0] ;  /* 0x0000f00001087983 */ /* 0x001ea20000300800 */
[----:B------:R-:W2:Y:S02]  /*b7130*/  LDL.LU R9, [R1+0xf4] ;  /* 0x0000f40001097983 */ /* 0x000ea40000300800 */
[----:B-1----:R-:W3:Y:S02]  /*b7140*/  LDL.LU R10, [R1+0xf8] ;  /* 0x0000f800010a7983 */ /* 0x002ee40000300800 */
[----:B------:R-:W3:Y:S02]  /*b7150*/  LDL.LU R11, [R1+0xfc] ;  /* 0x0000fc00010b7983 */ /* 0x000ee40000300800 */
[----:B------:R-:W-:-:S02]  /*b7160*/  IMAD.MOV.U32 R15, RZ, RZ, R4 ;  /* 0x000000ffff0f7224 */ /* 0x000fc400078e0004 */
[----:B------:R-:W-:Y:S02]  /*b7170*/  IMAD.MOV.U32 R14, RZ, RZ, R5 ;  /* 0x000000ffff0e7224 */ /* 0x000fe400078e0005 */
[----:B------:R-:W-:Y:S02]  /*b7180*/  IMAD.MOV.U32 R4, RZ, RZ, R28 ;  /* 0x000000ffff047224 */ /* 0x000fe400078e001c */
[----:B------:R-:W-:Y:S02]  /*b7190*/  IMAD.MOV.U32 R5, RZ, RZ, R24 ;  /* 0x000000ffff057224 */ /* 0x000fe400078e0018 */
[----:B------:R-:W-:Y:S02]  /*b71a0*/  IMAD.MOV.U32 R13, RZ, RZ, R6 ;  /* 0x000000ffff0d7224 */ /* 0x000fe400078e0006 */
[----:B------:R-:W-:Y:S01]  /*b71b0*/  IMAD.MOV.U32 R12, RZ, RZ, R7 ;  /* 0x000000ffff0c7224 */ /* 0x000fe200078e0007 */
[----:B---3--:R-:W-:Y:S01]  /*b71c0*/  STL.64 [R1+0x4da0], R10 ;  /* 0x004da00a01007387 */ /* 0x008fe20000100a00 */
[----:B--2---:R0:W-:Y:S02]  /*b71d0*/  STL.64 [R1+0x4d98], R8 ;  /* 0x004d980801007387 */ /* 0x0041e40000100a00 */
[----:B------:R-:W2:Y:S02]  /*b71e0*/  LDL.LU R28, [R1+0x4ed4] ;  /* 0x004ed400011c7983 */ /* 0x000ea40000300800 */
[----:B------:R-:W3:Y:S01]  /*b71f0*/  LDL.LU R24, [R1+0x4ed0] ;  /* 0x004ed00001187983 */ /* 0x000ee20000300800 */
[----:B------:R1:W-:Y:S01]  /*b7200*/  STL.64 [R1+0x4da8], R4 ;  /* 0x004da80401007387 */ /* 0x0003e20000100a00 */
[----:B0-----:R-:W-:-:S02]  /*b7210*/  IMAD.MOV.U32 R8, RZ, RZ, R3 ;  /* 0x000000ffff087224 */ /* 0x001fc400078e0003 */
[----:B------:R-:W-:Y:S01]  /*b7220*/  IMAD.MOV.U32 R9, RZ, RZ, R27 ;  /* 0x000000ffff097224 */ /* 0x000fe200078e001b */
[----:B------:R-:W4:Y:S01]  /*b7230*/  LDL.LU R3, [R1+0x4ecc] ;  /* 0x004ecc0001037983 */ /* 0x000f220000300800 */
[----:B------:R-:W2:Y:S03]  /*b7240*/  LDL.LU R27, [R1+0x4ec8] ;  /* 0x004ec800011b7983 */ /* 0x000ea60000300800 */
[----:B------:R0:W-:Y:S01]  /*b7250*/  STL.64 [R1+0x4db0], R8 ;  /* 0x004db00801007387 */ /* 0x0001e20000100a00 */
[----:B-1----:R-:W2:Y:S02]  /*b7260*/  LDL.LU R4, [R1+0x110] ;  /* 0x0001100001047983 */ /* 0x002ea40000300800 */
[----:B------:R-:W2:Y:S02]  /*b7270*/  LDL.LU R5, [R1+0x114] ;  /* 0x0001140001057983 */ /* 0x000ea40000300800 */
[----:B------:R-:W2:Y:S01]  /*b7280*/  LDL.LU R6, [R1+0x118] ;  /* 0x0001180001067983 */ /* 0x000ea20000300800 */
[----:B------:R-:W2:Y:S01]  /*b7290*/  LDL.LU R7, [R1+0x11c] ;  /* 0x00011c0001077983 */ /* 0x000ea20000300800 */
[----:B0-----:R-:W-:-:S02]  /*b72a0*/  IMAD.MOV.U32 R8, RZ, RZ, R25 ;  /* 0x000000ffff087224 */ /* 0x001fc400078e0019 */
        /* <DEDUP_REMOVED lines=17> */
[----:B------:R-:W2:Y:S01]  /*b73c0*/  LDL.LU R28, [R1+0x4eb4] ;  /* 0x004eb400011c7983 */ /* 0x000ea20000300800 */
[----:B------:R-:W2:Y:S03]  /*b73d0*/  LDL.LU R0, [R1+0x4eb0] ;  /* 0x004eb00001007983 */ /* 0x000ea60000300800 */
[----:B------:R4:W-:Y:S02]  /*b73e0*/  STL.64 [R1+0x4df8], R8 ;  /* 0x004df80801007387 */ /* 0x0009e40000100a00 */
[----:B----4-:R-:W-:Y:S02]  /*b73f0*/  IMAD.MOV.U32 R8, RZ, RZ, R3 ;  /* 0x000000ffff087224 */ /* 0x010fe400078e0003 */
[----:B---3--:R-:W-:Y:S01]  /*b7400*/  IMAD.MOV.U32 R9, RZ, RZ, R24 ;  /* 0x000000ffff097224 */ /* 0x008fe200078e0018 */
[----:B------:R-:W3:Y:S01]  /*b7410*/  LDL.LU R3, [R1+0x4eac] ;  /* 0x004eac0001037983 */ /* 0x000ee20000300800 */
[----:B------:R-:W4:Y:S03]  /*b7420*/  LDL.LU R24, [R1+0x4ea8] ;  /* 0x004ea80001187983 */ /* 0x000f260000300800 */
        /* <DEDUP_REMOVED lines=32> */
[----:B------:R-:W4:Y:S03]  /*b7630*/  LDL.LU R2, [R1+0x4e90] ;  /* 0x004e900001027983 */ /* 0x000f260000300800 */
[----:B------:R3:W-:Y:S02]  /*b7640*/  STL.64 [R1+0x4e58], R8 ;  /* 0x004e580801007387 */ /* 0x0007e40000100a00 */
[----:B---3--:R-:W-:Y:S02]  /*b7650*/  IMAD.MOV.U32 R8, RZ, RZ, R3 ;  /* 0x000000ffff087224 */ /* 0x008fe400078e0003 */
        /* <DEDUP_REMOVED lines=30> */
[----:B--2---:R-:W-:Y:S01]  /*b7840*/  STL.64 [R1+0x4e80], R6 ;  /* 0x004e800601007387 */ /* 0x004fe20000100a00 */
[----:B------:R0:W-:Y:S03]  /*b7850*/  STL.64 [R1+0x4e78], R4 ;  /* 0x004e780401007387 */ /* 0x0001e60000100a00 */
[----:B0-----:R-:W4:Y:S01]  /*b7860*/  LDL.LU R4, [R1+0x1630] ;  /* 0x0016300001047983 */ /* 0x001f220000300800 */
[----:B------:R-:W4:Y:S02]  /*b7870*/  LDL.LU R5, [R1+0x1634] ;  /* 0x0016340001057983 */ /* 0x000f240000300800 */
[----:B------:R-:W4:Y:S02]  /*b7880*/  LDL.LU R6, [R1+0x1638] ;  /* 0x0016380001067983 */ /* 0x000f240000300800 */
[----:B------:R-:W4:Y:S02]  /*b7890*/  LDL.LU R7, [R1+0x163c] ;  /* 0x00163c0001077983 */ /* 0x000f240000300800 */
[----:B------:R-:W-:-:S02]  /*b78a0*/  IMAD.MOV.U32 R10, RZ, RZ, R13 ;  /* 0x000000ffff0a7224 */ /* 0x000fc400078e000d */
[----:B------:R-:W-:Y:S01]  /*b78b0*/  IMAD.MOV.U32 R11, RZ, RZ, R12 ;  /* 0x000000ffff0b7224 */ /* 0x000fe200078e000c */
        /* <DEDUP_REMOVED lines=11> */
[----:B----4-:R-:W-:Y:S01]  /*b7970*/  HMMA.16816.F32 R8, R8, R24, R4 ;  /* 0x000000180808723c */ /* 0x010fe20000001804 */
[----:B------:R-:W4:Y:S01]  /*b7980*/  LDL.LU.64 R6, [R1+0x4e80] ;  /* 0x004e800001067983 */ /* 0x000f220000300a00 */
[----:B------:R-:W4:Y:S11]  /*b7990*/  LDL.LU.64 R4, [R1+0x4e78] ;  /* 0x004e780001047983 */ /* 0x000f360000300a00 */
[----:B------:R-:W-:Y:S10]  /*b79a0*/  @!UPT UIADD3 URZ, URZ, URZ, URZ ;  /* 0x0000003f3f3ff290 */ /* 0x000ff4000fffe03f */
[----:B------:R0:W-:Y:S01]  /*b79b0*/  STL.64 [R1+0x1c0], R8 ;  /* 0x0001c00801007387 */ /* 0x0001e20000100a00 */
[----:B------:R-:W-:Y:S03]  /*b79c0*/  STL.64 [R1+0x1c8], R10 ;  /* 0x0001c80a01007387 */ /* 0x000fe60000100a00 */
[----:B0-----:R-:W4:Y:S01]  /*b79d0*/  LDL.LU.64 R8, [R1+0x4e70] ;  /* 0x004e700001087983 */ /* 0x001f220000300a00 */
[----:B------:R-:W-:Y:S02]  /*b79e0*/  STL.64 [R1+0x4d40], R26 ;  /* 0x004d401a01007387 */ /* 0x000fe40000100a00 */
[----:B------:R0:W-:Y:S02]  /*b79f0*/  STL.64 [R1+0x4d38], R24 ;  /* 0x004d381801007387 */ /* 0x0001e40000100a00 */
[----:B0-----:R-:W4:Y:S01]  /*b7a00*/  LDL.LU.64 R24, [R1+0x1b0] ;  /* 0x0001b00001187983 */ /* 0x001f220000300a00 */
[----:B------:R-:W4:Y:S02]  /*b7a10*/  LDL.LU.64 R26, [R1+0x1b8] ;  /* 0x0001b800011a7983 */ /* 0x000f240000300a00 */
        /* <DEDUP_REMOVED lines=14> */
[----:B----4-:R-:W-:Y:S02]  /*b7b00*/  HMMA.16816.F32 R8, R24, R8, R4 ;  /* 0x000000081808723c */ /* 0x010fe40000001804 */
[----:B------:R-:W4:Y:S01]  /*b7b10*/  LDL.LU.64 R6, [R1+0x4e38] ;  /* 0x004e380001067983 */ /* 0x000f220000300a00 */
[----:B------:R-:W4:Y:S11]  /*b7b20*/  LDL.LU.64 R4, [R1+0x4e30] ;  /* 0x004e300001047983 */ /* 0x000f360000300a00 */
[----:B------:R-:W-:Y:S09]  /*b7b30*/  @!UPT UIADD3 URZ, URZ, URZ, URZ ;  /* 0x0000003f3f3ff290 */ /* 0x000ff2000fffe03f */
[----:B------:R0:W-:Y:S01]  /*b7b40*/  STL.64 [R1+0x170], R8 ;  /* 0x0001700801007387 */ /* 0x0001e20000100a00 */
[----:B------:R4:W-:Y:S03]  /*b7b50*/  STL [R1+0x178], R10 ;  /* 0x0001780a01007387 */ /* 0x0009e60000100800 */
[----:B0-----:R-:W4:Y:S01]  /*b7b60*/  LDL.LU.64 R8, [R1+0x4e28] ;  /* 0x004e280001087983 */ /* 0x001f220000300a00 */
[----:B---3--:R-:W-:Y:S02]  /*b7b70*/  IMAD.MOV.U32 R19, RZ, RZ, R0 ;  /* 0x000000ffff137224 */ /* 0x008fe400078e0000 */
[----:B------:R-:W-:-:S05]  /*b7b80*/  IMAD.MOV.U32 R0, RZ, RZ, R11 ;  /* 0x000000ffff007224 */ /* 0x000fca00078e000b */
[----:B------:R-:W-:Y:S01]  /*b7b90*/  STL [R1+0x3c5c], R0 ;  /* 0x003c5c0001007387 */ /* 0x000fe20000100800 */
[C---:B----4-:R-:W-:Y:S03]  /*b7ba0*/  HMMA.16816.F32 R8, R24.reuse, R8, R4 ;  /* 0x000000081808723c */ /* 0x050fe60000001804 */
[----:B------:R-:W3:Y:S01]  /*b7bb0*/  LDL.LU.64 R6, [R1+0x4e20] ;  /* 0x004e200001067983 */ /* 0x000ee20000300a00 */
[----:B------:R-:W3:Y:S11]  /*b7bc0*/  LDL.LU.64 R4, [R1+0x4e18] ;  /* 0x004e180001047983 */ /* 0x000ef60000300a00 */
[----:B------:R-:W-:Y:S08]  /*b7bd0*/  @!UPT UIADD3 URZ, URZ, URZ, URZ ;  /* 0x0000003f3f3ff290 */ /* 0x000ff0000fffe03f */
[----:B------:R0:W-:Y:S01]  /*b7be0*/  STL.64 [R1+0x160], R8 ;  /* 0x0001600801007387 */ /* 0x0001e20000100a00 */
[----:B------:R3:W-:Y:S03]  /*b7bf0*/  STL.64 [R1+0x168], R10 ;  /* 0x0001680a01007387 */ /* 0x0007e60000100a00 */
[----:B0-----:R-:W3:Y:S02]  /*b7c00*/  LDL.LU.64 R8, [R1+0x4e10] ;  /* 0x004e100001087983 */ /* 0x001ee40000300a00 */
[----:B---3--:R-:W-:Y:S02]  /*b7c10*/  HMMA.16816.F32 R8, R24, R8, R4 ;  /* 0x000000081808723c */ /* 0x008fe40000001804 */
[----:B------:R-:W3:Y:S01]  /*b7c20*/  LDL.LU.64 R6, [R1+0x4e08] ;  /* 0x004e080001067983 */ /* 0x000ee20000300a00 */
[----:B------:R-:W3:Y:S11]  /*b7c30*/  LDL.LU.64 R4, [R1+0x4e00] ;  /* 0x004e000001047983 */ /* 0x000ef60000300a00 */
[----:B------:R-:W-:Y:S09]  /*b7c40*/  @!UPT UIADD3 URZ, URZ, URZ, URZ ;  /* 0x0000003f3f3ff290 */ /* 0x000ff2000fffe03f */
[----:B------:R0:W-:Y:S01]  /*b7c50*/  STL.64 [R1+0x150], R8 ;  /* 0x0001500801007387 */ /* 0x0001e20000100a00 */
[----:B------:R3:W-:Y:S03]  /*b7c60*/  STL [R1+0x158], R10 ;  /* 0x0001580a01007387 */ /* 0x0007e60000100800 */
[----:B0-----:R-:W3:Y:S01]  /*b7c70*/  LDL.LU.64 R8, [R1+0x4df8] ;  /* 0x004df80001087983 */ /* 0x001ee20000300a00 */
[----:B------:R-:W-:-:S05]  /*b7c80*/  IMAD.MOV.U32 R0, RZ, RZ, R11 ;  /* 0x000000ffff007224 */ /* 0x000fca00078e000b */
[----:B------:R-:W-:Y:S01]  /*b7c90*/  STL [R1+0x3c60], R0 ;  /* 0x003c600001007387 */ /* 0x000fe20000100800 */
[C---:B---3--:R-:W-:Y:S03]  /*b7ca0*/  HMMA.16816.F32 R8, R24.reuse, R8, R4 ;  /* 0x000000081808723c */ /* 0x048fe60000001804 */
        /* <DEDUP_REMOVED lines=23> */
[----:B------:R-:W2:Y:S11]  /*b7e20*/  LDL.LU.64 R4, [R1+0x4da8] ;  /* 0x004da80001047983 */ /* 0x000eb60000300a00 */
[----:B------:R-:W-:Y:S10]  /*b7e30*/  @!UPT UIADD3 URZ, URZ, URZ, URZ ;  /* 0x0000003f3f3ff290 */ /* 0x000ff4000fffe03f */
[----:B------:R-:W-:Y:S01]  /*b7e40*/  STL.64 [R1+0x110], R8 ;  /* 0x0001100801007387 */ /* 0x000fe20000100a00 */
[----:B------:R-:W-:Y:S02]  /*b7e50*/  IMAD.MOV.U32 R0, RZ, RZ, R11 ;  /* 0x000000ffff007224 */ /* 0x000fe400078e000b */
[----:B------:R0:W-:Y:S02]  /*b7e60*/  STL [R1+0x118], R10 ;  /* 0x0001180a01007387 */ /* 0x0001e40000100800 */
[----:B0-----:R-:W3:Y:S01]  /*b7e70*/  LDL.LU.64 R10, [R1+0x4da0] ;  /* 0x004da000010a7983 */ /* 0x001ee20000300a00 */
[----:B------:R-:W3:Y:S02]  /*b7e80*/  LDL.LU.64 R8, [R1+0x4d98] ;  /* 0x004d980001087983 */ /* 0x000ee40000300a00 */
[----:B------:R-:W-:Y:S01]  /*b7e90*/  STL [R1+0x3c6c], R0 ;  /* 0x003c6c0001007387 */ /* 0x000fe20000100800 */
[C---:B--2---:R-:W-:Y:S01]  /*b7ea0*/  HMMA.16816.F32 R4, R24.reuse, R4, R20 ;  /* 0x000000041804723c */ /* 0x044fe20000001814 */
[----:B------:R-:W2:Y:S01]  /*b7eb0*/  LDL.LU.64 R22, [R1+0x4d90] ;  /* 0x004d900001167983 */ /* 0x000ea20000300a00 */
[----:B------:R-:W4:Y:S11]  /*b7ec0*/  LDL.LU.64 R20, [R1+0x4d88] ;  /* 0x004d880001147983 */ /* 0x000f360000300a00 */
        /* <DEDUP_REMOVED lines=12> */
[----:B--2---:R0:W-:Y:S02]  /*b7f90*/  STL.64 [R1+0x4cd0], R6 ;  /* 0x004cd00601007387 */ /* 0x0041e40000100a00 */
[----:B------:R-:W4:Y:S01]  /*b7fa0*/  LDL.LU R4, [R1+0xb0] ;  /* 0x0000b00001047983 */ /* 0x000f220000300800 */
[----:B------:R-:W4:Y:S04]  /*b7fb0*/  LDL.LU R5, [R1+0xb4] ;  /* 0x0000b40001057983 */ /* 0x000f280000300800 */
[----:B0-----:R-:W4:Y:S01]  /*b7fc0*/  LDL.LU R6, [R1+0xb8] ;  /* 0x0000b80001067983 */ /* 0x001f220000300800 */
[----:B------:R-:W4:Y:S01]  /*b7fd0*/  LDL.LU R7, [R1+0xbc] ;  /* 0x0000bc0001077983 */ /* 0x000f220000300800 */
[C---:B---3--:R-:W-:Y:S11]  /*b7fe0*/  HMMA.16816.F32 R12, R24.reuse, R8, R12 ;  /* 0x00000008180c723c */ /* 0x048ff6000000180c */
[----:B------:R-:W-:Y:S11]  /*b7ff0*/  @!UPT UIADD3 URZ, URZ, URZ, URZ ;  /* 0x0000003f3f3ff290 */ /* 0x000ff6000fffe03f */
[----:B------:R-:W-:Y:S01]  /*b8000*/  @!UPT UIADD3 URZ, URZ, URZ, URZ ;  /* 0x0000003f3f3ff290 */ /* 0x000fe2000fffe03f */
        /* <DEDUP_REMOVED lines=12> */
[----:B------:R-:W3:Y:S01]  /*b80d0*/  LDL.LU R12, [R1+0xc0] ;  /* 0x0000c000010c7983 */ /* 0x000ee20000300800 */
[----:B------:R-:W3:Y:S04]  /*b80e0*/  LDL.LU R13, [R1+0xc4] ;  /* 0x0000c400010d7983 */ /* 0x000ee80000300800 */
[----:B0-----:R-:W3:Y:S01]  /*b80f0*/  LDL.LU R14, [R1+0xc8] ;  /* 0x0000c800010e7983 */ /* 0x001ee20000300800 */
[----:B------:R-:W3:Y:S02]  /*b8100*/  LDL.LU R15, [R1+0xcc] ;  /* 0x0000cc00010f7983 */ /* 0x000ee40000300800 */
[C---:B---3--:R-:W-:Y:S01]  /*b8110*/  HMMA.16816.F32 R12, R24.reuse, R16, R12 ;  /* 0x00000010180c723c */ /* 0x048fe2000000180c */
[----:B------:R0:W-:Y:S01]  /*b8120*/  STL.64 [R1+0x4c38], R18 ;  /* 0x004c381201007387 */ /* 0x0001e20000100a00 */
[----:B------:R-:W2:Y:S11]  /*b8130*/  LDL.LU.64 R16, [R1+0x6a0] ;  /* 0x0006a00001107983 */ /* 0x000eb60000300a00 */
[----:B------:R-:W-:Y:S10]  /*b8140*/  @!UPT UIADD3 URZ, URZ, URZ, URZ ;  /* 0x0000003f3f3ff290 */ /* 0x000ff4000fffe03f */
[----:B------:R-:W-:Y:S01]  /*b8150*/  STL.64 [R1+0xc0], R12 ;  /* 0x0000c00c01007387 */ /* 0x000fe20000100a00 */
[----:B------:R4:W-:Y:S02]  /*b8160*/  STL.64 [R1+0xc8], R14 ;  /* 0x0000c80e01007387 */ /* 0x0009e40000100a00 */
[----:B0-----:R-:W3:Y:S01]  /*b8170*/  LDL.LU.64 R18, [R1+0x6a8] ;  /* 0x0006a80001127983 */ /* 0x001ee20000300a00 */
[----:B----4-:R-:W-:Y:S01]  /*b8180*/  HMMA.16816.F32 R12, R24, R20, R4 ;  /* 0x00000014180c723c */ /* 0x010fe20000001804 */
[----:B------:R-:W-:-:S06]  /*b8190*/  IMAD.MOV.U32 R0, RZ, RZ, R27 ;  /* 0x000000ffff007224 */ /* 0x000fcc00078e001b */
[----:B------:R-:W-:Y:S02]  /*b81a0*/  IMAD.MOV.U32 R4, RZ, RZ, R26 ;  /* 0x000000ffff047224 */ /* 0x000fe400078e001a */
[----:B------:R-:W-:Y:S11]  /*b81b0*/  IMAD.MOV.U32 R5, RZ, RZ, R25 ;  /* 0x000000ffff057224 */ /* 0x000ff600078e0019 */
[----:B------:R-:W-:Y:S04]  /*b81c0*/  @!UPT UIADD3 URZ, URZ, URZ, URZ ;  /* 0x0000003f3f3ff290 */ /* 0x000fe8000fffe03f */
[----:B------:R-:W-:Y:S01]  /*b81d0*/  IMAD.MOV.U32 R9, RZ, RZ, R12 ;  /* 0x000000ffff097224 */ /* 0x000fe200078e000c */
[----:B---3--:R-:W-:Y:S01]  /*b81e0*/  STL.64 [R1+0x4d20], R18 ;  /* 0x004d201201007387 */ /* 0x008fe20000100a00 */
[----:B--2---:R0:W-:Y:S03]  /*b81f0*/  STL.64 [R1+0x4d18], R16 ;  /* 0x004d181001007387 */ /* 0x0041e60000100a00 */
[----:B0-----:R-:W2:Y:S01]  /*b8200*/  LDL.LU R16, [R1+0xa0] ;  /* 0x0000a00001107983 */ /* 0x001ea20000300800 */
[----:B------:R-:W-:Y:S02]  /*b8210*/  IMAD.MOV.U32 R17, RZ, RZ, R10 ;  /* 0x000000ffff117224 */ /* 0x000fe400078e000a */
[----:B------:R-:W-:Y:S02]  /*b8220*/  IMAD.MOV.U32 R10, RZ, RZ, R24 ;  /* 0x000000ffff0a7224 */ /* 0x000fe400078e0018 */
[----:B------:R-:W3:Y:S01]  /*b8230*/  LDL.LU.64 R26, [R1+0x4d40] ;  /* 0x004d4000011a7983 */ /* 0x000ee20000300a00 */
[----:B------:R-:W2:Y:S01]  /*b8240*/  LDL.LU.64 R24, [R1+0x4d38] ;  /* 0x004d380001187983 */ /* 0x000ea20000300a00 */
[----:B------:R0:W-:Y:S03]  /*b8250*/  STL.64 [R1+0x4d10], R22 ;  /* 0x004d101601007387 */ /* 0x0001e60000100a00 */
[----:B0-----:R-:W4:Y:S01]  /*b8260*/  LDL.64 R22, [R1+0x98] ;  /* 0x0000980001167983 */ /* 0x001f220000100a00 */
[----:B------:R-:W2:Y:S02]  /*b8270*/  LDL.LU R12, [R1+0x15d0] ;  /* 0x0015d000010c7983 */ /* 0x000ea40000300800 */
[----:B------:R-:W-:-:S02]  /*b8280*/  IMAD.MOV.U32 R18, RZ, RZ, R3 ;  /* 0x000000ffff127224 */ /* 0x000fc400078e0003 */
[----:B------:R-:W-:Y:S02]  /*b8290*/  IMAD.MOV.U32 R19, RZ, RZ, R2 ;  /* 0x000000ffff137224 */ /* 0x000fe400078e0002 */
[----:B------:R-:W-:Y:S02]  /*b82a0*/  IMAD.MOV.U32 R3, RZ, RZ, R14 ;  /* 0x000000ffff037224 */ /* 0x000fe400078e000e */
[----:B------:R-:W-:Y:S02]  /*b82b0*/  IMAD.MOV.U32 R2, RZ, RZ, R15 ;  /* 0x000000ffff027224 */ /* 0x000fe400078e000f */
[----:B------:R-:W-:Y:S02]  /*b82c0*/  IMAD.MOV.U32 R8, RZ, RZ, R13 ;  /* 0x000000ffff087224 */ /* 0x000fe400078e000d */
[----:B------:R-:W-:Y:S02]  /*b82d0*/  IMAD.MOV.U32 R14, RZ, RZ, R28 ;  /* 0x000000ffff0e7224 */ /* 0x000fe400078e001c */
[----:B------:R-:W-:-:S02]  /*b82e0*/  IMAD.MOV.U32 R15, RZ, RZ, R29 ;  /* 0x000000ffff0f7224 */ /* 0x000fc400078e001d */
[----:B------:R-:W-:Y:S02]  /*b82f0*/  IMAD.MOV.U32 R13, RZ, RZ, R11 ;  /* 0x000000ffff0d7224 */ /* 0x000fe400078e000b */
        /* <DEDUP_REMOVED lines=12> */
[----:B------:R-:W2:Y:S02]  /*b83c0*/  LDL.64 R6, [R1+0x68] ;  /* 0x0000680001067983 */ /* 0x000ea40000100a00 */
[----:B---3--:R-:W-:-:S02]  /*b83d0*/  IMAD.MOV.U32 R15, RZ, RZ, R11 ;  /* 0x000000ffff0f7224 */ /* 0x008fc400078e000b */
[----:B------:R-:W-:Y:S01]  /*b83e0*/  IMAD.MOV.U32 R11, RZ, RZ, R0 ;  /* 0x000000ffff0b7224 */ /* 0x000fe200078e0000 */
[----:B--2---:R0:W-:Y:S04]  /*b83f0*/  STL.64 [R1+0x4cf8], R6 ;  /* 0x004cf80601007387 */ /* 0x0041e80000100a00 */
[----:B0-----:R-:W2:Y:S01]  /*b8400*/  LDL.64 R6, [R1+0x88] ;  /* 0x0000880001067983 */ /* 0x001ea20000100a00 */
[----:B------:R0:W-:Y:S02]  /*b8410*/  STL [R1+0x4c58], R8 ;  /* 0x004c580801007387 */ /* 0x0001e40000100800 */
[----:B------:R1:W-:Y:S02]  /*b8420*/  STL [R1+0x4c54], R9 ;  /* 0x004c540901007387 */ /* 0x0003e40000100800 */
[----:B------:R-:W-:Y:S02]  /*b8430*/  STL [R1+0x3c70], R2 ;  /* 0x003c700201007387 */ /* 0x000fe40000100800 */
[----:B0-----:R-:W-:-:S02]  /*b8440*/  IMAD.MOV.U32 R8, RZ, RZ, R10 ;  /* 0x000000ffff087224 */ /* 0x001fc400078e000a */
[----:B-1----:R-:W-:Y:S02]  /*b8450*/  IMAD.MOV.U32 R9, RZ, RZ, R5 ;  /* 0x000000ffff097224 */ /* 0x002fe400078e0005 */
[----:B------:R-:W-:Y:S01]  /*b8460*/  IMAD.MOV.U32 R10, RZ, RZ, R4 ;  /* 0x000000ffff0a7224 */ /* 0x000fe200078e0004 */
[----:B------:R-:W-:Y:S06]  /*b8470*/  STL [R1+0x3c68], R3 ;  /* 0x003c680301007387 */ /* 0x000fec0000100800 */
[----:B------:R-:W-:Y:S01]  /*b8480*/  HMMA.16816.F32 R8, R8, R24, R16 ;  /* 0x000000180808723c */ /* 0x000fe20000001810 */
[----:B------:R-:W3:Y:S01]  /*b8490*/  LDL.LU.64 R18, [R1+0x4d20] ;  /* 0x004d200001127983 */ /* 0x000ee20000300a00 */
[----:B------:R-:W3:Y:S02]  /*b84a0*/  LDL.LU.64 R16, [R1+0x4d18] ;  /* 0x004d180001107983 */ /* 0x000ee40000300a00 */
[----:B------:R-:W-:-:S02]  /*b84b0*/  IMAD.MOV.U32 R13, RZ, RZ, R29 ;  /* 0x000000ffff0d7224 */ /* 0x000fc400078e001d */
[----:B------:R-:W-:Y:S11]  /*b84c0*/  IMAD.MOV.U32 R14, RZ, RZ, R28 ;  /* 0x000000ffff0e7224 */ /* 0x000ff600078e001c */
[----:B------:R-:W-:Y:S06]  /*b84d0*/  @!UPT UIADD3 URZ, URZ, URZ, URZ ;  /* 0x0000003f3f3ff290 */ /* 0x000fec000fffe03f */
[----:B------:R4:W-:Y:S01]  /*b84e0*/  STL.64 [R1+0xa0], R8 ;  /* 0x0000a00801007387 */ /* 0x0009e20000100a00 */
[----:B------:R0:W-:Y:S02]  /*b84f0*/  STL.64 [R1+0xa8], R10 ;  /* 0x0000a80a01007387 */ /* 0x0001e40000100a00 */
[----:B----4-:R-:W-:Y:S02]  /*b8500*/  IMAD.MOV.U32 R8, RZ, RZ, R23 ;  /* 0x000000ffff087224 */ /* 0x010fe400078e0017 */
[----:B0-----:R-:W-:Y:S01]  /*b8510*/  IMAD.MOV.U32 R11, RZ, RZ, R22 ;  /* 0x000000ffff0b7224 */ /* 0x001fe200078e0016 */
[C---:B---3--:R-:W-:Y:S01]  /*b8520*/  HMMA.16816.F32 R12, R16.reuse, R22, R12 ;  /* 0x00000016100c723c */ /* 0x048fe2000000180c */
[----:B------:R-:W3:Y:S11]  /*b8530*/  LDL.LU.64 R22, [R1+0x4d10] ;  /* 0x004d100001167983 */ /* 0x000ef60000300a00 */
[----:B------:R-:W-:Y:S11]  /*b8540*/  @!UPT UIADD3 URZ, URZ, URZ, URZ ;  /* 0x0000003f3f3ff290 */ /* 0x000ff6000fffe03f */
[----:B------:R-:W-:Y:S01]  /*b8550*/  STL.64 [R1+0x1370], R12 ;  /* 0x0013700c01007387 */ /* 0x000fe20000100a00 */
[----:B------:R-:W-:Y:S02]  /*b8560*/  IMAD.MOV.U32 R20, RZ, RZ, R14 ;  /* 0x000000ffff147224 */ /* 0x000fe400078e000e */
[----:B------:R0:W-:Y:S02]  /*b8570*/  STL.64 [R1+0x1378], R14 ;  /* 0x0013780e01007387 */ /* 0x0001e40000100a00 */
[----:B------:R-:W-:Y:S02]  /*b8580*/  IMAD.MOV.U32 R28, RZ, RZ, R13 ;  /* 0x000000ffff1c7224 */ /* 0x000fe400078e000d */
[----:B------:R-:W-:Y:S01]  /*b8590*/  IMAD.MOV.U32 R24, RZ, RZ, R12 ;  /* 0x000000ffff187224 */ /* 0x000fe200078e000c */
[----:B0-----:R-:W4:Y:S01]  /*b85a0*/  LDL.LU.64 R14, [R1+0x4d08] ;  /* 0x004d0800010e7983 */ /* 0x001f220000300a00 */
[----:B------:R-:W4:Y:S03]  /*b85b0*/  LDL.LU.64 R12, [R1+0x4d00] ;  /* 0x004d0000010c7983 */ /* 0x000f260000300a00 */
[----:B------:R-:W-:Y:S02]  /*b85c0*/  STL [R1+0x3828], R24 ;  /* 0x0038281801007387 */ /* 0x000fe40000100800 */
[----:B------:R-:W-:Y:S01]  /*b85d0*/  STL [R1+0x3824], R28 ;  /* 0x0038241c01007387 */ /* 0x000fe20000100800 */
[----:B------:R-:W-:Y:S01]  /*b85e0*/  STL [R1+0x3820], R20 ;  /* 0x0038201401007387 */ /* 0x000fe20000100800 */
[----:B--2---:R-:W-:Y:S01]  /*b85f0*/  IMAD.MOV.U32 R10, RZ, RZ, R7 ;  /* 0x000000ffff0a7224 */ /* 0x004fe200078e0007 */
[----:B----4-:R-:W-:Y:S02]  /*b8600*/  HMMA.16816.F32 R12, R16, R6, R12 ;  /* 0x00000006100c723c */ /* 0x010fe4000000180c */
[----:B------:R-:W2:Y:S11]  /*b8610*/  LDL.LU.64 R6, [R1+0x4cf8] ;  /* 0x004cf80001067983 */ /* 0x000eb60000300a00 */
[----:B------:R-:W-:Y:S10]  /*b8620*/  @!UPT UIADD3 URZ, URZ, URZ, URZ ;  /* 0x0000003f3f3ff290 */ /* 0x000ff4000fffe03f */
[----:B------:R-:W-:Y:S01]  /*b8630*/  STL.64 [R1+0x1340], R12 ;  /* 0x0013400c01007387 */ /* 0x000fe20000100a00 */
[----:B------:R-:W-:Y:S02]  /*b8640*/  IMAD.MOV.U32 R21, RZ, RZ, R14 ;  /* 0x000000ffff157224 */ /* 0x000fe400078e000e */
[----:B------:R0:W-:Y:S02]  /*b8650*/  STL.64 [R1+0x1348], R14 ;  /* 0x0013480e01007387 */ /* 0x0001e40000100a00 */
[----:B------:R-:W-:Y:S02]  /*b8660*/  IMAD.MOV.U32 R29, RZ, RZ, R13 ;  /* 0x000000ffff1d7224 */ /* 0x000fe400078e000d */
[----:B------:R-:W-:Y:S01]  /*b8670*/  IMAD.MOV.U32 R25, RZ, RZ, R12 ;  /* 0x000000ffff197224 */ /* 0x000fe200078e000c */
[----:B0-----:R-:W4:Y:S01]  /*b8680*/  LDL.LU.64 R14, [R1+0x4cf0] ;  /* 0x004cf000010e7983 */ /* 0x001f220000300a00 */
[----:B------:R-:W4:Y:S02]  /*b8690*/  LDL.LU.64 R12, [R1+0x4ce8] ;  /* 0x004ce800010c7983 */ /* 0x000f240000300a00 */
[----:B------:R0:W-:Y:S02]  /*b86a0*/  STL.64 [R1+0x4c68], R10 ;  /* 0x004c680a01007387 */ /* 0x0001e40000100a00 */
[----:B------:R-:W-:Y:S01]  /*b86b0*/  STL [R1+0x4c64], R8 ;  /* 0x004c640801007387 */ /* 0x000fe20000100800 */
[----:B0-----:R-:W3:Y:S01]  /*b86c0*/  LDL.64 R10, [R1+0x78] ;  /* 0x00007800010a7983 */ /* 0x001ee20000100a00 */
[----:B------:R0:W-:Y:S02]  /*b86d0*/  STL [R1+0x3834], R25 ;  /* 0x0038341901007387 */ /* 0x0001e40000100800 */
[----:B------:R1:W-:Y:S02]  /*b86e0*/  STL.64 [R1+0x4ce0], R26 ;  /* 0x004ce01a01007387 */ /* 0x0003e40000100a00 */
[----:B------:R-:W4:Y:S01]  /*b86f0*/  LDL.LU R24, [R1+0x15e0] ;  /* 0x0015e00001187983 */ /* 0x000f220000300800 */
[----:B0-----:R-:W4:Y:S01]  /*b8700*/  LDL.LU R25, [R1+0x15e4] ;  /* 0x0015e40001197983 */ /* 0x001f220000300800 */
[----:B-1----:R-:W4:Y:S02]  /*b8710*/  LDL.LU R26, [R1+0x15e8] ;  /* 0x0015e800011a7983 */ /* 0x002f240000300800 */
[----:B------:R-:W4:Y:S02]  /*b8720*/  LDL.LU R27, [R1+0x15ec] ;  /* 0x0015ec00011b7983 */ /* 0x000f240000300800 */
[----:B------:R-:W-:Y:S01]  /*b8730*/  STL [R1+0x3830], R29 ;  /* 0x0038301d01007387 */ /* 0x000fe20000100800 */
[----:B------:R-:W-:Y:S01]  /*b8740*/  STL [R1+0x382c], R21 ;  /* 0x00382c1501007387 */ /* 0x000fe20000100800 */
[----:B--2---:R-:W-:-:S02]  /*b8750*/  IMAD.MOV.U32 R2, RZ, RZ, R6 ;  /* 0x000000ffff027224 */ /* 0x004fc400078e0006 */
[----:B------:R-:W-:Y:S02]  /*b8760*/  IMAD.MOV.U32 R0, RZ, RZ, R7 ;  /* 0x000000ffff007224 */ /* 0x000fe400078e0007 */
[----:B---3--:R-:W-:Y:S02]  /*b8770*/  IMAD.MOV.U32 R20, RZ, RZ, R10 ;  /* 0x000000ffff147224 */ /* 0x008fe400078e000a */
[----:B------:R-:W-:Y:S01]  /*b8780*/  IMAD.MOV.U32 R3, RZ, RZ, R11 ;  /* 0x000000ffff037224 */ /* 0x000fe200078e000b */
[C---:B----4-:R-:W-:Y:S08]  /*b8790*/  HMMA.16816.F32 R24, R16.reuse, R10, R24 ;  /* 0x0000000a1018723c */ /* 0x050ff00000001818 */
[C---:B------:R-:W-:Y:S11]  /*b87a0*/  HMMA.16816.F32 R8, R16.reuse, R6, R12 ;  /* 0x000000061008723c */ /* 0x040ff6000000180c */
[----:B------:R-:W-:Y:S04]  /*b87b0*/  @!UPT UIADD3 URZ, URZ, URZ, URZ ;  /* 0x0000003f3f3ff290 */ /* 0x000fe8000fffe03f */
[----:B------:R0:W-:Y:S01]  /*b87c0*/  STL.64 [R1+0x1320], R24 ;  /* 0x0013201801007387 */ /* 0x0001e20000100a00 */
[----:B------:R1:W-:Y:S02]  /*b87d0*/  STL.64 [R1+0x1328], R26 ;  /* 0x0013281a01007387 */ /* 0x0003e40000100a00 */
[----:B------:R-:W-:Y:S02]  /*b87e0*/  STL [R1+0x4bcc], R3 ;  /* 0x004bcc0301007387 */ /* 0x000fe40000100800 */
[----:B------:R-:W-:Y:S01]  /*b87f0*/  STL [R1+0x4bc8], R20 ;  /* 0x004bc81401007387 */ /* 0x000fe20000100800 */
[----:B------:R2:W-:Y:S02]  /*b8800*/  STL.64 [R1+0x4cd8], R22 ;  /* 0x004cd81601007387 */ /* 0x0005e40000100a00 */
[----:B------:R-:W-:Y:S02]  /*b8810*/  STL.64 [R1+0x1310], R8 ;  /* 0x0013100801007387 */ /* 0x000fe40000100a00 */
[----:B------:R-:W-:Y:S01]  /*b8820*/  STL.64 [R1+0x1318], R10 ;  /* 0x0013180a01007387 */ /* 0x000fe20000100a00 */
[----:B0-----:R-:W3:Y:S01]  /*b8830*/  LDL.LU R24, [R1+0x15b0] ;  /* 0x0015b00001187983 */ /* 0x001ee20000300800 */
[----:B------:R-:W3:Y:S02]  /*b8840*/  LDL.LU R25, [R1+0x15b4] ;  /* 0x0015b40001197983 */ /* 0x000ee40000300800 */
[----:B-1----:R-:W3:Y:S02]  /*b8850*/  LDL.LU R26, [R1+0x15b8] ;  /* 0x0015b800011a7983 */ /* 0x002ee40000300800 */
[----:B------:R-:W3:Y:S01]  /*b8860*/  LDL.LU R27, [R1+0x15bc] ;  /* 0x0015bc00011b7983 */ /* 0x000ee20000300800 */
[----:B--2---:R-:W3:Y:S01]  /*b8870*/  LDL.64 R22, [R1+0x58] ;  /* 0x0000580001167983 */ /* 0x004ee20000100a00 */
[----:B------:R-:W2:Y:S02]  /*b8880*/  LDL.LU R4, [R1+0x15a0] ;  /* 0x0015a00001047983 */ /* 0x000ea40000300800 */
[----:B------:R-:W2:Y:S02]  /*b8890*/  LDL.LU R5, [R1+0x15a4] ;  /* 0x0015a40001057983 */ /* 0x000ea40000300800 */
[----:B------:R-:W2:Y:S01]  /*b88a0*/  LDL.LU R6, [R1+0x15a8] ;  /* 0x0015a80001067983 */ /* 0x000ea20000300800 */
[----:B------:R-:W2:Y:S01]  /*b88b0*/  LDL.LU R7, [R1+0x15ac] ;  /* 0x0015ac0001077983 */ /* 0x000ea20000300800 */
[----:B------:R-:W4:Y:S03]  /*b88c0*/  LDL.64 R14, [R1+0x18] ;  /* 0x00001800010e7983 */ /* 0x000f260000100a00 */
[----:B----4-:R0:W-:Y:S04]  /*b88d0*/  STL.64 [R1+0x4c90], R14 ;  /* 0x004c900e01007387 */ /* 0x0101e80000100a00 */
[----:B0-----:R-:W4:Y:S04]  /*b88e0*/  LDL.64 R14, [R1+0x28] ;  /* 0x00002800010e7983 */ /* 0x001f280000100a00 */
[----:B----4-:R0:W-:Y:S04]  /*b88f0*/  STL.64 [R1+0x4ca8], R14 ;  /* 0x004ca80e01007387 */ /* 0x0101e80000100a00 */
[----:B0-----:R-:W4:Y:S04]  /*b8900*/  LDL.64 R14, [R1+0x38] ;  /* 0x00003800010e7983 */ /* 0x001f280000100a00 */
[----:B----4-:R0:W-:Y:S01]  /*b8910*/  STL.64 [R1+0x4cc8], R14 ;  /* 0x004cc80e01007387 */ /* 0x0101e20000100a00 */
[----:B------:R-:W4:Y:S03]  /*b8920*/  LDL.64 R10, [R1+0x8] ;  /* 0x00000800010a7983 */ /* 0x000f260000100a00 */
[----:B0-----:R-:W2:Y:S04]  /*b8930*/  LDL.64 R14, [R1+0x48] ;  /* 0x00004800010e7983 */ /* 0x001ea80000100a00 */
[----:B----4-:R0:W-:Y:S01]  /*b8940*/  STL.64 [R1+0x4c88], R10 ;  /* 0x004c880a01007387 */ /* 0x0101e20000100a00 */
[----:B------:R-:W4:Y:S02]  /*b8950*/  LDL.LU R8, [R1+0x1550] ;  /* 0x0015500001087983 */ /* 0x000f240000300800 */
[----:B------:R-:W4:Y:S01]  /*b8960*/  LDL.LU R9, [R1+0x1554] ;  /* 0x0015540001097983 */ /* 0x000f220000300800 */
[----:B0-----:R-:W4:Y:S01]  /*b8970*/  LDL.LU R10, [R1+0x1558] ;  /* 0x00155800010a7983 */ /* 0x001f220000300800 */
[----:B------:R-:W4:Y:S01]  /*b8980*/  LDL.LU R11, [R1+0x155c] ;  /* 0x00155c00010b7983 */ /* 0x000f220000300800 */
[C---:B---3--:R-:W-:Y:S08]  /*b8990*/  HMMA.16816.F32 R24, R16.reuse, R22, R24 ;  /* 0x000000161018723c */ /* 0x048ff00000001818 */
[----:B--2---:R-:W-:Y:S01]  /*b89a0*/  HMMA.16816.F32 R4, R16, R14, R4 ;  /* 0x0000000e1004723c */ /* 0x004fe20000001804 */
[----:B----4-:R-:W-:Y:S01]  /*b89b0*/  STL.64 [R1+0x4ca0], R10 ;  /* 0x004ca00a01007387 */ /* 0x010fe20000100a00 */
[----:B------:R0:W-:Y:S03]  /*b89c0*/  STL.64 [R1+0x4c98], R8 ;  /* 0x004c980801007387 */ /* 0x0001e60000100a00 */
        /* <DEDUP_REMOVED lines=11> */
[----:B------:R-:W-:Y:S01]  /*b8a80*/  STL [R1+0x4bd4], R0 ;  /* 0x004bd40001007387 */ /* 0x000fe20000100800 */
[----:B------:R-:W-:Y:S02]  /*b8a90*/  STL [R1+0x4bd0], R2 ;  /* 0x004bd00201007387 */ /* 0x000fe40000100800 */
[----:B------:R0:W-:Y:S02]  /*b8aa0*/  STL.64 [R1+0x11e0], R24 ;  /* 0x0011e01801007387 */ /* 0x0001e40000100a00 */
[----:B------:R1:W-:Y:S02]  /*b8ab0*/  STL.64 [R1+0x11e8], R26 ;  /* 0x0011e81a01007387 */ /* 0x0003e40000100a00 */
[----:B0-----:R-:W-:Y:S01]  /*b8ac0*/  IMAD.MOV.U32 R24, RZ, RZ, R22 ;  /* 0x000000ffff187224 */ /* 0x001fe200078e0016 */
[----:B-1----:R-:W3:Y:S01]  /*b8ad0*/  LDL.LU.64 R26, [R1+0x4ce0] ;  /* 0x004ce000011a7983 */ /* 0x002ee20000300a00 */
[----:B------:R-:W4:Y:S03]  /*b8ae0*/  LDL.LU.64 R22, [R1+0x4cd8] ;  /* 0x004cd80001167983 */ /* 0x000f260000300a00 */
[----:B------:R-:W-:Y:S01]  /*b8af0*/  STL [R1+0x4bd8], R24 ;  /* 0x004bd81801007387 */ /* 0x000fe20000100800 */
[----:B------:R0:W-:Y:S02]  /*b8b00*/  STL.64 [R1+0x1170], R4 ;  /* 0x0011700401007387 */ /* 0x0001e40000100a00 */
[----:B------:R1:W-:Y:S02]  /*b8b10*/  STL.64 [R1+0x1178], R6 ;  /* 0x0011780601007387 */ /* 0x0003e40000100a00 */
[----:B0-----:R-:W-:Y:S01]  /*b8b20*/  IMAD.MOV.U32 R5, RZ, RZ, R14 ;  /* 0x000000ffff057224 */ /* 0x001fe200078e000e */
[----:B-1----:R-:W2:Y:S01]  /*b8b30*/  LDL.LU.64 R6, [R1+0x4cd0] ;  /* 0x004cd00001067983 */ /* 0x002ea20000300a00 */
[----:B------:R-:W-:-:S02]  /*b8b40*/  IMAD.MOV.U32 R4, RZ, RZ, R15 ;  /* 0x000000ffff047224 */ /* 0x000fc400078e000f */
[----:B------:R-:W2:Y:S02]  /*b8b50*/  LDL.LU.64 R14, [R1+0x4cc8] ;  /* 0x004cc800010e7983 */ /* 0x000ea40000300a00 */
[----:B--2---:R-:W-:Y:S01]  /*b8b60*/  HMMA.16816.F32 R8, R16, R14, R8 ;  /* 0x0000000e1008723c */ /* 0x004fe20000001808 */
[----:B------:R4:W-:Y:S01]  /*b8b70*/  STL.64 [R1+0x4c78], R6 ;  /* 0x004c780601007387 */ /* 0x0009e20000100a00 */
[----:B------:R0:W-:Y:S02]  /*b8b80*/  STL.64 [R1+0x4c70], R4 ;  /* 0x004c700401007387 */ /* 0x0001e40000100a00 */
[----:B------:R-:W-:Y:S02]  /*b8b90*/  IMAD.MOV.U32 R28, RZ, RZ, R14 ;  /* 0x000000ffff1c7224 */ /* 0x000fe400078e000e */
[----:B------:R-:W-:Y:S02]  /*b8ba0*/  IMAD.MOV.U32 R25, RZ, RZ, R15 ;  /* 0x000000ffff197224 */ /* 0x000fe400078e000f */
[----:B----4-:R-:W-:Y:S01]  /*b8bb0*/  IMAD.MOV.U32 R6, RZ, RZ, R22 ;  /* 0x000000ffff067224 */ /* 0x010fe200078e0016 */
[----:B0-----:R-:W2:Y:S01]  /*b8bc0*/  LDL.LU R4, [R1+0x1540] ;  /* 0x0015400001047983 */ /* 0x001ea20000300800 */
[----:B------:R-:W2:Y:S02]  /*b8bd0*/  LDL.LU R5, [R1+0x1544] ;  /* 0x0015440001057983 */ /* 0x000ea40000300800 */
[----:B------:R-:W4:Y:S02]  /*b8be0*/  LDL.LU R22, [R1+0x4cc4] ;  /* 0x004cc40001167983 */ /* 0x000f240000300800 */
[----:B------:R-:W-:-:S02]  /*b8bf0*/  IMAD.MOV.U32 R7, RZ, RZ, R23 ;  /* 0x000000ffff077224 */ /* 0x000fc400078e0017 */
[----:B------:R-:W4:Y:S07]  /*b8c00*/  LDL.LU R23, [R1+0x4cc0] ;  /* 0x004cc00001177983 */ /* 0x000f2e0000300800 */
[----:B------:R-:W-:Y:S01]  /*b8c10*/  STL.64 [R1+0x11c0], R8 ;  /* 0x0011c00801007387 */ /* 0x000fe20000100a00 */
[----:B------:R0:W-:Y:S03]  /*b8c20*/  STL.64 [R1+0x11c8], R10 ;  /* 0x0011c80a01007387 */ /* 0x0001e60000100a00 */
[----:B0-----:R-:W2:Y:S01]  /*b8c30*/  LDL.LU.64 R10, [R1+0x4cb8] ;  /* 0x004cb800010a7983 */ /* 0x001ea20000300a00 */
[----:B------:R-:W2:Y:S02]  /*b8c40*/  LDL.LU.64 R8, [R1+0x4cb0] ;  /* 0x004cb00001087983 */ /* 0x000ea40000300a00 */
[----:B------:R-:W2:Y:S02]  /*b8c50*/  LDL.LU.64 R14, [R1+0x4ca8] ;  /* 0x004ca800010e7983 */ /* 0x000ea40000300a00 */
        /* <DEDUP_REMOVED lines=11> */
[----:B----4-:R-:W-:Y:S01]  /*b8d10*/  STL.64 [R1+0x4c30], R22 ;  /* 0x004c301601007387 */ /* 0x010fe20000100a00 */
[----:B------:R0:W-:Y:S03]  /*b8d20*/  STL.64 [R1+0x4c28], R20 ;  /* 0x004c281401007387 */ /* 0x0001e60000100a00 */
        /* <DEDUP_REMOVED lines=10> */
[----:B------:R-:W-:Y:S02]  /*b8dd0*/  IMAD.MOV.U32 R2, RZ, RZ, R14 ;  /* 0x000000ffff027224 */ /* 0x000fe400078e000e */
[----:B---3--:R-:W-:Y:S02]  /*b8de0*/  IMAD.MOV.U32 R13, RZ, RZ, R26 ;  /* 0x000000ffff0d7224 */ /* 0x008fe400078e001a */
[----:B------:R-:W-:Y:S01]  /*b8df0*/  IMAD.MOV.U32 R14, RZ, RZ, R27 ;  /* 0x000000ffff0e7224 */ /* 0x000fe200078e001b */
[----:B------:R-:W-:Y:S01]  /*b8e00*/  STL [R1+0x4c50], R2 ;  /* 0x004c500201007387 */ /* 0x000fe20000100800 */
[----:B------:R-:W3:Y:S02]  /*b8e10*/  LDL.LU R12, [R1+0x1510] ;  /* 0x00151000010c7983 */ /* 0x000ee40000300800 */
[----:B------:R-:W3:Y:S02]  /*b8e20*/  LDL.LU R26, [R1+0x4c84] ;  /* 0x004c8400011a7983 */ /* 0x000ee40000300800 */
[----:B------:R-:W-:Y:S01]  /*b8e30*/  IMAD.MOV.U32 R3, RZ, RZ, R15 ;  /* 0x000000ffff037224 */ /* 0x000fe200078e000f */
[----:B------:R-:W3:Y:S01]  /*b8e40*/  LDL.LU R27, [R1+0x4c80] ;  /* 0x004c8000011b7983 */ /* 0x000ee20000300800 */
[----:B------:R-:W3:Y:S01]  /*b8e50*/  LDL.LU R15, [R1+0x151c] ;  /* 0x00151c00010f7983 */ /* 0x000ee20000300800 */
[----:B--2---:R-:W-:Y:S11]  /*b8e60*/  HMMA.16816.F32 R4, R16, R10, R4 ;  /* 0x0000000a1004723c */ /* 0x004ff60000001804 */
[----:B------:R-:W-:Y:S11]  /*b8e70*/  @!UPT UIADD3 URZ, URZ, URZ, URZ ;  /* 0x0000003f3f3ff290 */ /* 0x000ff6000fffe03f */
[----:B------:R-:W-:Y:S01]  /*b8e80*/  @!UPT UIADD3 URZ, URZ, URZ, URZ ;  /* 0x0000003f3f3ff290 */ /* 0x000fe2000fffe03f */
[----:B------:R-:W-:Y:S01]  /*b8e90*/  STL.64 [R1+0x1070], R4 ;  /* 0x0010700401007387 */ /* 0x000fe20000100a00 */
[----:B------:R0:W-:Y:S03]  /*b8ea0*/  STL.64 [R1+0x1078], R6 ;  /* 0x0010780601007387 */ /* 0x0001e60000100a00 */
[----:B0-----:R-:W4:Y:S01]  /*b8eb0*/  LDL.LU.64 R6, [R1+0x4c78] ;  /* 0x004c780001067983 */ /* 0x001f220000300a00 */
[----:B------:R-:W2:Y:S02]  /*b8ec0*/  LDL.LU.64 R4, [R1+0x4c70] ;  /* 0x004c700001047983 */ /* 0x000ea40000300a00 */
[----:B------:R-:W-:Y:S02]  /*b8ed0*/  IMAD.MOV.U32 R24, RZ, RZ, R10 ;  /* 0x000000ffff187224 */ /* 0x000fe400078e000a */
[----:B------:R-:W-:Y:S02]  /*b8ee0*/  IMAD.MOV.U32 R0, RZ, RZ, R11 ;  /* 0x000000ffff007224 */ /* 0x000fe400078e000b */
[----:B------:R-:W2:Y:S01]  /*b8ef0*/  LDL.LU.64 R10, [R1+0x4c68] ;  /* 0x004c6800010a7983 */ /* 0x000ea20000300a00 */
[----:B------:R-:W2:Y:S02]  /*b8f00*/  LDL.LU R8, [R1+0x4c64] ;  /* 0x004c640001087983 */ /* 0x000ea40000300800 */
[----:B---3--:R-:W-:Y:S02]  /*b8f10*/  STL.64 [R1+0x4c20], R26 ;  /* 0x004c201a01007387 */ /* 0x008fe40000100a00 */
[----:B------:R-:W-:Y:S02]  /*b8f20*/  STL.64 [R1+0x4c18], R24 ;  /* 0x004c181801007387 */ /* 0x000fe40000100a00 */
        /* <DEDUP_REMOVED lines=9> */
[----:B------:R-:W3:Y:S02]  /*b8fc0*/  LDL.LU R16, [R1+0x14f0] ;  /* 0x0014f00001107983 */ /* 0x000ee40000300800 */
[----:B------:R-:W3:Y:S01]  /*b8fd0*/  LDL.LU R17, [R1+0x14f4] ;  /* 0x0014f40001117983 */ /* 0x000ee20000300800 */
[----:B------:R-:W3:Y:S01]  /*b8fe0*/  LDL.LU R18, [R1+0x14f8] ;  /* 0x0014f80001127983 */ /* 0x000ee20000300800 */
[----:B------:R-:W3:Y:S03]  /*b8ff0*/  LDL.LU R19, [R1+0x14fc] ;  /* 0x0014fc0001137983 */ /* 0x000ee60000300800 */
[----:B0-----:R-:W4:Y:S01]  /*b9000*/  LDL.LU R20, [R1+0x14e0] ;  /* 0x0014e00001147983 */ /* 0x001f220000300800 */
[----:B------:R-:W4:Y:S02]  /*b9010*/  LDL.LU R21, [R1+0x14e4] ;  /* 0x0014e40001157983 */ /* 0x000f240000300800 */
[----:B-1----:R-:W4:Y:S02]  /*b9020*/  LDL.LU R22, [R1+0x14e8] ;  /* 0x0014e80001167983 */ /* 0x002f240000300800 */
[----:B------:R-:W4:Y:S01]  /*b9030*/  LDL.LU R23, [R1+0x14ec] ;  /* 0x0014ec0001177983 */ /* 0x000f220000300800 */
[----:B------:R-:W3:Y:S01]  /*b9040*/  LDL.LU R24, [R1+0x14b0] ;  /* 0x0014b00001187983 */ /* 0x000ee20000300800 */
[----:B------:R-:W3:Y:S02]  /*b9050*/  LDL.LU R25, [R1+0x14b4] ;  /* 0x0014b40001197983 */ /* 0x000ee40000300800 */
[----:B------:R-:W3:Y:S02]  /*b9060*/  LDL.LU R26, [R1+0x14b8] ;  /* 0x0014b800011a7983 */ /* 0x000ee40000300800 */
[----:B------:R-:W3:Y:S01]  /*b9070*/  LDL.LU R27, [R1+0x14bc] ;  /* 0x0014bc00011b7983 */ /* 0x000ee20000300800 */
[----:B------:R0:W-:Y:S01]  /*b9080*/  STL.64 [R1+0x4b30], R6 ;  /* 0x004b300601007387 */ /* 0x0001e20000100a00 */
[----:B--2---:R1:W-:Y:S03]  /*b9090*/  STL.64 [R1+0x4be0], R4 ;  /* 0x004be00401007387 */ /* 0x0043e60000100a00 */
[----:B0-----:R-:W2:Y:S01]  /*b90a0*/  LDL R6, [R1+0x88] ;  /* 0x0000880001067983 */ /* 0x001ea20000100800 */
[----:B------:R-:W-:-:S02]  /*b90b0*/  IMAD.MOV.U32 R7, RZ, RZ, R10 ;  /* 0x000000ffff077224 */ /* 0x000fc400078e000a */
[----:B------:R-:W3:Y:S02]  /*b90c0*/  LDL.LU R10, [R1+0x4c60] ;  /* 0x004c6000010a7983 */ /* 0x000ee40000300800 */
[----:B-1----:R-:W-:Y:S02]  /*b90d0*/  IMAD.MOV.U32 R4, RZ, RZ, R9 ;  /* 0x000000ffff047224 */ /* 0x002fe400078e0009 */
[----:B------:R-:W-:Y:S01]  /*b90e0*/  IMAD.MOV.U32 R5, RZ, RZ, R2 ;  /* 0x000000ffff057224 */ /* 0x000fe200078e0002 */
[----:B--2---:R0:W-:Y:S02]  /*b90f0*/  STL.64 [R1+0x4bf0], R6 ;  /* 0x004bf00601007387 */ /* 0x0041e40000100a00 */
[----:B0-----:R-:W-:Y:S02]  /*b9100*/  IMAD.MOV.U32 R6, RZ, RZ, R11 ;  /* 0x000000ffff067224 */ /* 0x001fe400078e000b */
[----:B------:R-:W3:Y:S01]  /*b9110*/  LDL.LU R11, [R1+0x4c5c] ;  /* 0x004c5c00010b7983 */ /* 0x000ee20000300800 */
[----:B------:R-:W-:-:S02]  /*b9120*/  IMAD.MOV.U32 R7, RZ, RZ, R8 ;  /* 0x000000ffff077224 */ /* 0x000fc400078e0008 */
[----:B------:R-:W2:Y:S03]  /*b9130*/  LDL.LU R8, [R1+0x4c58] ;  /* 0x004c580001087983 */ /* 0x000ea60000300800 */
[----:B------:R0:W-:Y:S01]  /*b9140*/  STL.64 [R1+0x4c00], R6 ;  /* 0x004c000601007387 */ /* 0x0001e20000100a00 */
[----:B------:R-:W2:Y:S02]  /*b9150*/  LDL.LU R9, [R1+0x4c54] ;  /* 0x004c540001097983 */ /* 0x000ea40000300800 */
[----:B------:R-:W2:Y:S02]  /*b9160*/  LDL.LU R2, [R1+0x4c50] ;  /* 0x004c500001027983 */ /* 0x000ea40000300800 */
[----:B0-----:R-:W-:Y:S02]  /*b9170*/  IMAD.MOV.U32 R6, RZ, RZ, R29 ;  /* 0x000000ffff067224 */ /* 0x001fe400078e001d */
[----:B------:R-:W-:Y:S01]  /*b9180*/  IMAD.MOV.U32 R7, RZ, RZ, R28 ;  /* 0x000000ffff077224 */ /* 0x000fe200078e001c */
[----:B------:R-:W2:Y:S01]  /*b9190*/  LDL.LU R29, [R1+0x4c4c] ;  /* 0x004c4c00011d7983 */ /* 0x000ea20000300800 */
[----:B------:R-:W2:Y:S05]  /*b91a0*/  LDL.LU R28, [R1+0x4c48] ;  /* 0x004c4800011c7983 */ /* 0x000eaa0000300800 */
[C---:B---3--:R-:W-:Y:S11]  /*b91b0*/  HMMA.16816.F32 R12, R4.reuse, R10, R12 ;  /* 0x0000000a040c723c */ /* 0x048ff6000000180c */
[----:B------:R-:W-:Y:S11]  /*b91c0*/  @!UPT UIADD3 URZ, URZ, URZ, URZ ;  /* 0x0000003f3f3ff290 */ /* 0x000ff6000fffe03f */
[----:B------:R-:W-:Y:S01]  /*b91d0*/  @!UPT UIADD3 URZ, URZ, URZ, URZ ;  /* 0x0000003f3f3ff290 */ /* 0x000fe2000fffe03f */
[----:B------:R-:W-:Y:S01]  /*b91e0*/  STL.64 [R1+0x1030], R12 ;  /* 0x0010300c01007387 */ /* 0x000fe20000100a00 */
[----:B------:R0:W-:Y:S03]  /*b91f0*/  STL.64 [R1+0x1038], R14 ;  /* 0x0010380e01007387 */ /* 0x0001e60000100a00 */
[----:B0-----:R-:W3:Y:S01]  /*b9200*/  LDL.LU.64 R14, [R1+0x4c40] ;  /* 0x004c4000010e7983 */ /* 0x001ee20000300a00 */
[----:B------:R-:W-:Y:S02]  /*b9210*/  STL.64 [R1+0x4b18], R10 ;  /* 0x004b180a01007387 */ /* 0x000fe40000100a00 */
[----:B--2---:R0:W-:Y:S02]  /*b9220*/  STL.64 [R1+0x4b10], R8 ;  /* 0x004b100801007387 */ /* 0x0041e40000100a00 */
[----:B0-----:R-:W2:Y:S01]  /*b9230*/  LDL.LU.64 R8, [R1+0x400] ;  /* 0x0004000001087983 */ /* 0x001ea20000300a00 */
[----:B------:R-:W2:Y:S01]  /*b9240*/  LDL.LU.64 R10, [R1+0x408] ;  /* 0x00040800010a7983 */ /* 0x000ea20000300a00 */
        /* <DEDUP_REMOVED lines=21> */
[----:B0-----:R-:W4:Y:S01]  /*b93a0*/  LDL.LU.64 R22, [R1+0x4c30] ;  /* 0x004c300001167983 */ /* 0x001f220000300a00 */
[----:B------:R-:W2:Y:S01]  /*b93b0*/  LDL.LU.64 R20, [R1+0x4c28] ;  /* 0x004c280001147983 */ /* 0x000ea20000300a00 */
[C---:B----4-:R-:W-:Y:S11]  /*b93c0*/  HMMA.16816.F32 R24, R4.reuse, R22, R24 ;  /* 0x000000160418723c */ /* 0x050ff60000001818 */
[----:B------:R-:W-:Y:S11]  /*b93d0*/  @!UPT UIADD3 URZ, URZ, URZ, URZ ;  /* 0x0000003f3f3ff290 */ /* 0x000ff6000fffe03f */
[----:B------:R-:W-:Y:S01]  /*b93e0*/  @!UPT UIADD3 URZ, URZ, URZ, URZ ;  /* 0x0000003f3f3ff290 */ /* 0x000fe2000fffe03f */
[----:B------:R-:W-:Y:S01]  /*b93f0*/  STL.64 [R1+0xfc0], R24 ;  /* 0x000fc01801007387 */ /* 0x000fe20000100a00 */
[----:B------:R0:W-:Y:S03]  /*b9400*/  STL.64 [R1+0xfc8], R26 ;  /* 0x000fc81a01007387 */ /* 0x0001e60000100a00 */
[----:B0-----:R-:W4:Y:S01]  /*b9410*/  LDL.LU.64 R26, [R1+0x4c20] ;  /* 0x004c2000011a7983 */ /* 0x001f220000300a00 */
[----:B------:R-:W3:Y:S02]  /*b9420*/  LDL.LU.64 R24, [R1+0x4c18] ;  /* 0x004c180001187983 */ /* 0x000ee40000300a00 */
[----:B------:R-:W-:Y:S02]  /*b9430*/  STL.64 [R1+0x4af8], R22 ;  /* 0x004af81601007387 */ /* 0x000fe40000100a00 */
[----:B--2---:R0:W-:Y:S02]  /*b9440*/  STL.64 [R1+0x4be8], R20 ;  /* 0x004be81401007387 */ /* 0x0041e40000100a00 */
[----:B0-----:R-:W2:Y:S01]  /*b9450*/  LDL.LU R20, [R1+0x1460] ;  /* 0x0014600001147983 */ /* 0x001ea20000300800 */
[----:B------:R-:W2:Y:S02]  /*b9460*/  LDL.LU R21, [R1+0x1464] ;  /* 0x0014640001157983 */ /* 0x000ea40000300800 */
[----:B------:R-:W2:Y:S02]  /*b9470*/  LDL.LU R22, [R1+0x1468] ;  /* 0x0014680001167983 */ /* 0x000ea40000300800 */
[----:B------:R-:W2:Y:S01]  /*b9480*/  LDL.LU R23, [R1+0x146c] ;  /* 0x00146c0001177983 */ /* 0x000ea20000300800 */
[----:B----4-:R-:W-:Y:S01]  /*b9490*/  HMMA.16816.F32 R4, R4, R26, R8 ;  /* 0x0000001a0404723c */ /* 0x010fe20000001808 */
[----:B------:R-:W3:Y:S01]  /*b94a0*/  LDL.LU.64 R10, [R1+0x4c10] ;  /* 0x004c1000010a7983 */ /* 0x000ee20000300a00 */
[----:B------:R-:W3:Y:S11]  /*b94b0*/  LDL.LU.64 R8, [R1+0x4c08] ;  /* 0x004c080001087983 */ /* 0x000ef60000300a00 */
[----:B------:R-:W-:Y:S10]  /*b94c0*/  @!UPT UIADD3 URZ, URZ, URZ, URZ ;  /* 0x0000003f3f3ff290 */ /* 0x000ff4000fffe03f */
[----:B------:R-:W-:Y:S01]  /*b94d0*/  STL.64 [R1+0xf80], R4 ;  /* 0x000f800401007387 */ /* 0x000fe20000100a00 */
[----:B------:R0:W-:Y:S03]  /*b94e0*/  STL.64 [R1+0xf88], R6 ;  /* 0x000f880601007387 */ /* 0x0001e60000100a00 */
[----:B0-----:R-:W3:Y:S01]  /*b94f0*/  LDL.LU.64 R6, [R1+0x4c00] ;  /* 0x004c000001067983 */ /* 0x001ee20000300a00 */
[----:B------:R-:W-:Y:S01]  /*b9500*/  STL.64 [R1+0x4af0], R26 ;  /* 0x004af01a01007387 */ /* 0x000fe20000100a00 */
[----:B---3--:R-:W-:Y:S02]  /*b9510*/  HMMA.16816.F32 R4, R8, R6, R12 ;  /* 0x000000060804723c */ /* 0x008fe4000000180c */
[----:B------:R-:W3:Y:S11]  /*b9520*/  LDL.LU.64 R14, [R1+0x4bf8] ;  /* 0x004bf800010e7983 */ /* 0x000ef60000300a00 */
[----:B------:R-:W-:Y:S10]  /*b9530*/  @!UPT UIADD3 URZ, URZ, URZ, URZ ;  /* 0x0000003f3f3ff290 */ /* 0x000ff4000fffe03f */
[----:B------:R-:W-:Y:S01]  /*b9540*/  STL.64 [R1+0x1770], R4 ;  /* 0x0017700401007387 */ /* 0x000fe20000100a00 */
[----:B------:R-:W-:Y:S02]  /*b9550*/  IMAD.MOV.U32 R12, RZ, RZ, R6 ;  /* 0x000000ffff0c7224 */ /* 0x000fe400078e0006 */
[----:B------:R0:W-:Y:S02]  /*b9560*/  STL.64 [R1+0x1778], R6 ;  /* 0x0017780601007387 */ /* 0x0001e40000100a00 */
[----:B0-----:R-:W2:Y:S01]  /*b9570*/  LDL.LU.64 R6, [R1+0x4bf0] ;  /* 0x004bf00001067983 */ /* 0x001ea20000300a00 */
[----:B------:R-:W-:-:S05]  /*b9580*/  IMAD.MOV.U32 R16, RZ, RZ, R4 ;  /* 0x000000ffff107224 */ /* 0x000fca00078e0004 */
[----:B------:R-:W-:Y:S01]  /*b9590*/  STL [R1+0x383c], R16 ;  /* 0x00383c1001007387 */ /* 0x000fe20000100800 */
[----:B------:R-:W-:Y:S01]  /*b95a0*/  STL [R1+0x3838], R12 ;  /* 0x0038380c01007387 */ /* 0x000fe20000100800 */
[----:B--2---:R-:W-:Y:S02]  /*b95b0*/  HMMA.16816.F32 R4, R8, R6, R20 ;  /* 0x000000060804723c */ /* 0x004fe40000001814 */
[----:B------:R-:W2:Y:S11]  /*b95c0*/  LDL.LU.64 R20, [R1+0x4be8] ;  /* 0x004be80001147983 */ /* 0x000eb60000300a00 */
[----:B------:R-:W-:Y:S10]  /*b95d0*/  @!UPT UIADD3 URZ, URZ, URZ, URZ ;  /* 0x0000003f3f3ff290 */ /* 0x000ff4000fffe03f */
[----:B------:R0:W-:Y:S01]  /*b95e0*/  STL.64 [R1+0x1760], R4 ;  /* 0x0017600401007387 */ /* 0x0001e20000100a00 */
[----:B------:R-:W-:Y:S02]  /*b95f0*/  IMAD.MOV.U32 R13, RZ, RZ, R6 ;  /* 0x000000ffff0d7224 */ /* 0x000fe400078e0006 */
[----:B------:R1:W-:Y:S02]  /*b9600*/  STL.64 [R1+0x1768], R6 ;  /* 0x0017680601007387 */ /* 0x0003e40000100a00 */
[----:B------:R-:W-:Y:S02]  /*b9610*/  IMAD.MOV.U32 R17, RZ, RZ, R4 ;  /* 0x000000ffff117224 */ /* 0x000fe400078e0004 */
[----:B0-----:R-:W4:Y:S01]  /*b9620*/  LDL.LU.64 R4, [R1+0x4be0] ;  /* 0x004be00001047983 */ /* 0x001f220000300a00 */
[----:B-1----:R-:W-:Y:S02]  /*b9630*/  IMAD.MOV.U32 R6, RZ, RZ, R24 ;  /* 0x000000ffff067224 */ /* 0x002fe400078e0018 */
[----:B------:R-:W-:Y:S01]  /*b9640*/  IMAD.MOV.U32 R7, RZ, RZ, R0 ;  /* 0x000000ffff077224 */ /* 0x000fe200078e0000 */
[----:B------:R-:W4:Y:S01]  /*b9650*/  LDL.LU R24, [R1+0x4bd8] ;  /* 0x004bd80001187983 */ /* 0x000f220000300800 */
[----:B------:R-:W4:Y:S03]  /*b9660*/  LDL.LU R0, [R1+0x4bd4] ;  /* 0x004bd40001007983 */ /* 0x000f260000300800 */
[----:B------:R-:W-:Y:S01]  /*b9670*/  STL.64 [R1+0x4b48], R6 ;  /* 0x004b480601007387 */ /* 0x000fe20000100a00 */
[----:B------:R-:W-:Y:S02]  /*b9680*/  STL [R1+0x3844], R17 ;  /* 0x0038441101007387 */ /* 0x000fe40000100800 */
[----:B------:R-:W-:Y:S02]  /*b9690*/  STL.64 [R1+0x4b00], R18 ;  /* 0x004b001201007387 */ /* 0x000fe40000100a00 */
[----:B------:R0:W-:Y:S01]  /*b96a0*/  STL [R1+0x3840], R13 ;  /* 0x0038400d01007387 */ /* 0x0001e20000100800 */
[----:B---3--:R1:W-:Y:S01]  /*b96b0*/  STL.64 [R1+0x4b08], R14 ;  /* 0x004b080e01007387 */ /* 0x0083e20000100a00 */
[----:B------:R-:W3:Y:S03]  /*b96c0*/  LDL.LU R12, [R1+0x1360] ;  /* 0x00136000010c7983 */ /* 0x000ee60000300800 */
[----:B0-----:R-:W3:Y:S01]  /*b96d0*/  LDL.LU R13, [R1+0x1364] ;  /* 0x00136400010d7983 */ /* 0x001ee20000300800 */
[----:B-1----:R-:W3:Y:S03]  /*b96e0*/  LDL.LU R14, [R1+0x1368] ;  /* 0x00136800010e7983 */ /* 0x002ee60000300800 */
[----:B------:R-:W3:Y:S01]  /*b96f0*/  LDL.LU R15, [R1+0x136c] ;  /* 0x00136c00010f7983 */ /* 0x000ee20000300800 */
[----:B------:R-:W-:-:S02]  /*b9700*/  IMAD.MOV.U32 R6, RZ, RZ, R2 ;  /* 0x000000ffff067224 */ /* 0x000fc400078e0002 */
[----:B------:R-:W-:Y:S01]  /*b9710*/  IMAD.MOV.U32 R7, RZ, RZ, R3 ;  /* 0x000000ffff077224 */ /* 0x000fe200078e0003 */
[----:B------:R-:W3:Y:S01]  /*b9720*/  LDL.LU R2, [R1+0x4bd0] ;  /* 0x004bd00001027983 */ /* 0x000ee20000300800 */
[----:B------:R-:W3:Y:S03]  /*b9730*/  LDL.LU R3, [R1+0x4bcc] ;  /* 0x004bcc0001037983 */ /* 0x000ee60000300800 */
[----:B------:R0:W-:Y:S02]  /*b9740*/  STL.64 [R1+0x4b60], R6 ;  /* 0x004b600601007387 */ /* 0x0001e40000100a00 */
[----:B0-----:R-:W-:Y:S02]  /*b9750*/  IMAD.MOV.U32 R7, RZ, RZ, R29 ;  /* 0x000000ffff077224 */ /* 0x001fe400078e001d */
[----:B--2---:R-:W-:Y:S02]  /*b9760*/  IMAD.MOV.U32 R6, RZ, RZ, R20 ;  /* 0x000000ffff067224 */ /* 0x004fe400078e0014 */
[----:B------:R-:W2:Y:S03]  /*b9770*/  LDL.LU R20, [R1+0x4bc8] ;  /* 0x004bc80001147983 */ /* 0x000ea60000300800 */
[----:B------:R0:W-:Y:S02]  /*b9780*/  STL.64 [R1+0x4b78], R6 ;  /* 0x004b780601007387 */ /* 0x0001e40000100a00 */
[----:B0-----:R-:W-:-:S02]  /*b9790*/  IMAD.MOV.U32 R6, RZ, RZ, R28 ;  /* 0x000000ffff067224 */ /* 0x001fc400078e001c */
[----:B------:R-:W-:Y:S02]  /*b97a0*/  IMAD.MOV.U32 R7, RZ, RZ, R25 ;  /* 0x000000ffff077224 */ /* 0x000fe400078e0019 */
[----:B----4-:R-:W-:Y:S02]  /*b97b0*/  IMAD.MOV.U32 R26, RZ, RZ, R5 ;  /* 0x000000ffff1a7224 */ /* 0x010fe400078e0005 */
[----:B------:R-:W-:Y:S01]  /*b97c0*/  IMAD.MOV.U32 R27, RZ, RZ, R4 ;  /* 0x000000ffff1b7224 */ /* 0x000fe200078e0004 */
[----:B---3--:R-:W-:Y:S01]  /*b97d0*/  STL.64 [R1+0x4b28], R14 ;  /* 0x004b280e01007387 */ /* 0x008fe20000100a00 */
[----:B------:R0:W-:Y:S03]  /*b97e0*/  STL.64 [R1+0x4b20], R12 ;  /* 0x004b200c01007387 */ /* 0x0001e60000100a00 */
[----:B0-----:R-:W3:Y:S01]  /*b97f0*/  LDL.LU R12, [R1+0x1380] ;  /* 0x00138000010c7983 */ /* 0x001ee20000300800 */
[----:B------:R-:W3:Y:S02]  /*b9800*/  LDL.LU R13, [R1+0x1384] ;  /* 0x00138400010d7983 */ /* 0x000ee40000300800 */
[----:B------:R-:W4:Y:S02]  /*b9810*/  LDL.LU R14, [R1+0x1388] ;  /* 0x00138800010e7983 */ /* 0x000f240000300800 */
[----:B------:R-:W4:Y:S01]  /*b9820*/  LDL.LU R15, [R1+0x138c] ;  /* 0x00138c00010f7983 */ /* 0x000f220000300800 */
[----:B------:R0:W-:Y:S01]  /*b9830*/  STL.64 [R1+0x4b90], R6 ;  /* 0x004b900601007387 */ /* 0x0001e20000100a00 */
[----:B------:R1:W-:Y:S02]  /*b9840*/  STL.64 [R1+0x4b98], R26 ;  /* 0x004b981a01007387 */ /* 0x0003e40000100a00 */
[----:B------:R-:W2:Y:S02]  /*b9850*/  LDL.LU R4, [R1+0x1400] ;  /* 0x0014000001047983 */ /* 0x000ea40000300800 */
[----:B------:R-:W2:Y:S01]  /*b9860*/  LDL.LU R5, [R1+0x1404] ;  /* 0x0014040001057983 */ /* 0x000ea20000300800 */
[----:B0-----:R-:W2:Y:S01]  /*b9870*/  LDL.LU R6, [R1+0x1408] ;  /* 0x0014080001067983 */ /* 0x001ea20000300800 */
[----:B------:R-:W2:Y:S02]  /*b9880*/  LDL.LU R7, [R1+0x140c] ;  /* 0x00140c0001077983 */ /* 0x000ea40000300800 */
[----:B-1----:R-:W-:-:S02]  /*b9890*/  IMAD.MOV.U32 R26, RZ, RZ, R24 ;  /* 0x000000ffff1a7224 */ /* 0x002fc400078e0018 */
[----:B------:R-:W-:Y:S01]  /*b98a0*/  IMAD.MOV.U32 R27, RZ, RZ, R21 ;  /* 0x000000ffff1b7224 */ /* 0x000fe200078e0015 */
[----:B--2---:R-:W-:Y:S01]  /*b98b0*/  STL.64 [R1+0x4ba8], R6 ;  /* 0x004ba80601007387 */ /* 0x004fe20000100a00 */
[----:B------:R0:W-:Y:S03]  /*b98c0*/  STL.64 [R1+0x4ba0], R4 ;  /* 0x004ba00401007387 */ /* 0x0001e60000100a00 */
[----:B------:R-:W-:Y:S01]  /*b98d0*/  STL.64 [R1+0x4bb0], R26 ;  /* 0x004bb01a01007387 */ /* 0x000fe20000100a00 */
        /* <DEDUP_REMOVED lines=10> */
[----:B0-----:R-:W2:Y:S01]  /*b9980*/  LDL.LU R4, [R1+0x1430] ;  /* 0x0014300001047983 */ /* 0x001ea20000300800 */
[----:B------:R-:W2:Y:S02]  /*b9990*/  LDL.LU R5, [R1+0x1434] ;  /* 0x0014340001057983 */ /* 0x000ea40000300800 */
[----:B------:R-:W2:Y:S02]  /*b99a0*/  LDL.LU R6, [R1+0x1438] ;  /* 0x0014380001067983 */ /* 0x000ea40000300800 */
[----:B------:R-:W2:Y:S01]  /*b99b0*/  LDL.LU R7, [R1+0x143c] ;  /* 0x00143c0001077983 */ /* 0x000ea20000300800 */
        /* <DEDUP_REMOVED lines=12> */
[----:B------:R-:W-:-:S02]  /*b9a80*/  IMAD.MOV.U32 R22, RZ, RZ, R20 ;  /* 0x000000ffff167224 */ /* 0x000fc400078e0014 */
[----:B------:R-:W-:Y:S02]  /*b9a90*/  IMAD.MOV.U32 R23, RZ, RZ, R3 ;  /* 0x000000ffff177224 */ /* 0x000fe400078e0003 */
[----:B------:R-:W-:Y:S02]  /*b9aa0*/  IMAD.MOV.U32 R26, RZ, RZ, R2 ;  /* 0x000000ffff1a7224 */ /* 0x000fe400078e0002 */
[----:B------:R-:W-:-:S03]  /*b9ab0*/  IMAD.MOV.U32 R27, RZ, RZ, R0 ;  /* 0x000000ffff1b7224 */ /* 0x000fc600078e0000 */
        /* <DEDUP_REMOVED lines=8> */
[----:B----4-:R-:W-:Y:S01]  /*b9b40*/  STL.64 [R1+0x4b88], R14 ;  /* 0x004b880e01007387 */ /* 0x010fe20000100a00 */
[----:B---3--:R0:W-:Y:S03]  /*b9b50*/  STL.64 [R1+0x4b80], R12 ;  /* 0x004b800c01007387 */ /* 0x0081e60000100a00 */
[----:B0-----:R-:W2:Y:S01]  /*b9b60*/  LDL.LU R12, [R1+0x13f0] ;  /* 0x0013f000010c7983 */ /* 0x001ea20000300800 */
[----:B------:R-:W2:Y:S02]  /*b9b70*/  LDL.LU R13, [R1+0x13f4] ;  /* 0x0013f400010d7983 */ /* 0x000ea40000300800 */
[----:B------:R-:W2:Y:S02]  /*b9b80*/  LDL.LU R14, [R1+0x13f8] ;  /* 0x0013f800010e7983 */ /* 0x000ea40000300800 */
[----:B------:R-:W2:Y:S01]  /*b9b90*/  LDL.LU R15, [R1+0x13fc] ;  /* 0x0013fc00010f7983 */ /* 0x000ea20000300800 */
[----:B------:R-:W3:Y:S01]  /*b9ba0*/  LDL.LU R16, [R1+0x1350] ;  /* 0x0013500001107983 */ /* 0x000ee20000300800 */
[----:B------:R0:W-:Y:S02]  /*b9bb0*/  STL.64 [R1+0x1750], R20 ;  /* 0x0017501401007387 */ /* 0x0001e40000100a00 */
[----:B------:R1:W-:Y:S02]  /*b9bc0*/  STL.64 [R1+0x1758], R22 ;  /* 0x0017581601007387 */ /* 0x0003e40000100a00 */
[----:B------:R-:W3:Y:S01]  /*b9bd0*/  LDL.LU R17, [R1+0x1354] ;  /* 0x0013540001117983 */ /* 0x000ee20000300800 */
[----:B------:R-:W3:Y:S01]  /*b9be0*/  LDL.LU R18, [R1+0x1358] ;  /* 0x0013580001127983 */ /* 0x000ee20000300800 */
[----:B------:R-:W3:Y:S03]  /*b9bf0*/  LDL.LU R19, [R1+0x135c] ;  /* 0x00135c0001137983 */ /* 0x000ee60000300800 */
[----:B0-----:R-:W4:Y:S01]  /*b9c00*/  LDL.LU R20, [R1+0x1330] ;  /* 0x0013300001147983 */ /* 0x001f220000300800 */
[----:B------:R-:W4:Y:S02]  /*b9c10*/  LDL.LU R21, [R1+0x1334] ;  /* 0x0013340001157983 */ /* 0x000f240000300800 */
[----:B-1----:R-:W4:Y:S02]  /*b9c20*/  LDL.LU R22, [R1+0x1338] ;  /* 0x0013380001167983 */ /* 0x002f240000300800 */
[----:B------:R-:W4:Y:S01]  /*b9c30*/  LDL.LU R23, [R1+0x133c] ;  /* 0x00133c0001177983 */ /* 0x000f220000300800 */
[----:B------:R-:W2:Y:S01]  /*b9c40*/  LDL.LU.64 R6, [R1+0x4bc0] ;  /* 0x004bc00001067983 */ /* 0x000ea20000300a00 */
[----:B------:R-:W2:Y:S02]  /*b9c50*/  LDL.LU.64 R4, [R1+0x4bb8] ;  /* 0x004bb80001047983 */ /* 0x000ea40000300a00 */
        /* <DEDUP_REMOVED lines=59> */
[----:B------:R-:W3:Y:S01]  /*ba010*/  LDL.LU.64 R8, [R1+0x4b10] ;  /* 0x004b100001087983 */ /* 0x000ee20000300a00 */
[----:B------:R0:W-:Y:S01]  /*ba020*/  STL.64 [R1+0x4ae0], R6 ;  /* 0x004ae00601007387 */ /* 0x0001e20000100a00 */
[----:B------:R-:W-:-:S02]  /*ba030*/  IMAD.MOV.U32 R5, RZ, RZ, R3 ;  /* 0x000000ffff057224 */ /* 0x000fc400078e0003 */
[----:B0-----:R-:W-:Y:S02]  /*ba040*/  IMAD.MOV.U32 R6, RZ, RZ, R2 ;  /* 0x000000ffff067224 */ /* 0x001fe400078e0002 */
[----:B------:R-:W-:-:S07]  /*ba050*/  IMAD.MOV.U32 R7, RZ, RZ, R0 ;  /* 0x000000ffff077224 */ /* 0x000fce00078e0000 */
[C---:B--2---:R-:W-:Y:S11]  /*ba060*/  HMMA.16816.F32 R12, R4.reuse, R10, R12 ;  /* 0x0000000a040c723c */ /* 0x044ff6000000180c */
[----:B------:R-:W-:Y:S11]  /*ba070*/  @!UPT UIADD3 URZ, URZ, URZ, URZ ;  /* 0x0000003f3f3ff290 */ /* 0x000ff6000fffe03f */
[----:B------:R-:W-:Y:S01]  /*ba080*/  @!UPT UIADD3 URZ, URZ, URZ, URZ ;  /* 0x0000003f3f3ff290 */ /* 0x000fe2000fffe03f */
[----:B------:R-:W-:Y:S01]  /*ba090*/  STL.64 [R1+0x1600], R12 ;  /* 0x0016000c01007387 */ /* 0x000fe20000100a00 */
[----:B------:R0:W-:Y:S03]  /*ba0a0*/  STL.64 [R1+0x1608], R14 ;  /* 0x0016080e01007387 */ /* 0x0001e60000100a00 */
[----:B0-----:R-:W2:Y:S01]  /*ba0b0*/  LDL.LU.64 R14, [R1+0x4b08] ;  /* 0x004b0800010e7983 */ /* 0x001ea20000300a00 */
[----:B------:R0:W-:Y:S02]  /*ba0c0*/  STL.64 [R1+0x4a28], R10 ;  /* 0x004a280a01007387 */ /* 0x0001e40000100a00 */
[----:B---3--:R1:W-:Y:S01]  /*ba0d0*/  STL.64 [R1+0x4a20], R8 ;  /* 0x004a200801007387 */ /* 0x0083e20000100a00 */
[----:B0-----:R-:W3:Y:S01]  /*ba0e0*/  LDL.64 R10, [R1+0x88] ;  /* 0x00008800010a7983 */ /* 0x001ee20000100a00 */
[C---:B--2---:R-:W-:Y:S03]  /*ba0f0*/  HMMA.16816.F32 R16, R4.reuse, R14, R16 ;  /* 0x0000000e0410723c */ /* 0x044fe60000001810 */
[----:B---3--:R0:W-:Y:S01]  /*ba100*/  STL.64 [R1+0x4ae8], R10 ;  /* 0x004ae80a01007387 */ /* 0x0081e20000100a00 */
[----:B-1----:R-:W2:Y:S02]  /*ba110*/  LDL.LU R8, [R1+0x12e0] ;  /* 0x0012e00001087983 */ /* 0x002ea40000300800 */
[----:B------:R-:W2:Y:S01]  /*ba120*/  LDL.LU R9, [R1+0x12e4] ;  /* 0x0012e40001097983 */ /* 0x000ea20000300800 */
[----:B0-----:R-:W2:Y:S01]  /*ba130*/  LDL.LU R10, [R1+0x12e8] ;  /* 0x0012e800010a7983 */ /* 0x001ea20000300800 */
[----:B------:R-:W2:Y:S11]  /*ba140*/  LDL.LU R11, [R1+0x12ec] ;  /* 0x0012ec00010b7983 */ /* 0x000eb60000300800 */
[----:B------:R-:W-:Y:S04]  /*ba150*/  @!UPT UIADD3 URZ, URZ, URZ, URZ ;  /* 0x0000003f3f3ff290 */ /* 0x000fe8000fffe03f */
[----:B------:R-:W-:Y:S02]  /*ba160*/  STL.64 [R1+0x15f0], R16 ;  /* 0x0015f01001007387 */ /* 0x000fe40000100a00 */
[----:B------:R0:W-:Y:S02]  /*ba170*/  STL.64 [R1+0x15f8], R18 ;  /* 0x0015f81201007387 */ /* 0x0001e40000100a00 */
[----:B0-----:R-:W4:Y:S01]  /*ba180*/  LDL.LU.64 R18, [R1+0x4b00] ;  /* 0x004b000001127983 */ /* 0x001f220000300a00 */
[----:B------:R0:W-:Y:S02]  /*ba190*/  STL.64 [R1+0x4a18], R14 ;  /* 0x004a180e01007387 */ /* 0x0001e40000100a00 */
[----:B------:R-:W3:Y:S01]  /*ba1a0*/  LDL.64 R12, [R1+0x650] ;  /* 0x00065000010c7983 */ /* 0x000ee20000100a00 */
[----:B0-----:R-:W3:Y:S01]  /*ba1b0*/  LDL.64 R14, [R1+0x658] ;  /* 0x00065800010e7983 */ /* 0x001ee20000100a00 */
[C---:B----4-:R-:W-:Y:S11]  /*ba1c0*/  HMMA.16816.F32 R20, R4.reuse, R18, R20 ;  /* 0x000000120414723c */ /* 0x050ff60000001814 */
[----:B------:R-:W-:Y:S11]  /*ba1d0*/  @!UPT UIADD3 URZ, URZ, URZ, URZ ;  /* 0x0000003f3f3ff290 */ /* 0x000ff6000fffe03f */
[----:B------:R-:W-:Y:S01]  /*ba1e0*/  @!UPT UIADD3 URZ, URZ, URZ, URZ ;  /* 0x0000003f3f3ff290 */ /* 0x000fe2000fffe03f */
[----:B------:R-:W-:Y:S01]  /*ba1f0*/  STL.64 [R1+0x15e0], R20 ;  /* 0x0015e01401007387 */ /* 0x000fe20000100a00 */
[----:B------:R0:W-:Y:S03]  /*ba200*/  STL.64 [R1+0x15e8], R22 ;  /* 0x0015e81601007387 */ /* 0x0001e60000100a00 */
[----:B0-----:R-:W4:Y:S01]  /*ba210*/  LDL.LU.64 R22, [R1+0x4af8] ;  /* 0x004af80001167983 */ /* 0x001f220000300a00 */
[----:B------:R0:W-:Y:S02]  /*ba220*/  STL [R1+0x49f4], R18 ;  /* 0x0049f41201007387 */ /* 0x0001e40000100800 */
[----:B------:R1:W-:Y:S02]  /*ba230*/  STL [R1+0x49f0], R19 ;  /* 0x0049f01301007387 */ /* 0x0003e40000100800 */
[----:B------:R-:W2:Y:S01]  /*ba240*/  LDL.LU R16, [R1+0x12b0] ;  /* 0x0012b00001107983 */ /* 0x000ea20000300800 */
[----:B------:R-:W2:Y:S04]  /*ba250*/  LDL.LU R17, [R1+0x12b4] ;  /* 0x0012b40001117983 */ /* 0x000ea80000300800 */
[----:B0-----:R-:W2:Y:S01]  /*ba260*/  LDL.LU R18, [R1+0x12b8] ;  /* 0x0012b80001127983 */ /* 0x001ea20000300800 */
[----:B-1----:R-:W2:Y:S01]  /*ba270*/  LDL.LU R19, [R1+0x12bc] ;  /* 0x0012bc0001137983 */ /* 0x002ea20000300800 */
[C---:B----4-:R-:W-:Y:S11]  /*ba280*/  HMMA.16816.F32 R24, R4.reuse, R22, R24 ;  /* 0x000000160418723c */ /* 0x050ff60000001818 */
[----:B------:R-:W-:Y:S11]  /*ba290*/  @!UPT UIADD3 URZ, URZ, URZ, URZ ;  /* 0x0000003f3f3ff290 */ /* 0x000ff6000fffe03f */
[----:B------:R-:W-:Y:S01]  /*ba2a0*/  @!UPT UIADD3 URZ, URZ, URZ, URZ ;  /* 0x0000003f3f3ff290 */ /* 0x000fe2000fffe03f */
[----:B------:R-:W-:Y:S01]  /*ba2b0*/  STL.64 [R1+0x15d0], R24 ;  /* 0x0015d01801007387 */ /* 0x000fe20000100a00 */
[----:B------:R0:W-:Y:S03]  /*ba2c0*/  STL.64 [R1+0x15d8], R26 ;  /* 0x0015d81a01007387 */ /* 0x0001e60000100a00 */
[----:B0-----:R-:W2:Y:S01]  /*ba2d0*/  LDL.LU.64 R26, [R1+0x4af0] ;  /* 0x004af000011a7983 */ /* 0x001ea20000300a00 */
[----:B------:R0:W-:Y:S03]  /*ba2e0*/  STL.64 [R1+0x49e8], R22 ;  /* 0x0049e81601007387 */ /* 0x0001e60000100a00 */
[----:B0-----:R-:W4:Y:S01]  /*ba2f0*/  LDL.64 R22, [R1+0x98] ;  /* 0x0000980001167983 */ /* 0x001f220000100a00 */
[----:B--2---:R-:W-:Y:S03]  /*ba300*/  HMMA.16816.F32 R4, R4, R26, R8 ;  /* 0x0000001a0404723c */ /* 0x004fe60000001808 */
[----:B------:R-:W2:Y:S11]  /*ba310*/  LDL.LU.64 R10, [R1+0x4ae8] ;  /* 0x004ae800010a7983 */ /* 0x000eb60000300a00 */
[----:B------:R-:W-:Y:S09]  /*ba320*/  @!UPT UIADD3 URZ, URZ, URZ, URZ ;  /* 0x0000003f3f3ff290 */ /* 0x000ff2000fffe03f */
[----:B------:R-:W-:Y:S01]  /*ba330*/  STL.64 [R1+0x15c0], R4 ;  /* 0x0015c00401007387 */ /* 0x000fe20000100a00 */
[----:B------:R0:W-:Y:S03]  /*ba340*/  STL.64 [R1+0x15c8], R6 ;  /* 0x0015c80601007387 */ /* 0x0001e60000100a00 */
[----:B0-----:R-:W2:Y:S01]  /*ba350*/  LDL.LU.64 R6, [R1+0x4ae0] ;  /* 0x004ae00001067983 */ /* 0x001ea20000300a00 */
[----:B------:R0:W-:Y:S02]  /*ba360*/  STL.64 [R1+0x49e0], R26 ;  /* 0x0049e01a01007387 */ /* 0x0001e40000100a00 */
[----:B------:R-:W3:Y:S02]  /*ba370*/  LDL.LU R24, [R1+0x12c0] ;  /* 0x0012c00001187983 */ /* 0x000ee40000300800 */
[----:B------:R-:W3:Y:S01]  /*ba380*/  LDL.LU R25, [R1+0x12c4] ;  /* 0x0012c40001197983 */ /* 0x000ee20000300800 */
[----:B0-----:R-:W3:Y:S01]  /*ba390*/  LDL.LU R26, [R1+0x12c8] ;  /* 0x0012c800011a7983 */ /* 0x001ee20000300800 */
[----:B------:R-:W3:Y:S02]  /*ba3a0*/  LDL.LU R27, [R1+0x12cc] ;  /* 0x0012cc00011b7983 */ /* 0x000ee40000300800 */
[----:B----4-:R-:W-:-:S02]  /*ba3b0*/  IMAD.MOV.U32 R4, RZ, RZ, R23 ;  /* 0x000000ffff047224 */ /* 0x010fc400078e0017 */
[----:B------:R-:W-:Y:S01]  /*ba3c0*/  IMAD.MOV.U32 R5, RZ, RZ, R22 ;  /* 0x000000ffff057224 */ /* 0x000fe200078e0016 */
[C---:B---3--:R-:W-:Y:S11]  /*ba3d0*/  HMMA.16816.F32 R24, R12.reuse, R22, R24 ;  /* 0x000000160c18723c */ /* 0x048ff60000001818 */
[----:B------:R-:W-:Y:S11]  /*ba3e0*/  @!UPT UIADD3 URZ, URZ, URZ, URZ ;  /* 0x0000003f3f3ff290 */ /* 0x000ff6000fffe03f */
[----:B------:R-:W-:Y:S01]  /*ba3f0*/  @!UPT UIADD3 URZ, URZ, URZ, URZ ;  /* 0x0000003f3f3ff290 */ /* 0x000fe2000fffe03f */
[----:B------:R-:W-:Y:S01]  /*ba400*/  STL.64 [R1+0x12c0], R24 ;  /* 0x0012c01801007387 */ /* 0x000fe20000100a00 */
[----:B------:R-:W-:Y:S02]  /*ba410*/  STL.64 [R1+0x12c8], R26 ;  /* 0x0012c81a01007387 */ /* 0x000fe40000100a00 */
[----:B------:R-:W-:Y:S02]  /*ba420*/  STL [R1+0x49fc], R4 ;  /* 0x0049fc0401007387 */ /* 0x000fe40000100800 */
[----:B------:R-:W-:Y:S01]  /*ba430*/  STL [R1+0x49f8], R5 ;  /* 0x0049f80501007387 */ /* 0x000fe20000100800 */
[----:B--2---:R0:W-:Y:S02]  /*ba440*/  STL.64 [R1+0x4a70], R6 ;  /* 0x004a700601007387 */ /* 0x0041e40000100a00 */
[----:B0-----:R-:W-:Y:S07]  /*ba450*/  HMMA.16816.F32 R4, R12, R10, R16 ;  /* 0x0000000a0c04723c */ /* 0x001fee0000001810 */
[----:B------:R-:W-:-:S02]  /*ba460*/  IMAD.MOV.U32 R17, RZ, RZ, R11 ;  /* 0x000000ffff117224 */ /* 0x000fc400078e000b */
[----:B------:R-:W-:Y:S11]  /*ba470*/  IMAD.MOV.U32 R20, RZ, RZ, R10 ;  /* 0x000000ffff147224 */ /* 0x000ff600078e000a */
[----:B------:R-:W-:Y:S03]  /*ba480*/  @!UPT UIADD3 URZ, URZ, URZ, URZ ;  /* 0x0000003f3f3ff290 */ /* 0x000fe6000fffe03f */
[----:B------:R-:W-:Y:S01]  /*ba490*/  STL.64 [R1+0x12a0], R4 ;  /* 0x0012a00401007387 */ /* 0x000fe20000100a00 */
[----:B------:R-:W-:Y:S02]  /*ba4a0*/  STL.64 [R1+0x12a8], R6 ;  /* 0x0012a80601007387 */ /* 0x000fe40000100a00 */
[----:B------:R-:W-:Y:S02]  /*ba4b0*/  STL [R1+0x4a88], R17 ;  /* 0x004a881101007387 */ /* 0x000fe40000100800 */
[----:B------:R-:W2:Y:S01]  /*ba4c0*/  LDL.LU R8, [R1+0x11d0] ;  /* 0x0011d00001087983 */ /* 0x000ea20000300800 */
[----:B------:R-:W2:Y:S01]  /*ba4d0*/  LDL.LU R9, [R1+0x11d4] ;  /* 0x0011d40001097983 */ /* 0x000ea20000300800 */
[----:B------:R-:W3:Y:S02]  /*ba4e0*/  LDL.LU R10, [R1+0x11d8] ;  /* 0x0011d800010a7983 */ /* 0x000ee40000300800 */
[----:B------:R-:W3:Y:S02]  /*ba4f0*/  LDL.LU R11, [R1+0x11dc] ;  /* 0x0011dc00010b7983 */ /* 0x000ee40000300800 */
[----:B---3--:R0:W-:Y:S01]  /*ba500*/  STL.64 [R1+0x4a38], R10 ;  /* 0x004a380a01007387 */ /* 0x0081e20000100a00 */
[----:B--2---:R-:W-:Y:S03]  /*ba510*/  STL.64 [R1+0x4a30], R8 ;  /* 0x004a300801007387 */ /* 0x004fe60000100a00 */
[----:B0-----:R-:W2:Y:S04]  /*ba520*/  LDL.64 R10, [R1+0x8] ;  /* 0x00000800010a7983 */ /* 0x001ea80000100a00 */
[----:B--2---:R0:W-:Y:S04]  /*ba530*/  STL.64 [R1+0x4a50], R10 ;  /* 0x004a500a01007387 */ /* 0x0041e80000100a00 */
[----:B0-----:R-:W2:Y:S01]  /*ba540*/  LDL.64 R10, [R1+0x18] ;  /* 0x00001800010a7983 */ /* 0x001ea20000100a00 */
        /* <DEDUP_REMOVED lines=21> */
[----:B--2---:R0:W-:Y:S01]  /*ba6a0*/  STL.64 [R1+0x4ad8], R26 ;  /* 0x004ad81a01007387 */ /* 0x0041e20000100a00 */
[----:B------:R-:W-:Y:S03]  /*ba6b0*/  STL.64 [R1+0x4ad0], R24 ;  /* 0x004ad01801007387 */ /* 0x000fe60000100a00 */
[----:B0-----:R-:W2:Y:S01]  /*ba6c0*/  LDL.64 R26, [R1+0x78] ;  /* 0x00007800011a7983 */ /* 0x001ea20000100a00 */
[----:B------:R0:W-:Y:S02]  /*ba6d0*/  STL.64 [R1+0x4a98], R18 ;  /* 0x004a981201007387 */ /* 0x0001e40000100a00 */
[----:B------:R-:W-:Y:S01]  /*ba6e0*/  STL.64 [R1+0x4a90], R16 ;  /* 0x004a901001007387 */ /* 0x000fe20000100a00 */
[----:B0-----:R-:W2:Y:S04]  /*ba6f0*/  LDL.64 R18, [R1+0x48] ;  /* 0x0000480001127983 */ /* 0x001ea80000100a00 */
[----:B--2---:R0:W-:Y:S04]  /*ba700*/  STL.64 [R1+0x4ab0], R18 ;  /* 0x004ab01201007387 */ /* 0x0041e80000100a00 */
[----:B0-----:R-:W2:Y:S04]  /*ba710*/  LDL.64 R18, [R1+0x58] ;  /* 0x0000580001127983 */ /* 0x001ea80000100a00 */
[----:B--2---:R0:W-:Y:S04]  /*ba720*/  STL.64 [R1+0x4ac8], R18 ;  /* 0x004ac81201007387 */ /* 0x0041e80000100a00 */
[----:B0-----:R-:W2:Y:S01]  /*ba730*/  LDL.64 R18, [R1+0x68] ;  /* 0x0000680001127983 */ /* 0x001ea20000100a00 */
[----:B------:R0:W-:Y:S02]  /*ba740*/  STL.64 [R1+0x4a80], R6 ;  /* 0x004a800601007387 */ /* 0x0001e40000100a00 */
[----:B----4-:R-:W-:Y:S01]  /*ba750*/  STL.64 [R1+0x4a78], R4 ;  /* 0x004a780401007387 */ /* 0x010fe20000100a00 */
[----:B0-----:R-:W4:Y:S04]  /*ba760*/  LDL.64 R6, [R1+0x38] ;  /* 0x0000380001067983 */ /* 0x001f280000100a00 */
[----:B----4-:R-:W-:Y:S01]  /*ba770*/  STL.64 [R1+0x4aa0], R6 ;  /* 0x004aa00601007387 */ /* 0x010fe20000100a00 */
[----:B------:R-:W4:Y:S03]  /*ba780*/  LDL.64 R10, [R1+0x28] ;  /* 0x00002800010a7983 */ /* 0x000f260000100a00 */
        /* <DEDUP_REMOVED lines=24> */
[----:B------:R0:W-:Y:S04]  /*ba910*/  STL [R1+0x4a00], R20 ;  /* 0x004a001401007387 */ /* 0x0001e80000100800 */
[----:B0-----:R-:W4:Y:S01]  /*ba920*/  LDL.LU R20, [R1+0x1290] ;  /* 0x0012900001147983 */ /* 0x001f220000300800 */
[----:B------:R-:W4:Y:S02]  /*ba930*/  LDL.LU R21, [R1+0x1294] ;  /* 0x0012940001157983 */ /* 0x000f240000300800 */
[----:B------:R-:W4:Y:S02]  /*ba940*/  LDL.LU R22, [R1+0x1298] ;  /* 0x0012980001167983 */ /* 0x000f240000300800 */
[----:B------:R-:W4:Y:S02]  /*ba950*/  LDL.LU R23, [R1+0x129c] ;  /* 0x00129c0001177983 */ /* 0x000f240000300800 */
[----:B------:R-:W-:-:S02]  /*ba960*/  IMAD.MOV.U32 R5, RZ, RZ, R3 ;  /* 0x000000ffff057224 */ /* 0x000fc400078e0003 */
[----:B------:R-:W-:Y:S02]  /*ba970*/  IMAD.MOV.U32 R6, RZ, RZ, R2 ;  /* 0x000000ffff067224 */ /* 0x000fe400078e0002 */
[----:B------:R-:W-:-:S07]  /*ba980*/  IMAD.MOV.U32 R7, RZ, RZ, R0 ;  /* 0x000000ffff077224 */ /* 0x000fce00078e0000 */
[C---:B----4-:R-:W-:Y:S11]  /*ba990*/  HMMA.16816.F32 R20, R4.reuse, R26, R20 ;  /* 0x0000001a0414723c */ /* 0x050ff60000001814 */
[----:B------:R-:W-:Y:S11]  /*ba9a0*/  @!UPT UIADD3 URZ, URZ, URZ, URZ ;  /* 0x0000003f3f3ff290 */ /* 0x000ff6000fffe03f */
[----:B------:R-:W-:Y:S01]  /*ba9b0*/  @!UPT UIADD3 URZ, URZ, URZ, URZ ;  /* 0x0000003f3f3ff290 */ /* 0x000fe2000fffe03f */
[----:B------:R0:W-:Y:S01]  /*ba9c0*/  STL.64 [R1+0x1290], R20 ;  /* 0x0012901401007387 */ /* 0x0001e20000100a00 */
[----:B------:R1:W-:Y:S02]  /*ba9d0*/  STL.64 [R1+0x1298], R22 ;  /* 0x0012981601007387 */ /* 0x0003e40000100a00 */
[----:B0-----:R-:W-:Y:S02]  /*ba9e0*/  IMAD.MOV.U32 R21, RZ, RZ, R27 ;  /* 0x000000ffff157224 */ /* 0x001fe400078e001b */
[----:B-1----:R-:W-:Y:S02]  /*ba9f0*/  IMAD.MOV.U32 R22, RZ, RZ, R26 ;  /* 0x000000ffff167224 */ /* 0x002fe400078e001a */
        /* <DEDUP_REMOVED lines=22> */
[----:B------:R-:W-:Y:S11]  /*bab60*/  IMAD.MOV.U32 R28, RZ, RZ, R18 ;  /* 0x000000ffff1c7224 */ /* 0x000ff600078e0012 */
[----:B------:R-:W-:Y:S08]  /*bab70*/  @!UPT UIADD3 URZ, URZ, URZ, URZ ;  /* 0x0000003f3f3ff290 */ /* 0x000ff0000fffe03f */
[----:B------:R-:W-:Y:S01]  /*bab80*/  STL.64 [R1+0x10d0], R4 ;  /* 0x0010d00401007387 */ /* 0x000fe20000100a00 */
[----:B------:R0:W-:Y:S03]  /*bab90*/  STL.64 [R1+0x10d8], R6 ;  /* 0x0010d80601007387 */ /* 0x0001e60000100a00 */
[----:B0-----:R-:W4:Y:S01]  /*baba0*/  LDL.LU.64 R6, [R1+0x4aa0] ;  /* 0x004aa00001067983 */ /* 0x001f220000300a00 */
[----:B------:R-:W4:Y:S02]  /*babb0*/  LDL.LU.64 R18, [R1+0x4a98] ;  /* 0x004a980001127983 */ /* 0x000f240000300a00 */
[----:B------:R-:W4:Y:S02]  /*babc0*/  LDL.LU.64 R16, [R1+0x4a90] ;  /* 0x004a900001107983 */ /* 0x000f240000300a00 */
[----:B------:R-:W-:Y:S01]  /*babd0*/  STL.64 [R1+0x4a10], R26 ;  /* 0x004a101a01007387 */ /* 0x000fe20000100a00 */
[----:B------:R0:W-:Y:S04]  /*babe0*/  STL.64 [R1+0x4a08], R24 ;  /* 0x004a081801007387 */ /* 0x0001e80000100a00 */
[----:B0-----:R-:W4:Y:S01]  /*babf0*/  LDL.LU.64 R24, [R1+0x650] ;  /* 0x0006500001187983 */ /* 0x001f220000300a00 */
[----:B------:R-:W4:Y:S02]  /*bac00*/  LDL.LU.64 R26, [R1+0x658] ;  /* 0x00065800011a7983 */ /* 0x000f240000300a00 */
[C---:B----4-:R-:W-:Y:S01]  /*bac10*/  HMMA.16816.F32 R16, R24.reuse, R6, R16 ;  /* 0x000000061810723c */ /* 0x050fe20000001810 */
[----:B------:R-:W-:Y:S11]  /*bac20*/  IMAD.MOV.U32 R29, RZ, RZ, R7 ;  /* 0x000000ffff1d7224 */ /* 0x000ff600078e0007 */
[----:B------:R-:W-:Y:S11]  /*bac30*/  @!UPT UIADD3 URZ, URZ, URZ, URZ ;  /* 0x0000003f3f3ff290 */ /* 0x000ff6000fffe03f */
[----:B------:R0:W-:Y:S01]  /*bac40*/  STL.64 [R1+0x1130], R16 ;  /* 0x0011301001007387 */ /* 0x0001e20000100a00 */
[----:B------:R1:W-:Y:S03]  /*bac50*/  STL.64 [R1+0x1138], R18 ;  /* 0x0011381201007387 */ /* 0x0003e60000100a00 */
[----:B0-----:R-:W4:Y:S01]  /*bac60*/  LDL.LU R17, [R1+0x4a88] ;  /* 0x004a880001117983 */ /* 0x001f220000300800 */
[----:B-1----:R-:W-:Y:S02]  /*bac70*/  IMAD.MOV.U32 R19, RZ, RZ, R6 ;  /* 0x000000ffff137224 */ /* 0x002fe400078e0006 */
        /* <DEDUP_REMOVED lines=38> */
[----:B---3--:R-:W-:Y:S11]  /*baee0*/  HMMA.16816.F32 R12, R24, R10, R12 ;  /* 0x0000000a180c723c */ /* 0x008ff6000000180c */
[----:B------:R-:W-:Y:S11]  /*baef0*/  @!UPT UIADD3 URZ, URZ, URZ, URZ ;  /* 0x0000003f3f3ff290 */ /* 0x000ff6000fffe03f */
[----:B------:R-:W-:Y:S01]  /*baf00*/  @!UPT UIADD3 URZ, URZ, URZ, URZ ;  /* 0x0000003f3f3ff290 */ /* 0x000fe2000fffe03f */
[----:B------:R-:W-:Y:S01]  /*baf10*/  STL.64 [R1+0xf00], R12 ;  /* 0x000f000c01007387 */ /* 0x000fe20000100a00 */
[----:B------:R0:W-:Y:S03]  /*baf20*/  STL.64 [R1+0xf08], R14 ;  /* 0x000f080e01007387 */ /* 0x0001e60000100a00 */
[----:B0-----:R-:W3:Y:S01]  /*baf30*/  LDL.LU.64 R14, [R1+0x4a18] ;  /* 0x004a1800010e7983 */ /* 0x001ee20000300a00 */
[----:B------:R-:W-:Y:S02]  /*baf40*/  STL.64 [R1+0x48f8], R10 ;  /* 0x0048f80a01007387 */ /* 0x000fe40000100a00 */
[----:B--2---:R0:W-:Y:S02]  /*baf50*/  STL.64 [R1+0x48f0], R8 ;  /* 0x0048f00801007387 */ /* 0x0041e40000100a00 */
[----:B0-----:R-:W3:Y:S01]  /*baf60*/  LDL.LU R8, [R1+0x11a0] ;  /* 0x0011a00001087983 */ /* 0x001ee20000300800 */
[----:B------:R-:W3:Y:S02]  /*baf70*/  LDL.LU R9, [R1+0x11a4] ;  /* 0x0011a40001097983 */ /* 0x000ee40000300800 */
[----:B------:R-:W3:Y:S02]  /*baf80*/  LDL.LU R10, [R1+0x11a8] ;  /* 0x0011a800010a7983 */ /* 0x000ee40000300800 */
[----:B------:R-:W3:Y:S02]  /*baf90*/  LDL.LU R11, [R1+0x11ac] ;  /* 0x0011ac00010b7983 */ /* 0x000ee40000300800 */
[----:B------:R-:W-:-:S02]  /*bafa0*/  IMAD.MOV.U32 R16, RZ, RZ, R26 ;  /* 0x000000ffff107224 */ /* 0x000fc400078e001a */
[----:B------:R-:W-:Y:S02]  /*bafb0*/  IMAD.MOV.U32 R3, RZ, RZ, R27 ;  /* 0x000000ffff037224 */ /* 0x000fe400078e001b */
[----:B------:R-:W-:Y:S02]  /*bafc0*/  IMAD.MOV.U32 R12, RZ, RZ, R24 ;  /* 0x000000ffff0c7224 */ /* 0x000fe400078e0018 */
[----:B------:R-:W-:Y:S01]  /*bafd0*/  IMAD.MOV.U32 R13, RZ, RZ, R25 ;  /* 0x000000ffff0d7224 */ /* 0x000fe200078e0019 */
[----:B---3--:R-:W-:Y:S11]  /*bafe0*/  HMMA.16816.F32 R8, R24, R14, R8 ;  /* 0x0000000e1808723c */ /* 0x008ff60000001808 */
[----:B------:R-:W-:Y:S11]  /*baff0*/  @!UPT UIADD3 URZ, URZ, URZ, URZ ;  /* 0x0000003f3f3ff290 */ /* 0x000ff6000fffe03f */
[----:B------:R-:W-:Y:S01]  /*bb000*/  @!UPT UIADD3 URZ, URZ, URZ, URZ ;  /* 0x0000003f3f3ff290 */ /* 0x000fe2000fffe03f */
[----:B------:R0:W-:Y:S01]  /*bb010*/  STL.64 [R1+0xed0], R8 ;  /* 0x000ed00801007387 */ /* 0x0001e20000100a00 */
[----:B------:R1:W-:Y:S02]  /*bb020*/  STL.64 [R1+0xed8], R10 ;  /* 0x000ed80a01007387 */ /* 0x0003e40000100a00 */
[----:B------:R-:W2:Y:S02]  /*bb030*/  LDL.LU.64 R26, [R1+0x4a10] ;  /* 0x004a1000011a7983 */ /* 0x000ea40000300a00 */
[----:B------:R-:W3:Y:S01]  /*bb040*/  LDL.LU.64 R24, [R1+0x4a08] ;  /* 0x004a080001187983 */ /* 0x000ee20000300a00 */
[----:B0-----:R-:W2:Y:S01]  /*bb050*/  LDL.LU R8, [R1+0x1020] ;  /* 0x0010200001087983 */ /* 0x001ea20000300800 */
[----:B------:R-:W2:Y:S02]  /*bb060*/  LDL.LU R9, [R1+0x1024] ;  /* 0x0010240001097983 */ /* 0x000ea40000300800 */
[----:B-1----:R-:W2:Y:S02]  /*bb070*/  LDL.LU R10, [R1+0x1028] ;  /* 0x00102800010a7983 */ /* 0x002ea40000300800 */
[----:B------:R-:W2:Y:S02]  /*bb080*/  LDL.LU R11, [R1+0x102c] ;  /* 0x00102c00010b7983 */ /* 0x000ea40000300800 */
[----:B------:R-:W-:-:S02]  /*bb090*/  IMAD.MOV.U32 R6, RZ, RZ, R20 ;  /* 0x000000ffff067224 */ /* 0x000fc400078e0014 */
        /* <DEDUP_REMOVED lines=56> */
[----:B----4-:R-:W-:-:S05]  /*bb420*/  IMAD.MOV.U32 R7, RZ, RZ, R17 ;  /* 0x000000ffff077224 */ /* 0x010fca00078e0011 */
        /* <DEDUP_REMOVED lines=17> */
[----:B------:R0:W-:Y:S02]  /*bb540*/  STL.64 [R1+0x49d8], R6 ;  /* 0x0049d80601007387 */ /* 0x0001e40000100a00 */
        /* <DEDUP_REMOVED lines=43> */
[----:B---3--:R-:W-:Y:S02]  /*bb800*/  HMMA.16816.F32 R12, R12, R26, R4 ;  /* 0x0000001a0c0c723c */ /* 0x008fe40000001804 */
        /* <DEDUP_REMOVED lines=8> */
[----:B------:R0:W-:Y:S01]  /*bb890*/  STL.64 [R1+0x48d0], R26 ;  /* 0x0048d01a01007387 */ /* 0x0001e20000100a00 */
[----:B------:R-:W2:Y:S03]  /*bb8a0*/  LDL.LU.64 R24, [R1+0x3b0] ;  /* 0x0003b00001187983 */ /* 0x000ea60000300a00 */
        /* <DEDUP_REMOVED lines=59> */
[----:B------:R-:W3:Y:S05]  /*bbc60*/  LDL.LU R16, [R1+0x1000] ;  /* 0x0010000001107983 */ /* 0x000eea0000300800 */
[C---:B----4-:R-:W-:Y:S11]  /*bbc70*/  HMMA.16816.F32 R20, R24.reuse, R18, R20 ;  /* 0x000000121814723c */ /* 0x050ff60000001814 */
[----:B------:R-:W-:Y:S11]  /*bbc80*/  @!UPT UIADD3 URZ, URZ, URZ, URZ ;  /* 0x0000003f3f3ff290 */ /* 0x000ff6000fffe03f */
[----:B------:R-:W-:Y:S01]  /*bbc90*/  @!UPT UIADD3 URZ, URZ, URZ, URZ ;  /* 0x0000003f3f3ff290 */ /* 0x000fe2000fffe03f */
        /* <DEDUP_REMOVED lines=25> */
[----:B0-----:R-:W3:Y:S01]  /*bbe30*/  LDL.LU.64 R10, [R1+0x48f8] ;  /* 0x0048f800010a7983 */ /* 0x001ee20000300a00 */
[----:B------:R-:W2:Y:S02]  /*bbe40*/  LDL.LU.64 R8, [R1+0x48f0] ;  /* 0x0048f00001087983 */ /* 0x000ea40000300a00 */
[----:B------:R-:W2:Y:S02]  /*bbe50*/  LDL.LU R24, [R1+0xfb0] ;  /* 0x000fb00001187983 */ /* 0x000ea40000300800 */
[----:B------:R-:W2:Y:S01]  /*bbe60*/  LDL.LU R25, [R1+0xfb4] ;  /* 0x000fb40001197983 */ /* 0x000ea20000300800 */
[----:B------:R-:W2:Y:S01]  /*bbe70*/  LDL.LU R26, [R1+0xfb8] ;  /* 0x000fb800011a7983 */ /* 0x000ea20000300800 */
[----:B------:R-:W2:Y:S02]  /*bbe80*/  LDL.LU R27, [R1+0xfbc] ;  /* 0x000fbc00011b7983 */ /* 0x000ea40000300800 */
[----:B------:R0:W-:Y:S02]  /*bbe90*/  STL.64 [R1+0x48a8], R6 ;  /* 0x0048a80601007387 */ /* 0x0001e40000100a00 */
[----:B0-----:R-:W2:Y:S01]  /*bbea0*/  LDL.64 R6, [R1+0x98] ;  /* 0x0000980001067983 */ /* 0x001ea20000100a00 */
[----:B------:R-:W-:-:S03]  /*bbeb0*/  IMAD.MOV.U32 R5, RZ, RZ, R3 ;  /* 0x000000ffff057224 */ /* 0x000fc600078e0003 */
[----:B--2---:R0:W-:Y:S02]  /*bbec0*/  STL.64 [R1+0x48b8], R6 ;  /* 0x0048b80601007387 */ /* 0x0041e40000100a00 */
[----:B0-----:R-:W-:Y:S02]  /*bbed0*/  IMAD.MOV.U32 R6, RZ, RZ, R2 ;  /* 0x000000ffff067224 */ /* 0x001fe400078e0002 */
[----:B------:R-:W-:-:S07]  /*bbee0*/  IMAD.MOV.U32 R7, RZ, RZ, R0 ;  /* 0x000000ffff077224 */ /* 0x000fce00078e0000 */
[C---:B---3--:R-:W-:Y:S11]  /*bbef0*/  HMMA.16816.F32 R12, R4.reuse, R10, R12 ;  /* 0x0000000a040c723c */ /* 0x048ff6000000180c */
[----:B------:R-:W-:Y:S11]  /*bbf00*/  @!UPT UIADD3 URZ, URZ, URZ, URZ ;  /* 0x0000003f3f3ff290 */ /* 0x000ff6000fffe03f */
[----:B------:R-:W-:Y:S01]  /*bbf10*/  @!UPT UIADD3 URZ, URZ, URZ, URZ ;  /* 0x0000003f3f3ff290 */ /* 0x000fe2000fffe03f */
[----:B------:R-:W-:Y:S01]  /*bbf20*/  STL.64 [R1+0x1510], R12 ;  /* 0x0015100c01007387 */ /* 0x000fe20000100a00 */
[----:B------:R0:W-:Y:S03]  /*bbf30*/  STL.64 [R1+0x1518], R14 ;  /* 0x0015180e01007387 */ /* 0x0001e60000100a00 */
[----:B0-----:R-:W4:Y:S01]  /*bbf40*/  LDL.LU.64 R14, [R1+0x48e8] ;  /* 0x0048e800010e7983 */ /* 0x001f220000300a00 */
[----:B------:R0:W-:Y:S02]  /*bbf50*/  STL.64 [R1+0x4800], R10 ;  /* 0x0048000a01007387 */ /* 0x0001e40000100a00 */
[----:B------:R1:W-:Y:S01]  /*bbf60*/  STL.64 [R1+0x47f8], R8 ;  /* 0x0047f80801007387 */ /* 0x0003e20000100a00 */
[----:B0-----:R-:W2:Y:S04]  /*bbf70*/  LDL.64 R10, [R1+0x78] ;  /* 0x00007800010a7983 */ /* 0x001ea80000100a00 */
[----:B--2---:R0:W-:Y:S01]  /*bbf80*/  STL.64 [R1+0x48b0], R10 ;  /* 0x0048b00a01007387 */ /* 0x0041e20000100a00 */
[----:B-1----:R-:W2:Y:S02]  /*bbf90*/  LDL.LU R8, [R1+0xf90] ;  /* 0x000f900001087983 */ /* 0x002ea40000300800 */
[----:B------:R-:W2:Y:S01]  /*bbfa0*/  LDL.LU R9, [R1+0xf94] ;  /* 0x000f940001097983 */ /* 0x000ea20000300800 */
[----:B0-----:R-:W3:Y:S01]  /*bbfb0*/  LDL.LU R10, [R1+0xf98] ;  /* 0x000f9800010a7983 */ /* 0x001ee20000300800 */
[----:B------:R-:W3:Y:S01]  /*bbfc0*/  LDL.LU R11, [R1+0xf9c] ;  /* 0x000f9c00010b7983 */ /* 0x000ee20000300800 */
[C---:B----4-:R-:W-:Y:S02]  /*bbfd0*/  HMMA.16816.F32 R16, R4.reuse, R14, R16 ;  /* 0x0000000e0410723c */ /* 0x050fe40000001810 */
[----:B---3--:R-:W-:Y:S01]  /*bbfe0*/  STL.64 [R1+0x48c8], R10 ;  /* 0x0048c80a01007387 */ /* 0x008fe20000100a00 */
[----:B--2---:R0:W-:Y:S03]  /*bbff0*/  STL.64 [R1+0x48c0], R8 ;  /* 0x0048c00801007387 */ /* 0x0041e60000100a00 */
        /* <DEDUP_REMOVED lines=8> */
[----:B------:R-:W-:Y:S01]  /*bc080*/  STL [R1+0x47d0], R15 ;  /* 0x0047d00f01007387 */ /* 0x000fe20000100800 */
        /* <DEDUP_REMOVED lines=17> */
[----:B------:R0:W-:Y:S02]  /*bc1a0*/  STL.64 [R1+0x47c0], R22 ;  /* 0x0047c01601007387 */ /* 0x0001e40000100a00 */
[----:B------:R-:W3:Y:S02]  /*bc1b0*/  LDL R20, [R1+0x600] ;  /* 0x0006000001147983 */ /* 0x000ee40000100800 */
[----:B------:R-:W3:Y:S01]  /*bc1c0*/  LDL R21, [R1+0x604] ;  /* 0x0006040001157983 */ /* 0x000ee20000100800 */
[----:B0-----:R-:W3:Y:S04]  /*bc1d0*/  LDL R22, [R1+0x608] ;  /* 0x0006080001167983 */ /* 0x001ee80000100800 */
[----:B------:R-:W3:Y:S01]  /*bc1e0*/  LDL R23, [R1+0x60c] ;  /* 0x00060c0001177983 */ /* 0x000ee20000100800 */
[----:B--2---:R-:W-:Y:S03]  /*bc1f0*/  HMMA.16816.F32 R4, R4, R26, R8 ;  /* 0x0000001a0404723c */ /* 0x004fe60000001808 */
[----:B------:R-:W3:Y:S01]  /*bc200*/  LDL.LU.64 R10, [R1+0x48c8] ;  /* 0x0048c800010a7983 */ /* 0x000ee20000300a00 */
[----:B------:R-:W3:Y:S11]  /*bc210*/  LDL.LU.64 R8, [R1+0x48c0] ;  /* 0x0048c00001087983 */ /* 0x000ef60000300a00 */
[----:B------:R-:W-:Y:S08]  /*bc220*/  @!UPT UIADD3 URZ, URZ, URZ, URZ ;  /* 0x0000003f3f3ff290 */ /* 0x000ff0000fffe03f */
        /* <DEDUP_REMOVED lines=8> */
[----:B---3--:R-:W-:Y:S01]  /*bc2b0*/  HMMA.16816.F32 R8, R20, R6, R8 ;  /* 0x000000061408723c */ /* 0x008fe20000001808 */
[----:B------:R-:W-:-:S02]  /*bc2c0*/  IMAD.MOV.U32 R12, RZ, RZ, R6 ;  /* 0x000000ffff0c7224 */ /* 0x000fc400078e0006 */
[----:B------:R-:W-:Y:S11]  /*bc2d0*/  IMAD.MOV.U32 R5, RZ, RZ, R7 ;  /* 0x000000ffff057224 */ /* 0x000ff600078e0007 */
[----:B------:R-:W-:Y:S09]  /*bc2e0*/  @!UPT UIADD3 URZ, URZ, URZ, URZ ;  /* 0x0000003f3f3ff290 */ /* 0x000ff2000fffe03f */
[----:B------:R-:W-:Y:S01]  /*bc2f0*/  STL.64 [R1+0x1000], R8 ;  /* 0x0010000801007387 */ /* 0x000fe20000100a00 */
[----:B------:R0:W-:Y:S03]  /*bc300*/  STL.64 [R1+0x1008], R10 ;  /* 0x0010080a01007387 */ /* 0x0001e60000100a00 */
[----:B0-----:R-:W2:Y:S01]  /*bc310*/  LDL.LU.64 R10, [R1+0x48b0] ;  /* 0x0048b000010a7983 */ /* 0x001ea20000300a00 */
[----:B------:R-:W3:Y:S03]  /*bc320*/  LDL.LU.64 R6, [R1+0x48a8] ;  /* 0x0048a80001067983 */ /* 0x000ee60000300a00 */
[----:B---3--:R0:W-:Y:S01]  /*bc330*/  STL.64 [R1+0x4810], R6 ;  /* 0x0048100601007387 */ /* 0x0081e20000100a00 */
[----:B------:R-:W-:Y:S03]  /*bc340*/  STL [R1+0x4808], R5 ;  /* 0x0048080501007387 */ /* 0x000fe60000100800 */
[----:B0-----:R-:W4:Y:S02]  /*bc350*/  LDL.64 R6, [R1+0x88] ;  /* 0x0000880001067983 */ /* 0x001f240000100a00 */
[C---:B----4-:R-:W-:Y:S01]  /*bc360*/  HMMA.16816.F32 R16, R20.reuse, R6, R16 ;  /* 0x000000061410723c */ /* 0x050fe20000001810 */
[----:B------:R-:W-:Y:S11]  /*bc370*/  IMAD.MOV.U32 R13, RZ, RZ, R7 ;  /* 0x000000ffff0d7224 */ /* 0x000ff600078e0007 */
[----:B------:R-:W-:Y:S11]  /*bc380*/  @!UPT UIADD3 URZ, URZ, URZ, URZ ;  /* 0x0000003f3f3ff290 */ /* 0x000ff6000fffe03f */
[----:B------:R0:W-:Y:S02]  /*bc390*/  STL.64 [R1+0xfe0], R16 ;  /* 0x000fe01001007387 */ /* 0x0001e40000100a00 */
[----:B0-----:R-:W-:Y:S02]  /*bc3a0*/  IMAD.MOV.U32 R16, RZ, RZ, R6 ;  /* 0x000000ffff107224 */ /* 0x001fe400078e0006 */
[C---:B--2---:R-:W-:Y:S01]  /*bc3b0*/  HMMA.16816.F32 R4, R20.reuse, R10, R24 ;  /* 0x0000000a1404723c */ /* 0x044fe20000001818 */
[----:B------:R0:W-:Y:S01]  /*bc3c0*/  STL.64 [R1+0xfe8], R18 ;  /* 0x000fe81201007387 */ /* 0x0001e20000100a00 */
[----:B------:R-:W-:Y:S02]  /*bc3d0*/  STL [R1+0x4838], R14 ;  /* 0x0048380e01007387 */ /* 0x000fe40000100800 */
[----:B------:R-:W-:Y:S02]  /*bc3e0*/  IMAD.MOV.U32 R17, RZ, RZ, R11 ;  /* 0x000000ffff117224 */ /* 0x000fe400078e000b */
[----:B------:R-:W-:Y:S02]  /*bc3f0*/  STL.64 [R1+0x4830], R12 ;  /* 0x0048300c01007387 */ /* 0x000fe40000100a00 */
[----:B0-----:R-:W-:Y:S11]  /*bc400*/  IMAD.MOV.U32 R18, RZ, RZ, R10 ;  /* 0x000000ffff127224 */ /* 0x001ff600078e000a */
[----:B------:R-:W-:Y:S04]  /*bc410*/  @!UPT UIADD3 URZ, URZ, URZ, URZ ;  /* 0x0000003f3f3ff290 */ /* 0x000fe8000fffe03f */
[----:B------:R-:W-:Y:S01]  /*bc420*/  STL.64 [R1+0xf90], R4 ;  /* 0x000f900401007387 */ /* 0x000fe20000100a00 */
[----:B------:R0:W-:Y:S02]  /*bc430*/  STL.64 [R1+0xf98], R6 ;  /* 0x000f980601007387 */ /* 0x0001e40000100a00 */
[----:B------:R1:W-:Y:S02]  /*bc440*/  STL [R1+0x4898], R18 ;  /* 0x0048981201007387 */ /* 0x0003e40000100800 */
[----:B------:R-:W-:Y:S01]  /*bc450*/  STL.64 [R1+0x4890], R16 ;  /* 0x0048901001007387 */ /* 0x000fe20000100a00 */
[----:B0-----:R-:W2:Y:S04]  /*bc460*/  LDL.64 R6, [R1+0x8] ;  /* 0x0000080001067983 */ /* 0x001ea80000100a00 */
        /* <DEDUP_REMOVED lines=13> */
[----:B-1----:R-:W3:Y:S03]  /*bc540*/  LDL.64 R18, [R1+0x68] ;  /* 0x0000680001127983 */ /* 0x002ee60000100a00 */
[----:B--2---:R0:W-:Y:S01]  /*bc550*/  STL.64 [R1+0x4880], R26 ;  /* 0x0048801a01007387 */ /* 0x0041e20000100a00 */
[----:B------:R1:W-:Y:S03]  /*bc560*/  STL.64 [R1+0x4878], R24 ;  /* 0x0048781801007387 */ /* 0x0003e60000100a00 */
[----:B0-----:R-:W2:Y:S04]  /*bc570*/  LDL.64 R26, [R1+0x58] ;  /* 0x00005800011a7983 */ /* 0x001ea80000100a00 */
[----:B--2---:R0:W-:Y:S01]  /*bc580*/  STL.64 [R1+0x48a0], R26 ;  /* 0x0048a01a01007387 */ /* 0x0041e20000100a00 */
[----:B-1----:R-:W3:Y:S02]  /*bc590*/  LDL.LU R24, [R1+0xf40] ;  /* 0x000f400001187983 */ /* 0x002ee40000300800 */
[----:B------:R-:W3:Y:S01]  /*bc5a0*/  LDL.LU R25, [R1+0xf44] ;  /* 0x000f440001197983 */ /* 0x000ee20000300800 */
[----:B0-----:R-:W3:Y:S01]  /*bc5b0*/  LDL.LU R26, [R1+0xf48] ;  /* 0x000f4800011a7983 */ /* 0x001ee20000300800 */
[----:B------:R-:W3:Y:S02]  /*bc5c0*/  LDL.LU R27, [R1+0xf4c] ;  /* 0x000f4c00011b7983 */ /* 0x000ee40000300800 */
[----:B------:R0:W-:Y:S02]  /*bc5d0*/  STL.64 [R1+0x4848], R14 ;  /* 0x0048480e01007387 */ /* 0x0001e40000100a00 */
[----:B----4-:R-:W-:Y:S01]  /*bc5e0*/  STL.64 [R1+0x4840], R12 ;  /* 0x0048400c01007387 */ /* 0x010fe20000100a00 */
        /* <DEDUP_REMOVED lines=10> */
[----:B------:R-:W4:Y:S01]  /*bc690*/  LDL.64 R6, [R1+0x18] ;  /* 0x0000180001067983 */ /* 0x000f220000100a00 */
[----:B---3--:R-:W-:Y:S01]  /*bc6a0*/  HMMA.16816.F32 R20, R20, R18, R24 ;  /* 0x000000121414723c */ /* 0x008fe20000001818 */
[----:B----4-:R0:W-:Y:S01]  /*bc6b0*/  STL.64 [R1+0x4850], R6 ;  /* 0x0048500601007387 */ /* 0x0101e20000100a00 */
        /* <DEDUP_REMOVED lines=16> */
[----:B------:R-:W2:Y:S01]  /*bc7c0*/  LDL.LU.64 R26, [R1+0x48a0] ;  /* 0x0048a000011a7983 */ /* 0x000ea20000300a00 */
[----:B------:R0:W-:Y:S02]  /*bc7d0*/  STL.64 [R1+0xf70], R20 ;  /* 0x000f701401007387 */ /* 0x0001e40000100a00 */
[----:B------:R-:W-:Y:S02]  /*bc7e0*/  STL.64 [R1+0xf78], R22 ;  /* 0x000f781601007387 */ /* 0x000fe40000100a00 */
[----:B0-----:R-:W-:-:S02]  /*bc7f0*/  IMAD.MOV.U32 R20, RZ, RZ, R18 ;  /* 0x000000ffff147224 */ /* 0x001fc400078e0012 */
[----:B------:R-:W2:Y:S01]  /*bc800*/  LDL.LU R18, [R1+0x4898] ;  /* 0x0048980001127983 */ /* 0x000ea20000300800 */
[----:B------:R-:W3:Y:S03]  /*bc810*/  LDL.LU.64 R16, [R1+0x4890] ;  /* 0x0048900001107983 */ /* 0x000ee60000300a00 */
[----:B--2---:R-:W-:Y:S01]  /*bc820*/  STL.64 [R1+0x47e0], R18 ;  /* 0x0047e01201007387 */ /* 0x004fe20000100a00 */
[----:B---3--:R0:W-:Y:S03]  /*bc830*/  STL.64 [R1+0x47d8], R16 ;  /* 0x0047d81001007387 */ /* 0x0081e60000100a00 */
[----:B0-----:R-:W2:Y:S01]  /*bc840*/  LDL.LU.64 R16, [R1+0x600] ;  /* 0x0006000001107983 */ /* 0x001ea20000300a00 */
[----:B------:R-:W2:Y:S02]  /*bc850*/  LDL.LU.64 R18, [R1+0x608] ;  /* 0x0006080001127983 */ /* 0x000ea40000300a00 */
[----:B------:R-:W-:-:S02]  /*bc860*/  IMAD.MOV.U32 R22, RZ, RZ, R26 ;  /* 0x000000ffff167224 */ /* 0x000fc400078e001a */
[----:B------:R-:W-:Y:S01]  /*bc870*/  IMAD.MOV.U32 R21, RZ, RZ, R27 ;  /* 0x000000ffff157224 */ /* 0x000fe200078e001b */
        /* <DEDUP_REMOVED lines=14> */
[----:B------:R-:W2:Y:S01]  /*bc960*/  LDL.LU.64 R14, [R1+0x4870] ;  /* 0x00487000010e7983 */ /* 0x000ea20000300a00 */
[----:B------:R-:W-:Y:S02]  /*bc970*/  STL.64 [R1+0x47f0], R22 ;  /* 0x0047f01601007387 */ /* 0x000fe40000100a00 */
        /* <DEDUP_REMOVED lines=26> */
[----:B------:R-:W-:Y:S01]  /*bcb20*/  STL.64 [R1+0xe10], R12 ;  /* 0x000e100c01007387 */ /* 0x000fe20000100a00 */
[----:B------:R0:W-:Y:S03]  /*bcb30*/  STL.64 [R1+0xe18], R14 ;  /* 0x000e180e01007387 */ /* 0x0001e60000100a00 */
[----:B0-----:R-:W2:Y:S01]  /*bcb40*/  LDL.LU R14, [R1+0x4838] ;  /* 0x00483800010e7983 */ /* 0x001ea20000300800 */
[----:B------:R-:W2:Y:S02]  /*bcb50*/  LDL.LU.64 R12, [R1+0x4830] ;  /* 0x00483000010c7983 */ /* 0x000ea40000300a00 */
[----:B------:R-:W-:Y:S02]  /*bcb60*/  IMAD.MOV.U32 R15, RZ, RZ, R6 ;  /* 0x000000ffff0f7224 */ /* 0x000fe400078e0006 */
        /* <DEDUP_REMOVED lines=10> */
[----:B------:R-:W2:Y:S01]  /*bcc10*/  LDL.LU R5, [R1+0x4808] ;  /* 0x0048080001057983 */ /* 0x000ea20000300800 */
[----:B----4-:R-:W-:Y:S11]  /*bcc20*/  HMMA.16816.F32 R8, R16, R6, R8 ;  /* 0x000000061008723c */ /* 0x010ff60000001808 */
[----:B------:R-:W-:Y:S11]  /*bcc30*/  @!UPT UIADD3 URZ, URZ, URZ, URZ ;  /* 0x0000003f3f3ff290 */ /* 0x000ff6000fffe03f */
[----:B------:R-:W-:Y:S01]  /*bcc40*/  @!UPT UIADD3 URZ, URZ, URZ, URZ ;  /* 0x0000003f3f3ff290 */ /* 0x000fe2000fffe03f */
[----:B------:R-:W-:Y:S01]  /*bcc50*/  STL.64 [R1+0xdf0], R8 ;  /* 0x000df00801007387 */ /* 0x000fe20000100a00 */
[----:B------:R0:W-:Y:S03]  /*bcc60*/  STL.64 [R1+0xdf8], R10 ;  /* 0x000df80a01007387 */ /* 0x0001e60000100a00 */
[----:B0-----:R-:W3:Y:S01]  /*bcc70*/  LDL.LU.64 R10, [R1+0x4800] ;  /* 0x00480000010a7983 */ /* 0x001ee20000300a00 */
[----:B------:R-:W4:Y:S02]  /*bcc80*/  LDL.LU.64 R8, [R1+0x47f8] ;  /* 0x0047f80001087983 */ /* 0x000f240000300a00 */
[----:B------:R0:W-:Y:S02]  /*bcc90*/  STL.64 [R1+0x46b0], R6 ;  /* 0x0046b00601007387 */ /* 0x0001e40000100a00 */
[----:B------:R-:W-:Y:S02]  /*bcca0*/  IMAD.MOV.U32 R4, RZ, RZ, R16 ;  /* 0x000000ffff047224 */ /* 0x000fe400078e0010 */
[----:B------:R-:W-:-:S02]  /*bccb0*/  IMAD.MOV.U32 R3, RZ, RZ, R17 ;  /* 0x000000ffff037224 */ /* 0x000fc400078e0011 */
[----:B0-----:R-:W-:Y:S02]  /*bccc0*/  IMAD.MOV.U32 R6, RZ, RZ, R2 ;  /* 0x000000ffff067224 */ /* 0x001fe400078e0002 */
[----:B------:R-:W-:Y:S02]  /*bccd0*/  IMAD.MOV.U32 R7, RZ, RZ, R0 ;  /* 0x000000ffff077224 */ /* 0x000fe400078e0000 */
[----:B------:R-:W-:-:S03]  /*bcce0*/  IMAD.MOV.U32 R2, RZ, RZ, R18 ;  /* 0x000000ffff027224 */ /* 0x000fc600078e0012 */
[----:B------:R0:W-:Y:S01]  /*bccf0*/  STL.64 [R1+0x46c8], R6 ;  /* 0x0046c80601007387 */ /* 0x0001e20000100a00 */
[----:B------:R-:W-:Y:S02]  /*bcd00*/  IMAD.MOV.U32 R0, RZ, RZ, R19 ;  /* 0x000000ffff007224 */ /* 0x000fe400078e0013 */
[----:B0-----:R-:W-:Y:S02]  /*bcd10*/  IMAD.MOV.U32 R6, RZ, RZ, R15 ;  /* 0x000000ffff067224 */ /* 0x001fe400078e000f */
[----:B------:R-:W-:Y:S01]  /*bcd20*/  IMAD.MOV.U32 R7, RZ, RZ, R29 ;  /* 0x000000ffff077224 */ /* 0x000fe200078e001d */
[----:B---3--:R-:W-:Y:S11]  /*bcd30*/  HMMA.16816.F32 R20, R16, R10, R20 ;  /* 0x0000000a1014723c */ /* 0x008ff60000001814 */
[----:B------:R-:W-:Y:S11]  /*bcd40*/  @!UPT UIADD3 URZ, URZ, URZ, URZ ;  /* 0x0000003f3f3ff290 */ /* 0x000ff6000fffe03f */
[----:B------:R-:W-:Y:S01]  /*bcd50*/  @!UPT UIADD3 URZ, URZ, URZ, URZ ;  /* 0x0000003f3f3ff290 */ /* 0x000fe2000fffe03f */
[----:B------:R-:W-:Y:S01]  /*bcd60*/  STL.64 [R1+0xdd0], R20 ;  /* 0x000dd01401007387 */ /* 0x000fe20000100a00 */
[----:B------:R0:W-:Y:S03]  /*bcd70*/  STL.64 [R1+0xdd8], R22 ;  /* 0x000dd81601007387 */ /* 0x0001e60000100a00 */
[----:B0-----:R-:W3:Y:S01]  /*bcd80*/  LDL.LU.64 R22, [R1+0x47f0] ;  /* 0x0047f00001167983 */ /* 0x001ee20000300a00 */
[----:B------:R-:W2:Y:S02]  /*bcd90*/  LDL.LU.64 R20, [R1+0x47e8] ;  /* 0x0047e80001147983 */ /* 0x000ea40000300a00 */
[----:B------:R-:W2:Y:S02]  /*bcda0*/  LDL.LU.64 R18, [R1+0x47e0] ;  /* 0x0047e00001127983 */ /* 0x000ea40000300a00 */
[----:B------:R-:W2:Y:S01]  /*bcdb0*/  LDL.LU.64 R16, [R1+0x47d8] ;  /* 0x0047d80001107983 */ /* 0x000ea20000300a00 */
[----:B------:R-:W2:Y:S01]  /*bcdc0*/  LDL.LU R15, [R1+0x47d0] ;  /* 0x0047d000010f7983 */ /* 0x000ea20000300800 */
[----:B------:R-:W-:Y:S02]  /*bcdd0*/  STL.64 [R1+0x46e0], R6 ;  /* 0x0046e00601007387 */ /* 0x000fe40000100a00 */
[----:B------:R-:W-:Y:S02]  /*bcde0*/  STL.64 [R1+0x46a8], R10 ;  /* 0x0046a80a01007387 */ /* 0x000fe40000100a00 */
[----:B----4-:R0:W-:Y:S02]  /*bcdf0*/  STL.64 [R1+0x46a0], R8 ;  /* 0x0046a00801007387 */ /* 0x0101e40000100a00 */
[----:B0-----:R-:W4:Y:S01]  /*bce00*/  LDL.LU R8, [R1+0xd00] ;  /* 0x000d000001087983 */ /* 0x001f220000300800 */
[----:B------:R-:W4:Y:S02]  /*bce10*/  LDL.LU R9, [R1+0xd04] ;  /* 0x000d040001097983 */ /* 0x000f240000300800 */
[----:B------:R-:W2:Y:S02]  /*bce20*/  LDL.LU R10, [R1+0xd08] ;  /* 0x000d0800010a7983 */ /* 0x000ea40000300800 */
        /* <DEDUP_REMOVED lines=14> */
[----:B---3--:R-:W-:-:S05]  /*bcf10*/  IMAD.MOV.U32 R7, RZ, RZ, R23 ;  /* 0x000000ffff077224 */ /* 0x008fca00078e0017 */
[----:B------:R-:W-:Y:S04]  /*bcf20*/  STL.64 [R1+0x4728], R6 ;  /* 0x0047280601007387 */ /* 0x000fe80000100a00 */
[----:B----4-:R-:W-:Y:S01]  /*bcf30*/  STL.64 [R1+0x46d8], R10 ;  /* 0x0046d80a01007387 */ /* 0x010fe20000100a00 */
        /* <DEDUP_REMOVED lines=43> */
[----:B------:R-:W-:Y:S01]  /*bd1f0*/  STL.64 [R1+0x47a0], R6 ;  /* 0x0047a00601007387 */ /* 0x000fe20000100a00 */
        /* <DEDUP_REMOVED lines=62> */
[----:B------:R-:W3:Y:S01]  /*bd5e0*/  LDL.LU.64 R20, [R1+0x360] ;  /* 0x0003600001147983 */ /* 0x000ee20000300a00 */
[----:B0-----:R-:W3:Y:S01]  /*bd5f0*/  LDL.LU.64 R22, [R1+0x368] ;  /* 0x0003680001167983 */ /* 0x001ee20000300a00 */
        /* <DEDUP_REMOVED lines=90> */
[----:B------:R-:W3:Y:S01]  /*bdba0*/  LDL.LU R4, [R1+0xcf0] ;  /* 0x000cf00001047983 */ /* 0x000ee20000300800 */
[----:B------:R-:W3:Y:S04]  /*bdbb0*/  LDL.LU R5, [R1+0xcf4] ;  /* 0x000cf40001057983 */ /* 0x000ee80000300800 */
[----:B0-----:R-:W3:Y:S01]  /*bdbc0*/  LDL.LU R6, [R1+0xcf8] ;  /* 0x000cf80001067983 */ /* 0x001ee20000300800 */
[----:B------:R-:W3:Y:S02]  /*bdbd0*/  LDL.LU R7, [R1+0xcfc] ;  /* 0x000cfc0001077983 */ /* 0x000ee40000300800 */
[C---:B---3--:R-:W-:Y:S01]  /*bdbe0*/  HMMA.16816.F32 R4, R20.reuse, R10, R4 ;  /* 0x0000000a1404723c */ /* 0x048fe20000001804 */
[----:B------:R-:W-:Y:S01]  /*bdbf0*/  STL.64 [R1+0x45c8], R10 ;  /* 0x0045c80a01007387 */ /* 0x000fe20000100a00 */
[----:B----4-:R-:W-:Y:S11]  /*bdc00*/  STL.64 [R1+0x45c0], R8 ;  /* 0x0045c00801007387 */ /* 0x010ff60000100a00 */
[----:B------:R-:W-:Y:S10]  /*bdc10*/  @!UPT UIADD3 URZ, URZ, URZ, URZ ;  /* 0x0000003f3f3ff290 */ /* 0x000ff4000fffe03f */
[----:B------:R-:W-:Y:S01]  /*bdc20*/  STL.64 [R1+0x1440], R4 ;  /* 0x0014400401007387 */ /* 0x000fe20000100a00 */
[----:B------:R2:W-:Y:S02]  /*bdc30*/  STL.64 [R1+0x1448], R6 ;  /* 0x0014480601007387 */ /* 0x0005e40000100a00 */
        /* <DEDUP_REMOVED lines=21> */
[----:B---3--:R0:W-:Y:S01]  /*bdd90*/  STL.64 [R1+0x4650], R6 ;  /* 0x0046500601007387 */ /* 0x0081e20000100a00 */
[----:B--2---:R-:W-:Y:S03]  /*bdda0*/  STL.64 [R1+0x4648], R4 ;  /* 0x0046480401007387 */ /* 0x004fe60000100a00 */
[----:B0-----:R-:W2:Y:S04]  /*bddb0*/  LDL.64 R6, [R1+0x88] ;  /* 0x0000880001067983 */ /* 0x001ea80000100a00 */
[----:B--2---:R0:W-:Y:S04]  /*bddc0*/  STL.64 [R1+0x4660], R6 ;  /* 0x0046600601007387 */ /* 0x0041e80000100a00 */
[----:B0-----:R-:W2:Y:S04]  /*bddd0*/  LDL.64 R6, [R1+0x98] ;  /* 0x0000980001067983 */ /* 0x001ea80000100a00 */
[----:B--2---:R-:W-:Y:S01]  /*bdde0*/  STL.64 [R1+0x4678], R6 ;  /* 0x0046780601007387 */ /* 0x004fe20000100a00 */
[----:B------:R-:W2:Y:S03]  /*bddf0*/  LDL.64 R10, [R1+0x58] ;  /* 0x00005800010a7983 */ /* 0x000ea60000100a00 */
[----:B--2---:R0:W-:Y:S04]  /*bde00*/  STL.64 [R1+0x4638], R10 ;  /* 0x0046380a01007387 */ /* 0x0041e80000100a00 */
[----:B0-----:R-:W2:Y:S01]  /*bde10*/  LDL.64 R10, [R1+0x78] ;  /* 0x00007800010a7983 */ /* 0x001ea20000100a00 */
[----:B------:R-:W-:-:S03]  /*bde20*/  IMAD.MOV.U32 R4, RZ, RZ, R8 ;  /* 0x000000ffff047224 */ /* 0x000fc600078e0008 */
[----:B--2---:R0:W-:Y:S01]  /*bde30*/  STL.64 [R1+0x4658], R10 ;  /* 0x0046580a01007387 */ /* 0x0041e20000100a00 */
[----:B------:R-:W2:Y:S02]  /*bde40*/  LDL.LU R8, [R1+0xc60] ;  /* 0x000c600001087983 */ /* 0x000ea40000300800 */
[----:B------:R-:W2:Y:S01]  /*bde50*/  LDL.LU R9, [R1+0xc64] ;  /* 0x000c640001097983 */ /* 0x000ea20000300800 */
[----:B0-----:R-:W3:Y:S01]  /*bde60*/  LDL.LU R10, [R1+0xc68] ;  /* 0x000c6800010a7983 */ /* 0x001ee20000300800 */
[----:B------:R-:W3:Y:S02]  /*bde70*/  LDL.LU R11, [R1+0xc6c] ;  /* 0x000c6c00010b7983 */ /* 0x000ee40000300800 */
        /* <DEDUP_REMOVED lines=17> */
[----:B------:R-:W3:Y:S02]  /*bdf90*/  LDL R12, [R1+0x5b0] ;  /* 0x0005b000010c7983 */ /* 0x000ee40000100800 */
[----:B------:R-:W3:Y:S01]  /*bdfa0*/  LDL R13, [R1+0x5b4] ;  /* 0x0005b400010d7983 */ /* 0x000ee20000100800 */
[----:B0-----:R-:W3:Y:S04]  /*bdfb0*/  LDL R14, [R1+0x5b8] ;  /* 0x0005b800010e7983 */ /* 0x001ee80000100800 */
[----:B------:R-:W3:Y:S01]  /*bdfc0*/  LDL R15, [R1+0x5bc] ;  /* 0x0005bc00010f7983 */ /* 0x000ee20000100800 */
        /* <DEDUP_REMOVED lines=14> */
[----:B--2---:R-:W-:Y:S02]  /*be0b0*/  HMMA.16816.F32 R4, R4, R26, R8 ;  /* 0x0000001a0404723c */ /* 0x004fe40000001808 */
[----:B------:R-:W3:Y:S01]  /*be0c0*/  LDL.LU.64 R10, [R1+0x4688] ;  /* 0x00468800010a7983 */ /* 0x000ee20000300a00 */
[----:B------:R-:W3:Y:S11]  /*be0d0*/  LDL.LU.64 R8, [R1+0x4680] ;  /* 0x0046800001087983 */ /* 0x000ef60000300a00 */
[----:B------:R-:W-:Y:S09]  /*be0e0*/  @!UPT UIADD3 URZ, URZ, URZ, URZ ;  /* 0x0000003f3f3ff290 */ /* 0x000ff2000fffe03f */
[----:B------:R-:W-:Y:S01]  /*be0f0*/  STL.64 [R1+0xcf0], R4 ;  /* 0x000cf00401007387 */ /* 0x000fe20000100a00 */
[----:B------:R0:W-:Y:S03]  /*be100*/  STL.64 [R1+0xcf8], R6 ;  /* 0x000cf80601007387 */ /* 0x0001e60000100a00 */
[----:B0-----:R-:W3:Y:S01]  /*be110*/  LDL.LU.64 R6, [R1+0x4678] ;  /* 0x0046780001067983 */ /* 0x001ee20000300a00 */
[----:B------:R-:W-:Y:S02]  /*be120*/  STL [R1+0x4564], R26 ;  /* 0x0045641a01007387 */ /* 0x000fe40000100800 */
[----:B------:R0:W-:Y:S02]  /*be130*/  STL [R1+0x4560], R27 ;  /* 0x0045601b01007387 */ /* 0x0001e40000100800 */
[----:B0-----:R-:W2:Y:S01]  /*be140*/  LDL.64 R26, [R1+0x68] ;  /* 0x00006800011a7983 */ /* 0x001ea20000100a00 */
        /* <DEDUP_REMOVED lines=9> */
[----:B------:R0:W-:Y:S01]  /*be1e0*/  STL [R1+0x456c], R16 ;  /* 0x00456c1001007387 */ /* 0x0001e20000100800 */
[----:B------:R1:W-:Y:S01]  /*be1f0*/  STL [R1+0x4568], R17 ;  /* 0x0045681101007387 */ /* 0x0003e20000100800 */
[----:B------:R2:W-:Y:S03]  /*be200*/  STL.64 [R1+0x4630], R18 ;  /* 0x0046301201007387 */ /* 0x0005e60000100a00 */
[----:B0-----:R-:W4:Y:S01]  /*be210*/  LDL.LU R16, [R1+0xc40] ;  /* 0x000c400001107983 */ /* 0x001f220000300800 */
[----:B-1----:R-:W4:Y:S03]  /*be220*/  LDL.LU R17, [R1+0xc44] ;  /* 0x000c440001117983 */ /* 0x002f260000300800 */
[----:B--2---:R-:W4:Y:S01]  /*be230*/  LDL.LU R18, [R1+0xc48] ;  /* 0x000c480001127983 */ /* 0x004f220000300800 */
        /* <DEDUP_REMOVED lines=20> */
[----:B------:R-:W3:Y:S03]  /*be380*/  LDL.LU.64 R10, [R1+0x4638] ;  /* 0x00463800010a7983 */ /* 0x000ee60000300a00 */
[----:B------:R-:W-:Y:S02]  /*be390*/  STL [R1+0x457c], R4 ;  /* 0x00457c0401007387 */ /* 0x000fe40000100800 */
[----:B------:R-:W-:Y:S02]  /*be3a0*/  STL [R1+0x4578], R5 ;  /* 0x0045780501007387 */ /* 0x000fe40000100800 */
[----:B------:R-:W-:-:S02]  /*be3b0*/  IMAD.MOV.U32 R25, RZ, RZ, R27 ;  /* 0x000000ffff197224 */ /* 0x000fc400078e001b */
[----:B------:R-:W-:Y:S01]  /*be3c0*/  IMAD.MOV.U32 R28, RZ, RZ, R26 ;  /* 0x000000ffff1c7224 */ /* 0x000fe200078e001a */
[----:B--2---:R4:W-:Y:S02]  /*be3d0*/  STL.64 [R1+0x4610], R6 ;  /* 0x0046100601007387 */ /* 0x0049e40000100a00 */
[C---:B----4-:R-:W-:Y:S11]  /*be3e0*/  HMMA.16816.F32 R4, R12.reuse, R26, R16 ;  /* 0x0000001a0c04723c */ /* 0x050ff60000001810 */
[----:B------:R-:W-:Y:S11]  /*be3f0*/  @!UPT UIADD3 URZ, URZ, URZ, URZ ;  /* 0x0000003f3f3ff290 */ /* 0x000ff6000fffe03f */
[----:B------:R-:W-:Y:S01]  /*be400*/  @!UPT UIADD3 URZ, URZ, URZ, URZ ;  /* 0x0000003f3f3ff290 */ /* 0x000fe2000fffe03f */
[----:B------:R-:W-:Y:S01]  /*be410*/  STL.64 [R1+0xc40], R4 ;  /* 0x000c400401007387 */ /* 0x000fe20000100a00 */
[----:B------:R3:W-:Y:S02]  /*be420*/  STL.64 [R1+0xc48], R6 ;  /* 0x000c480601007387 */ /* 0x0007e40000100a00 */
[C---:B---3--:R-:W-:Y:S01]  /*be430*/  HMMA.16816.F32 R4, R12.reuse, R10, R20 ;  /* 0x0000000a0c04723c */ /* 0x048fe20000001814 */
[----:B------:R-:W-:Y:S01]  /*be440*/  STL [R1+0x4584], R25 ;  /* 0x0045841901007387 */ /* 0x000fe20000100800 */
[----:B------:R-:W-:Y:S02]  /*be450*/  STL [R1+0x4580], R28 ;  /* 0x0045801c01007387 */ /* 0x000fe40000100800 */
[----:B------:R-:W-:Y:S02]  /*be460*/  IMAD.MOV.U32 R27, RZ, RZ, R10 ;  /* 0x000000ffff1b7224 */ /* 0x000fe400078e000a */
[----:B------:R-:W-:Y:S11]  /*be470*/  IMAD.MOV.U32 R29, RZ, RZ, R11 ;  /* 0x000000ffff1d7224 */ /* 0x000ff600078e000b */
[----:B------:R-:W-:Y:S06]  /*be480*/  @!UPT UIADD3 URZ, URZ, URZ, URZ ;  /* 0x0000003f3f3ff290 */ /* 0x000fec000fffe03f */
[----:B------:R-:W-:Y:S01]  /*be490*/  STL.64 [R1+0xc30], R4 ;  /* 0x000c300401007387 */ /* 0x000fe20000100a00 */
[----:B------:R-:W-:Y:S02]  /*be4a0*/  STL.64 [R1+0xc38], R6 ;  /* 0x000c380601007387 */ /* 0x000fe40000100a00 */
[----:B------:R-:W2:Y:S02]  /*be4b0*/  LDL.LU R8, [R1+0xbd0] ;  /* 0x000bd00001087983 */ /* 0x000ea40000300800 */
[----:B------:R-:W2:Y:S01]  /*be4c0*/  LDL.LU R9, [R1+0xbd4] ;  /* 0x000bd40001097983 */ /* 0x000ea20000300800 */
[----:B------:R-:W3:Y:S01]  /*be4d0*/  LDL.LU R10, [R1+0xbd8] ;  /* 0x000bd800010a7983 */ /* 0x000ee20000300800 */
[----:B------:R-:W3:Y:S03]  /*be4e0*/  LDL.LU R11, [R1+0xbdc] ;  /* 0x000bdc00010b7983 */ /* 0x000ee60000300800 */
[----:B---3--:R0:W-:Y:S01]  /*be4f0*/  STL.64 [R1+0x45d8], R10 ;  /* 0x0045d80a01007387 */ /* 0x0081e20000100a00 */
[----:B--2---:R-:W-:Y:S03]  /*be500*/  STL.64 [R1+0x45d0], R8 ;  /* 0x0045d00801007387 */ /* 0x004fe60000100a00 */
[----:B0-----:R-:W2:Y:S04]  /*be510*/  LDL.64 R10, [R1+0x8] ;  /* 0x00000800010a7983 */ /* 0x001ea80000100a00 */
[----:B--2---:R0:W-:Y:S04]  /*be520*/  STL.64 [R1+0x45f0], R10 ;  /* 0x0045f00a01007387 */ /* 0x0041e80000100a00 */
[----:B0-----:R-:W2:Y:S04]  /*be530*/  LDL.64 R10, [R1+0x18] ;  /* 0x00001800010a7983 */ /* 0x001ea80000100a00 */
[----:B--2---:R0:W-:Y:S01]  /*be540*/  STL.64 [R1+0x4608], R10 ;  /* 0x0046080a01007387 */ /* 0x0041e20000100a00 */
        /* <DEDUP_REMOVED lines=8> */
[----:B------:R-:W3:Y:S02]  /*be5d0*/  LDL.LU R16, [R1+0xc20] ;  /* 0x000c200001107983 */ /* 0x000ee40000300800 */
[----:B------:R-:W3:Y:S02]  /*be5e0*/  LDL.LU R17, [R1+0xc24] ;  /* 0x000c240001117983 */ /* 0x000ee40000300800 */
[----:B------:R-:W3:Y:S01]  /*be5f0*/  LDL.LU R18, [R1+0xc28] ;  /* 0x000c280001127983 */ /* 0x000ee20000300800 */
[----:B------:R-:W3:Y:S04]  /*be600*/  LDL.LU R19, [R1+0xc2c] ;  /* 0x000c2c0001137983 */ /* 0x000ee80000300800 */
[----:B--2---:R1:W-:Y:S01]  /*be610*/  STL.64 [R1+0x4620], R6 ;  /* 0x0046200601007387 */ /* 0x0043e20000100a00 */
[----:B----4-:R-:W-:Y:S02]  /*be620*/  STL.64 [R1+0x4618], R4 ;  /* 0x0046180401007387 */ /* 0x010fe40000100a00 */
[----:B0-----:R-:W2:Y:S01]  /*be630*/  LDL.64 R10, [R1+0x28] ;  /* 0x00002800010a7983 */ /* 0x001ea20000100a00 */
[----:B-1----:R-:W4:Y:S04]  /*be640*/  LDL.64 R6, [R1+0x38] ;  /* 0x0000380001067983 */ /* 0x002f280000100a00 */
[----:B--2---:R0:W-:Y:S01]  /*be650*/  STL.64 [R1+0x4628], R10 ;  /* 0x0046280a01007387 */ /* 0x0041e20000100a00 */
[----:B------:R-:W4:Y:S02]  /*be660*/  LDL.LU R8, [R1+0xc10] ;  /* 0x000c100001087983 */ /* 0x000f240000300800 */
[----:B------:R-:W4:Y:S01]  /*be670*/  LDL.LU R9, [R1+0xc14] ;  /* 0x000c140001097983 */ /* 0x000f220000300800 */
[----:B0-----:R-:W4:Y:S01]  /*be680*/  LDL.LU R10, [R1+0xc18] ;  /* 0x000c1800010a7983 */ /* 0x001f220000300800 */
[----:B------:R-:W4:Y:S02]  /*be690*/  LDL.LU R11, [R1+0xc1c] ;  /* 0x000c1c00010b7983 */ /* 0x000f240000300800 */
[----:B---3--:R-:W-:Y:S02]  /*be6a0*/  STL.64 [R1+0x45a0], R22 ;  /* 0x0045a01601007387 */ /* 0x008fe40000100a00 */
        /* <DEDUP_REMOVED lines=23> */
[----:B------:R0:W-:Y:S04]  /*be820*/  STL [R1+0x4588], R27 ;  /* 0x0045881b01007387 */ /* 0x0001e80000100800 */
[----:B0-----:R-:W3:Y:S01]  /*be830*/  LDL.64 R26, [R1+0x48] ;  /* 0x00004800011a7983 */ /* 0x001ee20000100a00 */
[----:B----4-:R-:W-:Y:S01]  /*be840*/  HMMA.16816.F32 R8, R12, R6, R8 ;  /* 0x000000060c08723c */ /* 0x010fe20000001808 */
[----:B------:R-:W-:-:S07]  /*be850*/  IMAD.MOV.U32 R2, RZ, RZ, R6 ;  /* 0x000000ffff027224 */ /* 0x000fce00078e0006 */
[C---:B---3--:R-:W-:Y:S11]  /*be860*/  HMMA.16816.F32 R16, R12.reuse, R26, R16 ;  /* 0x0000001a0c10723c */ /* 0x048ff60000001810 */
[----:B------:R-:W-:Y:S11]  /*be870*/  @!UPT UIADD3 URZ, URZ, URZ, URZ ;  /* 0x0000003f3f3ff290 */ /* 0x000ff6000fffe03f */
[----:B------:R-:W-:Y:S01]  /*be880*/  @!UPT UIADD3 URZ, URZ, URZ, URZ ;  /* 0x0000003f3f3ff290 */ /* 0x000fe2000fffe03f */
[----:B------:R-:W-:Y:S01]  /*be890*/  STL.64 [R1+0xc20], R16 ;  /* 0x000c201001007387 */ /* 0x000fe20000100a00 */
[----:B------:R0:W-:Y:S03]  /*be8a0*/  STL.64 [R1+0xc28], R18 ;  /* 0x000c281201007387 */ /* 0x0001e60000100a00 */
[----:B0-----:R-:W3:Y:S01]  /*be8b0*/  LDL.LU.64 R18, [R1+0x4630] ;  /* 0x0046300001127983 */ /* 0x001ee20000300a00 */
[----:B------:R-:W-:Y:S02]  /*be8c0*/  STL.64 [R1+0xc10], R8 ;  /* 0x000c100801007387 */ /* 0x000fe40000100a00 */
[----:B------:R0:W-:Y:S02]  /*be8d0*/  STL.64 [R1+0xc18], R10 ;  /* 0x000c180a01007387 */ /* 0x0001e40000100a00 */
[----:B------:R-:W-:Y:S01]  /*be8e0*/  IMAD.MOV.U32 R16, RZ, RZ, R7 ;  /* 0x000000ffff107224 */ /* 0x000fe200078e0007 */
        /* <DEDUP_REMOVED lines=35> */
[----:B------:R-:W-:Y:S01]  /*beb20*/  STL.64 [R1+0xbb0], R8 ;  /* 0x000bb00801007387 */ /* 0x000fe20000100a00 */
[----:B------:R0:W-:Y:S03]  /*beb30*/  STL.64 [R1+0xbb8], R10 ;  /* 0x000bb80a01007387 */ /* 0x0001e60000100a00 */
[----:B0-----:R-:W2:Y:S01]  /*beb40*/  LDL.LU.64 R10, [R1+0x45c8] ;  /* 0x0045c800010a7983 */ /* 0x001ea20000300a00 */
[----:B------:R-:W4:Y:S02]  /*beb50*/  LDL.LU.64 R8, [R1+0x45c0] ;  /* 0x0045c00001087983 */ /* 0x000f240000300a00 */
[----:B------:R-:W-:Y:S01]  /*beb60*/  STL.64 [R1+0x4468], R6 ;  /* 0x0044680601007387 */ /* 0x000fe20000100a00 */
[----:B--2---:R-:W-:Y:S01]  /*beb70*/  HMMA.16816.F32 R12, R12, R10, R20 ;  /* 0x0000000a0c0c723c */ /* 0x004fe20000001814 */
[----:B------:R-:W2:Y:S01]  /*beb80*/  LDL.LU.64 R22, [R1+0x45b8] ;  /* 0x0045b80001167983 */ /* 0x000ea20000300a00 */
[----:B------:R-:W2:Y:S11]  /*beb90*/  LDL.LU.64 R20, [R1+0x45b0] ;  /* 0x0045b00001147983 */ /* 0x000eb60000300a00 */
[----:B------:R-:W-:Y:S10]  /*beba0*/  @!UPT UIADD3 URZ, URZ, URZ, URZ ;  /* 0x0000003f3f3ff290 */ /* 0x000ff4000fffe03f */
[----:B------:R-:W-:Y:S01]  /*bebb0*/  STL.64 [R1+0xb70], R12 ;  /* 0x000b700c01007387 */ /* 0x000fe20000100a00 */
[----:B------:R0:W-:Y:S03]  /*bebc0*/  STL.64 [R1+0xb78], R14 ;  /* 0x000b780e01007387 */ /* 0x0001e60000100a00 */
[----:B0-----:R-:W2:Y:S01]  /*bebd0*/  LDL.LU.64 R14, [R1+0x45a8] ;  /* 0x0045a800010e7983 */ /* 0x001ea20000300a00 */
[----:B------:R-:W-:Y:S02]  /*bebe0*/  STL.64 [R1+0x4450], R10 ;  /* 0x0044500a01007387 */ /* 0x000fe40000100a00 */
[----:B----4-:R0:W-:Y:S02]  /*bebf0*/  STL.64 [R1+0x4448], R8 ;  /* 0x0044480801007387 */ /* 0x0101e40000100a00 */
[----:B0-----:R-:W4:Y:S01]  /*bec00*/  LDL.LU.64 R8, [R1+0x310] ;  /* 0x0003100001087983 */ /* 0x001f220000300a00 */
[----:B------:R-:W2:Y:S03]  /*bec10*/  LDL.LU.64 R10, [R1+0x318] ;  /* 0x00031800010a7983 */ /* 0x000ea60000300a00 */
[----:B--2---:R-:W-:Y:S01]  /*bec20*/  STL.64 [R1+0x4558], R10 ;  /* 0x0045580a01007387 */ /* 0x004fe20000100a00 */
[----:B----4-:R0:W-:Y:S03]  /*bec30*/  STL.64 [R1+0x4550], R8 ;  /* 0x0045500801007387 */ /* 0x0101e60000100a00 */
        /* <DEDUP_REMOVED lines=33> */
[----:B------:R-:W4:Y:S03]  /*bee50*/  LDL.LU R25, [R1+0x4584] ;  /* 0x0045840001197983 */ /* 0x000f260000300800 */
[----:B------:R0:W-:Y:S02]  /*bee60*/  STL.64 [R1+0x4480], R6 ;  /* 0x0044800601007387 */ /* 0x0001e40000100a00 */
[----:B0-----:R-:W-:Y:S02]  /*bee70*/  IMAD.MOV.U32 R6, RZ, RZ, R28 ;  /* 0x000000ffff067224 */ /* 0x001fe400078e001c */
        /* <DEDUP_REMOVED lines=74> */
[----:B------:R-:W-:Y:S02]  /*bf320*/  STL.64 [R1+0x4530], R4 ;  /* 0x0045300401007387 */ /* 0x000fe40000100a00 */
[----:B------:R-:W4:Y:S02]  /*bf330*/  LDL.LU R8, [R1+0xb60] ;  /* 0x000b600001087983 */ /* 0x000f240000300800 */
[----:B------:R-:W4:Y:S01]  /*bf340*/  LDL.LU R9, [R1+0xb64] ;  /* 0x000b640001097983 */ /* 0x000f220000300800 */
[----:B------:R-:W4:Y:S01]  /*bf350*/  LDL.LU R10, [R1+0xb68] ;  /* 0x000b6800010a7983 */ /* 0x000f220000300800 */
        /* <DEDUP_REMOVED lines=31> */
[----:B------:R0:W-:Y:S02]  /*bf550*/  STL.64 [R1+0x4430], R22 ;  /* 0x0044301601007387 */ /* 0x0001e40000100a00 */
[----:B0-----:R-:W-:-:S02]  /*bf560*/  IMAD.MOV.U32 R22, RZ, RZ, R24 ;  /* 0x000000ffff167224 */ /* 0x001fc400078e0018 */
[----:B------:R-:W-:-:S07]  /*bf570*/  IMAD.MOV.U32 R23, RZ, RZ, R3 ;  /* 0x000000ffff177224 */ /* 0x000fce00078e0003 */
[----:B----4-:R-:W-:Y:S01]  /*bf580*/  HMMA.16816.F32 R20, R20, R26, R8 ;  /* 0x0000001a1414723c */ /* 0x010fe20000001808 */
[----:B------:R-:W2:Y:S01]  /*bf590*/  LDL.LU.64 R10, [R1+0x4558] ;  /* 0x00455800010a7983 */ /* 0x000ea20000300a00 */
        /* <DEDUP_REMOVED lines=8> */
[----:B------:R-:W-:Y:S01]  /*bf620*/  STL.64 [R1+0x4428], R26 ;  /* 0x0044281a01007387 */ /* 0x000fe20000100a00 */
[----:B--2---:R-:W-:Y:S03]  /*bf630*/  HMMA.16816.F32 R4, R8, R6, R12 ;  /* 0x000000060804723c */ /* 0x004fe6000000180c */
[----:B------:R-:W2:Y:S01]  /*bf640*/  LDL.LU.64 R14, [R1+0x4548] ;  /* 0x00454800010e7983 */ /* 0x000ea20000300a00 */
[----:B------:R-:W2:Y:S11]  /*bf650*/  LDL.LU.64 R12, [R1+0x4540] ;  /* 0x00454000010c7983 */ /* 0x000eb60000300a00 */
[----:B------:R-:W-:Y:S08]  /*bf660*/  @!UPT UIADD3 URZ, URZ, URZ, URZ ;  /* 0x0000003f3f3ff290 */ /* 0x000ff0000fffe03f */
        /* <DEDUP_REMOVED lines=83> */
[----:B------:R-:W3:Y:S01]  /*bfba0*/  LDL.LU.64 R8, [R1+0x4448] ;  /* 0x0044480001087983 */ /* 0x000ee20000300a00 */
[----:B------:R0:W-:Y:S02]  /*bfbb0*/  STL.64 [R1+0x43e8], R6 ;  /* 0x0043e80601007387 */ /* 0x0001e40000100a00 */
[----:B------:R-:W-:Y:S02]  /*bfbc0*/  IMAD.MOV.U32 R5, RZ, RZ, R3 ;  /* 0x000000ffff057224 */ /* 0x000fe400078e0003 */
        /* <DEDUP_REMOVED lines=9> */
[----:B---3--:R-:W-:Y:S01]  /*bfc60*/  STL.64 [R1+0x4378], R8 ;  /* 0x0043780801007387 */ /* 0x008fe20000100a00 */
[----:B0-----:R-:W3:Y:S01]  /*bfc70*/  LDL.64 R10, [R1+0x98] ;  /* 0x00009800010a7983 */ /* 0x001ee20000100a00 */
[C---:B--2---:R-:W-:Y:S11]  /*bfc80*/  HMMA.16816.F32 R16, R4.reuse, R14, R16 ;  /* 0x0000000e0410723c */ /* 0x044ff60000001810 */
        /* <DEDUP_REMOVED lines=24> */
[----:B------:R-:W-:Y:S01]  /*bfe10*/  STL.64 [R1+0x1390], R24 ;  /* 0x0013901801007387 */ /* 0x000fe20000100a00 */
[----:B------:R0:W-:Y:S03]  /*bfe20*/  STL.64 [R1+0x1398], R26 ;  /* 0x0013981a01007387 */ /* 0x0001e60000100a00 */
[----:B0-----:R-:W4:Y:S02]  /*bfe30*/  LDL.LU.64 R26, [R1+0x4428] ;  /* 0x00442800011a7983 */ /* 0x001f240000300a00 */
[----:B----4-:R-:W-:Y:S02]  /*bfe40*/  HMMA.16816.F32 R4, R4, R26, R16 ;  /* 0x0000001a0404723c */ /* 0x010fe40000001810 */
[----:B------:R-:W2:Y:S11]  /*bfe50*/  LDL.LU R16, [R1+0x9b0] ;  /* 0x0009b00001107983 */ /* 0x000eb60000300800 */
[----:B------:R-:W-:Y:S10]  /*bfe60*/  @!UPT UIADD3 URZ, URZ, URZ, URZ ;  /* 0x0000003f3f3ff290 */ /* 0x000ff4000fffe03f */
[----:B------:R-:W-:Y:S01]  /*bfe70*/  STL.64 [R1+0xe90], R4 ;  /* 0x000e900401007387 */ /* 0x000fe20000100a00 */
[----:B------:R0:W-:Y:S02]  /*bfe80*/  STL.64 [R1+0xe98], R6 ;  /* 0x000e980601007387 */ /* 0x0001e40000100a00 */
[----:B------:R-:W2:Y:S02]  /*bfe90*/  LDL.LU R17, [R1+0x9b4] ;  /* 0x0009b40001117983 */ /* 0x000ea40000300800 */
[----:B------:R-:W2:Y:S01]  /*bfea0*/  LDL.LU R18, [R1+0x9b8] ;  /* 0x0009b80001127983 */ /* 0x000ea20000300800 */
[----:B------:R-:W2:Y:S04]  /*bfeb0*/  LDL.LU R19, [R1+0x9bc] ;  /* 0x0009bc0001137983 */ /* 0x000ea80000300800 */
[----:B0-----:R-:W4:Y:S04]  /*bfec0*/  LDL.64 R6, [R1+0x58] ;  /* 0x0000580001067983 */ /* 0x001f280000100a00 */
[----:B----4-:R0:W-:Y:S01]  /*bfed0*/  STL.64 [R1+0x43f0], R6 ;  /* 0x0043f00601007387 */ /* 0x0101e20000100a00 */
[----:B------:R-:W4:Y:S02]  /*bfee0*/  LDL.LU R4, [R1+0x990] ;  /* 0x0009900001047983 */ /* 0x000f240000300800 */
[----:B------:R-:W4:Y:S01]  /*bfef0*/  LDL.LU R5, [R1+0x994] ;  /* 0x0009940001057983 */ /* 0x000f220000300800 */
[----:B0-----:R-:W2:Y:S01]  /*bff00*/  LDL.LU R6, [R1+0x998] ;  /* 0x0009980001067983 */ /* 0x001ea20000300800 */
[----:B------:R-:W2:Y:S03]  /*bff10*/  LDL.LU R7, [R1+0x99c] ;  /* 0x00099c0001077983 */ /* 0x000ea60000300800 */
[----:B--2---:R0:W-:Y:S01]  /*bff20*/  STL.64 [R1+0x4400], R6 ;  /* 0x0044000601007387 */ /* 0x0041e20000100a00 */
[----:B----4-:R-:W-:Y:S03]  /*bff30*/  STL.64 [R1+0x43f8], R4 ;  /* 0x0043f80401007387 */ /* 0x010fe60000100a00 */
[----:B0-----:R-:W2:Y:S04]  /*bff40*/  LDL.64 R6, [R1+0x78] ;  /* 0x0000780001067983 */ /* 0x001ea80000100a00 */
[----:B--2---:R0:W-:Y:S04]  /*bff50*/  STL.64 [R1+0x4418], R6 ;  /* 0x0044180601007387 */ /* 0x0041e80000100a00 */
[----:B0-----:R-:W2:Y:S01]  /*bff60*/  LDL.64 R6, [R1+0x88] ;  /* 0x0000880001067983 */ /* 0x001ea20000100a00 */
[----:B------:R-:W-:Y:S02]  /*bff70*/  STL [R1+0x4324], R26 ;  /* 0x0043241a01007387 */ /* 0x000fe40000100800 */
[----:B------:R0:W-:Y:S02]  /*bff80*/  STL [R1+0x4320], R27 ;  /* 0x0043201b01007387 */ /* 0x0001e40000100800 */
[----:B------:R-:W3:Y:S01]  /*bff90*/  LDL.64 R24, [R1+0x560] ;  /* 0x0005600001187983 */ /* 0x000ee20000100a00 */
[----:B0-----:R-:W3:Y:S02]  /*bffa0*/  LDL.64 R26, [R1+0x568] ;  /* 0x00056800011a7983 */ /* 0x001ee40000100a00 */
[C---:B---3--:R-:W-:Y:S11]  /*bffb0*/  HMMA.16816.F32 R12, R24.reuse, R10, R12 ;  /* 0x0000000a180c723c */ /* 0x048ff6000000180c */
[----:B------:R-:W-:Y:S11]  /*bffc0*/  @!UPT UIADD3 URZ, URZ, URZ, URZ ;  /* 0x0000003f3f3ff290 */ /* 0x000ff6000fffe03f */
[----:B------:R-:W-:Y:S01]  /*bffd0*/  @!UPT UIADD3 URZ, URZ, URZ, URZ ;  /* 0x0000003f3f3ff290 */ /* 0x000fe2000fffe03f */
[----:B------:R0:W-:Y:S01]  /*bffe0*/  STL.64 [R1+0xba0], R12 ;  /* 0x000ba00c01007387 */ /* 0x0001e20000100a00 */
[----:B------:R1:W-:Y:S03]  /*bfff0*/  STL.64 [R1+0xba8], R14 ;  /* 0x000ba80e01007387 */ /* 0x0003e60000100a00 */
[----:B0-----:R-:W3:Y:S01]  /*c0000*/  LDL.LU R12, [R1+0x970] ;  /* 0x00097000010c7983 */ /* 0x001ee20000300800 */
[----:B------:R-:W3:Y:S02]  /*c0010*/  LDL.LU R13, [R1+0x974] ;  /* 0x00097400010d7983 */ /* 0x000ee40000300800 */
[----:B-1----:R-:W4:Y:S02]  /*c0020*/  LDL.LU R14, [R1+0x978] ;  /* 0x00097800010e7983 */ /* 0x002f240000300800 */
[----:B------:R-:W4:Y:S01]  /*c0030*/  LDL.LU R15, [R1+0x97c] ;  /* 0x00097c00010f7983 */ /* 0x000f220000300800 */
[----:B--2---:R-:W-:Y:S01]  /*c0040*/  HMMA.16816.F32 R16, R24, R6, R16 ;  /* 0x000000061810723c */ /* 0x004fe20000001810 */
[----:B------:R-:W-:-:S02]  /*c0050*/  IMAD.MOV.U32 R3, RZ, RZ, R11 ;  /* 0x000000ffff037224 */ /* 0x000fc400078e000b */
[----:B------:R-:W-:Y:S01]  /*c0060*/  IMAD.MOV.U32 R20, RZ, RZ, R10 ;  /* 0x000000ffff147224 */ /* 0x000fe200078e000a */
[----:B----4-:R-:W-:Y:S01]  /*c0070*/  STL.64 [R1+0x4410], R14 ;  /* 0x0044100e01007387 */ /* 0x010fe20000100a00 */
[----:B---3--:R0:W-:Y:S03]  /*c0080*/  STL.64 [R1+0x4408], R12 ;  /* 0x0044080c01007387 */ /* 0x0081e60000100a00 */
[----:B0-----:R-:W2:Y:S01]  /*c0090*/  LDL.LU R12, [R1+0x9a0] ;  /* 0x0009a000010c7983 */ /* 0x001ea20000300800 */
[----:B------:R-:W2:Y:S02]  /*c00a0*/  LDL.LU R13, [R1+0x9a4] ;  /* 0x0009a400010d7983 */ /* 0x000ea40000300800 */
[----:B------:R-:W2:Y:S02]  /*c00b0*/  LDL.LU R14, [R1+0x9a8] ;  /* 0x0009a800010e7983 */ /* 0x000ea40000300800 */
[----:B------:R-:W2:Y:S01]  /*c00c0*/  LDL.LU R15, [R1+0x9ac] ;  /* 0x0009ac00010f7983 */ /* 0x000ea20000300800 */
[----:B------:R-:W3:Y:S01]  /*c00d0*/  LDL.64 R10, [R1+0x48] ;  /* 0x00004800010a7983 */ /* 0x000ee20000100a00 */
[----:B------:R-:W-:Y:S02]  /*c00e0*/  STL [R1+0x432c], R3 ;  /* 0x00432c0301007387 */ /* 0x000fe40000100800 */
[----:B------:R-:W-:Y:S06]  /*c00f0*/  STL [R1+0x4328], R20 ;  /* 0x0043281401007387 */ /* 0x000fec0000100800 */
[----:B------:R0:W-:Y:S01]  /*c0100*/  STL.64 [R1+0xb90], R16 ;  /* 0x000b901001007387 */ /* 0x0001e20000100a00 */
[----:B------:R1:W-:Y:S01]  /*c0110*/  STL.64 [R1+0xb98], R18 ;  /* 0x000b981201007387 */ /* 0x0003e20000100a00 */
[----:B0-----:R-:W-:-:S03]  /*c0120*/  IMAD.MOV.U32 R17, RZ, RZ, R6 ;  /* 0x000000ffff117224 */ /* 0x001fc600078e0006 */
[----:B-1----:R-:W4:Y:S01]  /*c0130*/  LDL.LU.64 R18, [R1+0x4420] ;  /* 0x0044200001127983 */ /* 0x002f220000300a00 */
[----:B------:R-:W-:Y:S02]  /*c0140*/  IMAD.MOV.U32 R16, RZ, RZ, R7 ;  /* 0x000000ffff107224 */ /* 0x000fe400078e0007 */
[----:B------:R-:W2:Y:S03]  /*c0150*/  LDL.LU.64 R6, [R1+0x4418] ;  /* 0x0044180001067983 */ /* 0x000ea60000300a00 */
[----:B------:R0:W-:Y:S01]  /*c0160*/  STL [R1+0x4334], R16 ;  /* 0x0043341001007387 */ /* 0x0001e20000100800 */
[----:B------:R1:W-:Y:S02]  /*c0170*/  STL [R1+0x4330], R17 ;  /* 0x0043301101007387 */ /* 0x0003e40000100800 */
[----:B------:R-:W-:Y:S02]  /*c0180*/  IMAD.MOV.U32 R8, RZ, RZ, R24 ;  /* 0x000000ffff087224 */ /* 0x000fe400078e0018 */
[----:B------:R-:W-:-:S02]  /*c0190*/  IMAD.MOV.U32 R2, RZ, RZ, R26 ;  /* 0x000000ffff027224 */ /* 0x000fc400078e001a */
[----:B------:R-:W-:Y:S01]  /*c01a0*/  IMAD.MOV.U32 R0, RZ, RZ, R27 ;  /* 0x000000ffff007224 */ /* 0x000fe200078e001b */
[----:B--2---:R-:W-:Y:S01]  /*c01b0*/  HMMA.16816.F32 R12, R24, R6, R12 ;  /* 0x00000006180c723c */ /* 0x004fe2000000180c */
[----:B----4-:R2:W-:Y:S01]  /*c01c0*/  STL.64 [R1+0x43b0], R18 ;  /* 0x0043b01201007387 */ /* 0x0105e20000100a00 */
[----:B0-----:R-:W4:Y:S02]  /*c01d0*/  LDL.LU R16, [R1+0x980] ;  /* 0x0009800001107983 */ /* 0x001f240000300800 */
[----:B-1----:R-:W4:Y:S02]  /*c01e0*/  LDL.LU R17, [R1+0x984] ;  /* 0x0009840001117983 */ /* 0x002f240000300800 */
[----:B------:R-:W-:Y:S02]  /*c01f0*/  IMAD.MOV.U32 R21, RZ, RZ, R7 ;  /* 0x000000ffff157224 */ /* 0x000fe400078e0007 */
[----:B------:R-:W-:Y:S01]  /*c0200*/  IMAD.MOV.U32 R24, RZ, RZ, R6 ;  /* 0x000000ffff187224 */ /* 0x000fe200078e0006 */
[----:B--2---:R-:W4:Y:S01]  /*c0210*/  LDL.LU R18, [R1+0x988] ;  /* 0x0009880001127983 */ /* 0x004f220000300800 */
[----:B------:R-:W4:Y:S11]  /*c0220*/  LDL.LU R19, [R1+0x98c] ;  /* 0x00098c0001137983 */ /* 0x000f360000300800 */
[----:B------:R-:W-:Y:S02]  /*c0230*/  @!UPT UIADD3 URZ, URZ, URZ, URZ ;  /* 0x0000003f3f3ff290 */ /* 0x000fe4000fffe03f */
[----:B------:R-:W-:Y:S01]  /*c0240*/  STL.64 [R1+0xb80], R12 ;  /* 0x000b800c01007387 */ /* 0x000fe20000100a00 */
[----:B------:R0:W-:Y:S03]  /*c0250*/  STL.64 [R1+0xb88], R14 ;  /* 0x000b880e01007387 */ /* 0x0001e60000100a00 */
[----:B0-----:R-:W3:Y:S01]  /*c0260*/  LDL.LU.64 R14, [R1+0x4410] ;  /* 0x00441000010e7983 */ /* 0x001ee20000300a00 */
[----:B------:R-:W3:Y:S02]  /*c0270*/  LDL.LU.64 R12, [R1+0x4408] ;  /* 0x00440800010c7983 */ /* 0x000ee40000300a00 */
[----:B------:R-:W2:Y:S02]  /*c0280*/  LDL.LU.64 R6, [R1+0x4400] ;  /* 0x0044000001067983 */ /* 0x000ea40000300a00 */
[----:B------:R-:W2:Y:S01]  /*c0290*/  LDL.LU.64 R4, [R1+0x43f8] ;  /* 0x0043f80001047983 */ /* 0x000ea20000300a00 */
[----:B------:R-:W-:Y:S01]  /*c02a0*/  STL.64 [R1+0x43c8], R22 ;  /* 0x0043c81601007387 */ /* 0x000fe20000100a00 */
[----:B------:R0:W-:Y:S02]  /*c02b0*/  STL [R1+0x43c0], R21 ;  /* 0x0043c01501007387 */ /* 0x0001e40000100800 */
[----:B------:R-:W-:Y:S02]  /*c02c0*/  STL [R1+0x4338], R24 ;  /* 0x0043381801007387 */ /* 0x000fe40000100800 */
[----:B------:R-:W2:Y:S02]  /*c02d0*/  LDL.64 R26, [R1+0x68] ;  /* 0x00006800011a7983 */ /* 0x000ea40000100a00 */
[----:B------:R-:W-:-:S02]  /*c02e0*/  IMAD.MOV.U32 R3, RZ, RZ, R25 ;  /* 0x000000ffff037224 */ /* 0x000fc400078e0019 */
[----:B------:R-:W-:Y:S02]  /*c02f0*/  IMAD.MOV.U32 R20, RZ, RZ, R8 ;  /* 0x000000ffff147224 */ /* 0x000fe400078e0008 */
[----:B0-----:R-:W-:Y:S02]  /*c0300*/  IMAD.MOV.U32 R21, RZ, RZ, R3 ;  /* 0x000000ffff157224 */ /* 0x001fe400078e0003 */
[----:B------:R-:W-:Y:S02]  /*c0310*/  IMAD.MOV.U32 R22, RZ, RZ, R2 ;  /* 0x000000ffff167224 */ /* 0x000fe400078e0002 */
[----:B------:R-:W-:-:S07]  /*c0320*/  IMAD.MOV.U32 R23, RZ, RZ, R0 ;  /* 0x000000ffff177224 */ /* 0x000fce00078e0000 */
[C---:B--2---:R-:W-:Y:S11]  /*c0330*/  HMMA.16816.F32 R4, R20.reuse, R26, R4 ;  /* 0x0000001a1404723c */ /* 0x044ff60000001804 */
[----:B------:R-:W-:Y:S11]  /*c0340*/  @!UPT UIADD3 URZ, URZ, URZ, URZ ;  /* 0x0000003f3f3ff290 */ /* 0x000ff6000fffe03f */
[----:B------:R-:W-:Y:S01]  /*c0350*/  @!UPT UIADD3 URZ, URZ, URZ, URZ ;  /* 0x0000003f3f3ff290 */ /* 0x000fe2000fffe03f */
[----:B------:R-:W-:Y:S01]  /*c0360*/  STL.64 [R1+0xb60], R4 ;  /* 0x000b600401007387 */ /* 0x000fe20000100a00 */
[----:B------:R0:W-:Y:S03]  /*c0370*/  STL.64 [R1+0xb68], R6 ;  /* 0x000b680601007387 */ /* 0x0001e60000100a00 */
[----:B0-----:R-:W4:Y:S01]  /*c0380*/  LDL.LU.64 R6, [R1+0x43f0] ;  /* 0x0043f00001067983 */ /* 0x001f220000300a00 */
[----:B------:R-:W-:Y:S02]  /*c0390*/  IMAD.MOV.U32 R25, RZ, RZ, R27 ;  /* 0x000000ffff197224 */ /* 0x000fe400078e001b */
[----:B------:R-:W-:Y:S01]  /*c03a0*/  IMAD.MOV.U32 R28, RZ, RZ, R26 ;  /* 0x000000ffff1c7224 */ /* 0x000fe200078e001a */
[C---:B----4-:R-:W-:Y:S01]  /*c03b0*/  HMMA.16816.F32 R16, R20.reuse, R6, R16 ;  /* 0x000000061410723c */ /* 0x050fe20000001810 */
[----:B------:R-:W-:Y:S02]  /*c03c0*/  IMAD.MOV.U32 R27, RZ, RZ, R6 ;  /* 0x000000ffff1b7224 */ /* 0x000fe400078e0006 */
[----:B------:R-:W-:Y:S11]  /*c03d0*/  IMAD.MOV.U32 R29, RZ, RZ, R7 ;  /* 0x000000ffff1d7224 */ /* 0x000ff600078e0007 */
[----:B------:R-:W-:Y:S09]  /*c03e0*/  @!UPT UIADD3 URZ, URZ, URZ, URZ ;  /* 0x0000003f3f3ff290 */ /* 0x000ff2000fffe03f */
[----:B------:R-:W-:Y:S01]  /*c03f0*/  STL.64 [R1+0xae0], R16 ;  /* 0x000ae01001007387 */ /* 0x000fe20000100a00 */
[----:B------:R-:W-:Y:S02]  /*c0400*/  STL.64 [R1+0xae8], R18 ;  /* 0x000ae81201007387 */ /* 0x000fe40000100a00 */
[----:B------:R-:W2:Y:S02]  /*c0410*/  LDL.LU R4, [R1+0x960] ;  /* 0x0009600001047983 */ /* 0x000ea40000300800 */
[----:B------:R-:W2:Y:S01]  /*c0420*/  LDL.LU R5, [R1+0x964] ;  /* 0x0009640001057983 */ /* 0x000ea20000300800 */
[----:B------:R-:W2:Y:S01]  /*c0430*/  LDL.LU R6, [R1+0x968] ;  /* 0x0009680001067983 */ /* 0x000ea20000300800 */
[----:B------:R-:W2:Y:S02]  /*c0440*/  LDL.LU R7, [R1+0x96c] ;  /* 0x00096c0001077983 */ /* 0x000ea40000300800 */
[----:B------:R0:W-:Y:S02]  /*c0450*/  STL [R1+0x43bc], R27 ;  /* 0x0043bc1b01007387 */ /* 0x0001e40000100800 */
[----:B------:R-:W-:Y:S01]  /*c0460*/  STL [R1+0x43b8], R25 ;  /* 0x0043b81901007387 */ /* 0x000fe20000100800 */
[----:B0-----:R-:W4:Y:S01]  /*c0470*/  LDL.64 R26, [R1+0x28] ;  /* 0x00002800011a7983 */ /* 0x001f220000100a00 */
[----:B---3--:R-:W-:Y:S01]  /*c0480*/  HMMA.16816.F32 R12, R20, R10, R12 ;  /* 0x0000000a140c723c */ /* 0x008fe2000000180c */
[----:B------:R-:W-:-:S02]  /*c0490*/  IMAD.MOV.U32 R2, RZ, RZ, R10 ;  /* 0x000000ffff027224 */ /* 0x000fc400078e000a */
[----:B------:R-:W-:Y:S01]  /*c04a0*/  IMAD.MOV.U32 R0, RZ, RZ, R11 ;  /* 0x000000ffff007224 */ /* 0x000fe200078e000b */
[----:B----4-:R0:W-:Y:S04]  /*c04b0*/  STL.64 [R1+0x43e0], R26 ;  /* 0x0043e01a01007387 */ /* 0x0101e80000100a00 */
[----:B0-----:R-:W2:Y:S11]  /*c04c0*/  LDL.64 R26, [R1+0x38] ;  /* 0x00003800011a7983 */ /* 0x001eb60000100a00 */
[----:B------:R-:W-:Y:S04]  /*c04d0*/  @!UPT UIADD3 URZ, URZ, URZ, URZ ;  /* 0x0000003f3f3ff290 */ /* 0x000fe8000fffe03f */
[----:B------:R-:W-:Y:S02]  /*c04e0*/  STL.64 [R1+0xab0], R12 ;  /* 0x000ab00c01007387 */ /* 0x000fe40000100a00 */
[----:B------:R-:W-:Y:S02]  /*c04f0*/  STL.64 [R1+0xab8], R14 ;  /* 0x000ab80e01007387 */ /* 0x000fe40000100a00 */
        /* <DEDUP_REMOVED lines=15> */
[----:B---3--:R-:W-:Y:S03]  /*c05f0*/  STL.64 [R1+0x4388], R8 ;  /* 0x0043880801007387 */ /* 0x008fe60000100a00 */
[----:B0-----:R-:W3:Y:S01]  /*c0600*/  LDL.64 R10, [R1+0x8] ;  /* 0x00000800010a7983 */ /* 0x001ee20000100a00 */
[----:B------:R-:W-:Y:S03]  /*c0610*/  HMMA.16816.F32 R4, R20, R26, R4 ;  /* 0x0000001a1404723c */ /* 0x000fe60000001804 */
[----:B---3--:R0:W-:Y:S04]  /*c0620*/  STL.64 [R1+0x43a8], R10 ;  /* 0x0043a80a01007387 */ /* 0x0081e80000100a00 */
[----:B0-----:R-:W3:Y:S01]  /*c0630*/  LDL.64 R10, [R1+0x18] ;  /* 0x00001800010a7983 */ /* 0x001ee20000100a00 */
        /* <DEDUP_REMOVED lines=10> */
[----:B------:R0:W-:Y:S01]  /*c06e0*/  STL.64 [R1+0xad0], R4 ;  /* 0x000ad00401007387 */ /* 0x0001e20000100a00 */
[----:B------:R1:W-:Y:S02]  /*c06f0*/  STL.64 [R1+0xad8], R6 ;  /* 0x000ad80601007387 */ /* 0x0003e40000100a00 */
[----:B0-----:R-:W-:Y:S01]  /*c0700*/  IMAD.MOV.U32 R5, RZ, RZ, R26 ;  /* 0x000000ffff057224 */ /* 0x001fe200078e001a */
[----:B-1----:R-:W4:Y:S01]  /*c0710*/  LDL.LU.64 R6, [R1+0x43e8] ;  /* 0x0043e80001067983 */ /* 0x002f220000300a00 */
[----:B------:R-:W-:-:S02]  /*c0720*/  IMAD.MOV.U32 R4, RZ, RZ, R27 ;  /* 0x000000ffff047224 */ /* 0x000fc400078e001b */
[----:B------:R-:W2:Y:S02]  /*c0730*/  LDL.LU.64 R26, [R1+0x43e0] ;  /* 0x0043e000011a7983 */ /* 0x000ea40000300a00 */
[----:B--2---:R-:W-:Y:S01]  /*c0740*/  HMMA.16816.F32 R20, R20, R26, R16 ;  /* 0x0000001a1414723c */ /* 0x004fe20000001810 */
[----:B------:R-:W2:Y:S01]  /*c0750*/  LDL.LU.64 R18, [R1+0x43d8] ;  /* 0x0043d80001127983 */ /* 0x000ea20000300a00 */
[----:B------:R-:W2:Y:S11]  /*c0760*/  LDL.LU.64 R16, [R1+0x43d0] ;  /* 0x0043d00001107983 */ /* 0x000eb60000300a00 */
[----:B------:R-:W-:Y:S10]  /*c0770*/  @!UPT UIADD3 URZ, URZ, URZ, URZ ;  /* 0x0000003f3f3ff290 */ /* 0x000ff4000fffe03f */
[----:B------:R-:W-:Y:S01]  /*c0780*/  STL.64 [R1+0xac0], R20 ;  /* 0x000ac01401007387 */ /* 0x000fe20000100a00 */
[----:B------:R0:W-:Y:S03]  /*c0790*/  STL.64 [R1+0xac8], R22 ;  /* 0x000ac81601007387 */ /* 0x0001e60000100a00 */
[----:B0-----:R-:W2:Y:S01]  /*c07a0*/  LDL.LU.64 R22, [R1+0x43c8] ;  /* 0x0043c80001167983 */ /* 0x001ea20000300a00 */
[----:B------:R-:W3:Y:S02]  /*c07b0*/  LDL.LU R21, [R1+0x43c0] ;  /* 0x0043c00001157983 */ /* 0x000ee40000300800 */
[----:B------:R-:W-:Y:S02]  /*c07c0*/  IMAD.MOV.U32 R20, RZ, RZ, R26 ;  /* 0x000000ffff147224 */ /* 0x000fe400078e001a */
[----:B------:R-:W-:Y:S02]  /*c07d0*/  IMAD.MOV.U32 R26, RZ, RZ, R27 ;  /* 0x000000ffff1a7224 */ /* 0x000fe400078e001b */
[----:B------:R-:W4:Y:S01]  /*c07e0*/  LDL.LU R27, [R1+0x43bc] ;  /* 0x0043bc00011b7983 */ /* 0x000f220000300800 */
[----:B------:R-:W4:Y:S03]  /*c07f0*/  LDL.LU R25, [R1+0x43b8] ;  /* 0x0043b80001197983 */ /* 0x000f260000300800 */
        /* <DEDUP_REMOVED lines=14> */
[----:B0-----:R-:W2:Y:S01]  /*c08e0*/  LDL.LU.64 R20, [R1+0x560] ;  /* 0x0005600001147983 */ /* 0x001ea20000300a00 */
        /* <DEDUP_REMOVED lines=28> */
[----:B0-----:R-:W-:Y:S02]  /*c0ab0*/  IMAD.MOV.U32 R7, RZ, RZ, R22 ;  /* 0x000000ffff077224 */ /* 0x001fe400078e0016 */
[----:B------:R-:W-:Y:S01]  /*c0ac0*/  IMAD.MOV.U32 R6, RZ, RZ, R23 ;  /* 0x000000ffff067224 */ /* 0x000fe200078e0017 */
        /* <DEDUP_REMOVED lines=8> */
[----:B------:R-:W3:Y:S02]  /*c0b50*/  LDL.LU.64 R22, [R1+0x4368] ;  /* 0x0043680001167983 */ /* 0x000ee40000300a00 */
[----:B------:R-:W3:Y:S01]  /*c0b60*/  LDL.LU.64 R20, [R1+0x4360] ;  /* 0x0043600001147983 */ /* 0x000ee20000300a00 */
[----:B------:R-:W-:Y:S01]  /*c0b70*/  STL.64 [R1+0x4228], R10 ;  /* 0x0042280a01007387 */ /* 0x000fe20000100a00 */
[----:B----4-:R0:W-:Y:S03]  /*c0b80*/  STL.64 [R1+0x4220], R8 ;  /* 0x0042200801007387 */ /* 0x0101e60000100a00 */
[----:B0-----:R-:W4:Y:S01]  /*c0b90*/  LDL.LU.64 R8, [R1+0x2c0] ;  /* 0x0002c00001087983 */ /* 0x001f220000300a00 */
[----:B------:R-:W2:Y:S03]  /*c0ba0*/  LDL.LU.64 R10, [R1+0x2c8] ;  /* 0x0002c800010a7983 */ /* 0x000ea60000300a00 */
[----:B--2---:R0:W-:Y:S01]  /*c0bb0*/  STL.64 [R1+0x4310], R10 ;  /* 0x0043100a01007387 */ /* 0x0041e20000100a00 */
[----:B----4-:R1:W-:Y:S02]  /*c0bc0*/  STL.64 [R1+0x4308], R8 ;  /* 0x0043080801007387 */ /* 0x0103e40000100a00 */
[----:B0-----:R-:W-:-:S02]  /*c0bd0*/  IMAD.MOV.U32 R10, RZ, RZ, R7 ;  /* 0x000000ffff0a7224 */ /* 0x001fc400078e0007 */
[----:B-1----:R-:W-:Y:S02]  /*c0be0*/  IMAD.MOV.U32 R8, RZ, RZ, R13 ;  /* 0x000000ffff087224 */ /* 0x002fe400078e000d */
[----:B------:R-:W-:Y:S02]  /*c0bf0*/  IMAD.MOV.U32 R9, RZ, RZ, R12 ;  /* 0x000000ffff097224 */ /* 0x000fe400078e000c */
[----:B------:R-:W-:-:S07]  /*c0c00*/  IMAD.MOV.U32 R11, RZ, RZ, R6 ;  /* 0x000000ffff0b7224 */ /* 0x000fce00078e0006 */
[C---:B---3--:R-:W-:Y:S11]  /*c0c10*/  HMMA.16816.F32 R20, R8.reuse, R14, R20 ;  /* 0x0000000e0814723c */ /* 0x048ff60000001814 */
        /* <DEDUP_REMOVED lines=10> */
[----:B------:R-:W3:Y:S01]  /*c0cc0*/  LDL.LU R15, [R1+0x8ec] ;  /* 0x0008ec00010f7983 */ /* 0x000ee20000300800 */
        /* <DEDUP_REMOVED lines=11> */
[----:B------:R0:W-:Y:S01]  /*c0d80*/  STL.64 [R1+0xa10], R12 ;  /* 0x000a100c01007387 */ /* 0x0001e20000100a00 */
[----:B------:R1:W-:Y:S03]  /*c0d90*/  STL.64 [R1+0xa18], R14 ;  /* 0x000a180e01007387 */ /* 0x0003e60000100a00 */
[----:B0-----:R-:W3:Y:S01]  /*c0da0*/  LDL.LU R12, [R1+0x810] ;  /* 0x00081000010c7983 */ /* 0x001ee20000300800 */
[----:B------:R-:W3:Y:S02]  /*c0db0*/  LDL.LU R13, [R1+0x814] ;  /* 0x00081400010d7983 */ /* 0x000ee40000300800 */
[----:B-1----:R-:W4:Y:S02]  /*c0dc0*/  LDL.LU R14, [R1+0x818] ;  /* 0x00081800010e7983 */ /* 0x002f240000300800 */
[----:B------:R-:W4:Y:S02]  /*c0dd0*/  LDL.LU R15, [R1+0x81c] ;  /* 0x00081c00010f7983 */ /* 0x000f240000300800 */
[----:B------:R-:W-:-:S02]  /*c0de0*/  IMAD.MOV.U32 R6, RZ, RZ, R24 ;  /* 0x000000ffff067224 */ /* 0x000fc400078e0018 */
[----:B------:R-:W-:Y:S01]  /*c0df0*/  IMAD.MOV.U32 R7, RZ, RZ, R16 ;  /* 0x000000ffff077224 */ /* 0x000fe200078e0010 */
[----:B------:R-:W2:Y:S01]  /*c0e00*/  LDL.LU R24, [R1+0x4338] ;  /* 0x0043380001187983 */ /* 0x000ea20000300800 */
[----:B------:R-:W2:Y:S03]  /*c0e10*/  LDL.LU R16, [R1+0x4334] ;  /* 0x0043340001107983 */ /* 0x000ea60000300800 */
[----:B------:R0:W-:Y:S02]  /*c0e20*/  STL.64 [R1+0x4258], R6 ;  /* 0x0042580601007387 */ /* 0x0001e40000100a00 */
[----:B0-----:R-:W-:Y:S02]  /*c0e30*/  IMAD.MOV.U32 R6, RZ, RZ, R17 ;  /* 0x000000ffff067224 */ /* 0x001fe400078e0011 */
[----:B------:R-:W-:Y:S01]  /*c0e40*/  IMAD.MOV.U32 R7, RZ, RZ, R3 ;  /* 0x000000ffff077224 */ /* 0x000fe200078e0003 */
[----:B------:R-:W2:Y:S01]  /*c0e50*/  LDL.LU R17, [R1+0x4330] ;  /* 0x0043300001117983 */ /* 0x000ea20000300800 */
[----:B------:R-:W2:Y:S03]  /*c0e60*/  LDL.LU R3, [R1+0x432c] ;  /* 0x00432c0001037983 */ /* 0x000ea60000300800 */
[----:B------:R-:W-:Y:S04]  /*c0e70*/  STL.64 [R1+0x4270], R6 ;  /* 0x0042700601007387 */ /* 0x000fe80000100a00 */
[----:B----4-:R-:W-:Y:S01]  /*c0e80*/  STL.64 [R1+0x4238], R14 ;  /* 0x0042380e01007387 */ /* 0x010fe20000100a00 */
[----:B---3--:R0:W-:Y:S03]  /*c0e90*/  STL.64 [R1+0x4230], R12 ;  /* 0x0042300c01007387 */ /* 0x0081e60000100a00 */
[----:B0-----:R-:W3:Y:S01]  /*c0ea0*/  LDL.LU R12, [R1+0x820] ;  /* 0x00082000010c7983 */ /* 0x001ee20000300800 */
[----:B------:R-:W3:Y:S02]  /*c0eb0*/  LDL.LU R13, [R1+0x824] ;  /* 0x00082400010d7983 */ /* 0x000ee40000300800 */
[----:B------:R-:W4:Y:S02]  /*c0ec0*/  LDL.LU R14, [R1+0x828] ;  /* 0x00082800010e7983 */ /* 0x000f240000300800 */
[----:B------:R-:W4:Y:S02]  /*c0ed0*/  LDL.LU R15, [R1+0x82c] ;  /* 0x00082c00010f7983 */ /* 0x000f240000300800 */
[----:B--2---:R-:W-:-:S02]  /*c0ee0*/  IMAD.MOV.U32 R6, RZ, RZ, R20 ;  /* 0x000000ffff067224 */ /* 0x004fc400078e0014 */
        /* <DEDUP_REMOVED lines=10> */
[----:B------:R-:W-:-:S02]  /*c0f90*/  IMAD.MOV.U32 R6, RZ, RZ, R5 ;  /* 0x000000ffff067224 */ /* 0x000fc400078e0005 */
[----:B------:R-:W-:-:S05]  /*c0fa0*/  IMAD.MOV.U32 R7, RZ, RZ, R4 ;  /* 0x000000ffff077224 */ /* 0x000fca00078e0004 */
[----:B------:R-:W-:Y:S04]  /*c0fb0*/  STL.64 [R1+0x42a0], R6 ;  /* 0x0042a00601007387 */ /* 0x000fe80000100a00 */
[----:B----4-:R-:W-:Y:S01]  /*c0fc0*/  STL.64 [R1+0x4268], R14 ;  /* 0x0042680e01007387 */ /* 0x010fe20000100a00 */
[----:B---3--:R0:W-:Y:S03]  /*c0fd0*/  STL.64 [R1+0x4260], R12 ;  /* 0x0042600c01007387 */ /* 0x0081e60000100a00 */
        /* <DEDUP_REMOVED lines=12> */
[----:B0-----:R-:W-:Y:S02]  /*c10a0*/  IMAD.MOV.U32 R6, RZ, RZ, R27 ;  /* 0x000000ffff067224 */ /* 0x001fe400078e001b */
[----:B------:R-:W-:Y:S01]  /*c10b0*/  IMAD.MOV.U32 R7, RZ, RZ, R29 ;  /* 0x000000ffff077224 */ /* 0x000fe200078e001d */
[----:B------:R-:W2:Y:S04]  /*c10c0*/  LDL.LU R27, [R1+0x4320] ;  /* 0x00432000011b7983 */ /* 0x000ea80000300800 */
[----:B------:R0:W-:Y:S02]  /*c10d0*/  STL.64 [R1+0x42c8], R6 ;  /* 0x0042c80601007387 */ /* 0x0001e40000100a00 */
[----:B0-----:R-:W-:-:S02]  /*c10e0*/  IMAD.MOV.U32 R6, RZ, RZ, R28 ;  /* 0x000000ffff067224 */ /* 0x001fc400078e001c */
[----:B------:R-:W-:-:S05]  /*c10f0*/  IMAD.MOV.U32 R7, RZ, RZ, R25 ;  /* 0x000000ffff077224 */ /* 0x000fca00078e0019 */
[----:B------:R0:W-:Y:S01]  /*c1100*/  STL.64 [R1+0x42e0], R6 ;  /* 0x0042e00601007387 */ /* 0x0001e20000100a00 */
[----:B------:R1:W-:Y:S02]  /*c1110*/  STL.64 [R1+0x42e8], R18 ;  /* 0x0042e81201007387 */ /* 0x0003e40000100a00 */
[----:B0-----:R-:W-:Y:S02]  /*c1120*/  IMAD.MOV.U32 R6, RZ, RZ, R17 ;  /* 0x000000ffff067224 */ /* 0x001fe400078e0011 */
[----:B------:R-:W-:-:S05]  /*c1130*/  IMAD.MOV.U32 R7, RZ, RZ, R16 ;  /* 0x000000ffff077224 */ /* 0x000fca00078e0010 */
[----:B------:R0:W-:Y:S01]  /*c1140*/  STL.64 [R1+0x42f0], R6 ;  /* 0x0042f00601007387 */ /* 0x0001e20000100a00 */
[----:B------:R-:W2:Y:S02]  /*c1150*/  LDL.LU R16, [R1+0x8b0] ;  /* 0x0008b00001107983 */ /* 0x000ea40000300800 */
[----:B------:R-:W2:Y:S02]  /*c1160*/  LDL.LU R17, [R1+0x8b4] ;  /* 0x0008b40001117983 */ /* 0x000ea40000300800 */
[----:B-1----:R-:W2:Y:S01]  /*c1170*/  LDL.LU R18, [R1+0x8b8] ;  /* 0x0008b80001127983 */ /* 0x002ea20000300800 */
[----:B------:R-:W2:Y:S01]  /*c1180*/  LDL.LU R19, [R1+0x8bc] ;  /* 0x0008bc0001137983 */ /* 0x000ea20000300800 */
[----:B0-----:R-:W-:Y:S02]  /*c1190*/  IMAD.MOV.U32 R6, RZ, RZ, R20 ;  /* 0x000000ffff067224 */ /* 0x001fe400078e0014 */
[----:B------:R-:W-:Y:S01]  /*c11a0*/  IMAD.MOV.U32 R7, RZ, RZ, R3 ;  /* 0x000000ffff077224 */ /* 0x000fe200078e0003 */
[----:B--2---:R-:W-:Y:S01]  /*c11b0*/  STL.64 [R1+0x4300], R18 ;  /* 0x0043001201007387 */ /* 0x004fe20000100a00 */
[----:B------:R-:W-:Y:S03]  /*c11c0*/  STL.64 [R1+0x42f8], R16 ;  /* 0x0042f81001007387 */ /* 0x000fe60000100a00 */
[----:B------:R0:W-:Y:S02]  /*c11d0*/  STL.64 [R1+0x4318], R6 ;  /* 0x0043180601007387 */ /* 0x0001e40000100a00 */
[----:B------:R-:W2:Y:S01]  /*c11e0*/  LDL.LU R4, [R1+0x8d0] ;  /* 0x0008d00001047983 */ /* 0x000ea20000300800 */
[----:B------:R-:W2:Y:S04]  /*c11f0*/  LDL.LU R5, [R1+0x8d4] ;  /* 0x0008d40001057983 */ /* 0x000ea80000300800 */
[----:B0-----:R-:W2:Y:S01]  /*c1200*/  LDL.LU R6, [R1+0x8d8] ;  /* 0x0008d80001067983 */ /* 0x001ea20000300800 */
[----:B------:R-:W2:Y:S02]  /*c1210*/  LDL.LU R7, [R1+0x8dc] ;  /* 0x0008dc0001077983 */ /* 0x000ea40000300800 */
[----:B------:R-:W2:Y:S02]  /*c1220*/  LDL.LU R16, [R1+0x8c0] ;  /* 0x0008c00001107983 */ /* 0x000ea40000300800 */
[----:B------:R-:W2:Y:S01]  /*c1230*/  LDL.LU R17, [R1+0x8c4] ;  /* 0x0008c40001117983 */ /* 0x000ea20000300800 */
[----:B------:R-:W2:Y:S01]  /*c1240*/  LDL.LU R18, [R1+0x8c8] ;  /* 0x0008c80001127983 */ /* 0x000ea20000300800 */
[----:B------:R-:W2:Y:S02]  /*c1250*/  LDL.LU R19, [R1+0x8cc] ;  /* 0x0008cc0001137983 */ /* 0x000ea40000300800 */
[----:B----4-:R-:W-:Y:S02]  /*c1260*/  STL.64 [R1+0x4280], R14 ;  /* 0x0042800e01007387 */ /* 0x010fe40000100a00 */
[----:B---3--:R0:W-:Y:S02]  /*c1270*/  STL.64 [R1+0x4278], R12 ;  /* 0x0042780c01007387 */ /* 0x0081e40000100a00 */
        /* <DEDUP_REMOVED lines=24> */
[----:B------:R-:W3:Y:S02]  /*c1400*/  LDL.LU R20, [R1+0x8a0] ;  /* 0x0008a00001147983 */ /* 0x000ee40000300800 */
[----:B------:R-:W3:Y:S01]  /*c1410*/  LDL.LU R21, [R1+0x8a4] ;  /* 0x0008a40001157983 */ /* 0x000ee20000300800 */
[----:B0-----:R-:W3:Y:S01]  /*c1420*/  LDL.LU R22, [R1+0x8a8] ;  /* 0x0008a80001167983 */ /* 0x001ee20000300800 */
[----:B------:R-:W3:Y:S02]  /*c1430*/  LDL.LU R23, [R1+0x8ac] ;  /* 0x0008ac0001177983 */ /* 0x000ee40000300800 */
[----:B------:R-:W4:Y:S02]  /*c1440*/  LDL.LU.64 R6, [R1+0x4318] ;  /* 0x0043180001067983 */ /* 0x000f240000300a00 */
[----:B------:R-:W-:Y:S01]  /*c1450*/  STL.64 [R1+0xa00], R8 ;  /* 0x000a000801007387 */ /* 0x000fe20000100a00 */
[----:B------:R0:W-:Y:S04]  /*c1460*/  STL.64 [R1+0xa08], R10 ;  /* 0x000a080a01007387 */ /* 0x0001e80000100a00 */
[----:B0-----:R-:W4:Y:S01]  /*c1470*/  LDL.LU.64 R10, [R1+0x4310] ;  /* 0x00431000010a7983 */ /* 0x001f220000300a00 */
[----:B------:R-:W4:Y:S02]  /*c1480*/  LDL.LU.64 R8, [R1+0x4308] ;  /* 0x0043080001087983 */ /* 0x000f240000300a00 */
[----:B------:R-:W-:Y:S01]  /*c1490*/  STL.64 [R1+0x4200], R26 ;  /* 0x0042001a01007387 */ /* 0x000fe20000100a00 */
        /* <DEDUP_REMOVED lines=8> */
[----:B------:R-:W3:Y:S11]  /*c1520*/  LDL.LU.64 R18, [R1+0x42e8] ;  /* 0x0042e80001127983 */ /* 0x000ef60000300a00 */
[----:B------:R-:W-:Y:S10]  /*c1530*/  @!UPT UIADD3 URZ, URZ, URZ, URZ ;  /* 0x0000003f3f3ff290 */ /* 0x000ff4000fffe03f */
[----:B------:R-:W-:Y:S01]  /*c1540*/  STL.64 [R1+0x14a0], R4 ;  /* 0x0014a00401007387 */ /* 0x000fe20000100a00 */
[----:B------:R0:W-:Y:S03]  /*c1550*/  STL.64 [R1+0x14a8], R6 ;  /* 0x0014a80601007387 */ /* 0x0001e60000100a00 */
[----:B0-----:R-:W2:Y:S01]  /*c1560*/  LDL.LU.64 R6, [R1+0x42e0] ;  /* 0x0042e00001067983 */ /* 0x001ea20000300a00 */
[----:B------:R-:W4:Y:S01]  /*c1570*/  LDL.LU R16, [R1+0x800] ;  /* 0x0008000001107983 */ /* 0x000f220000300800 */
[C---:B---3--:R-:W-:Y:S11]  /*c1580*/  HMMA.16816.F32 R20, R8.reuse, R18, R20 ;  /* 0x000000120814723c */ /* 0x048ff60000001814 */
[----:B------:R-:W-:Y:S11]  /*c1590*/  @!UPT UIADD3 URZ, URZ, URZ, URZ ;  /* 0x0000003f3f3ff290 */ /* 0x000ff6000fffe03f */
[----:B------:R-:W-:Y:S01]  /*c15a0*/  @!UPT UIADD3 URZ, URZ, URZ, URZ ;  /* 0x0000003f3f3ff290 */ /* 0x000fe2000fffe03f */
[----:B------:R0:W-:Y:S01]  /*c15b0*/  STL.64 [R1+0x1490], R20 ;  /* 0x0014901401007387 */ /* 0x0001e20000100a00 */
[C---:B--2---:R-:W-:Y:S03]  /*c15c0*/  HMMA.16816.F32 R4, R8.reuse, R6, R12 ;  /* 0x000000060804723c */ /* 0x044fe6000000180c */
[----:B------:R1:W-:Y:S01]  /*c15d0*/  STL.64 [R1+0x1498], R22 ;  /* 0x0014981601007387 */ /* 0x0003e20000100a00 */
[----:B------:R-:W4:Y:S02]  /*c15e0*/  LDL.LU R17, [R1+0x804] ;  /* 0x0008040001117983 */ /* 0x000f240000300800 */
[----:B------:R-:W4:Y:S02]  /*c15f0*/  LDL.LU R18, [R1+0x808] ;  /* 0x0008080001127983 */ /* 0x000f240000300800 */
[----:B------:R-:W4:Y:S01]  /*c1600*/  LDL.LU R19, [R1+0x80c] ;  /* 0x00080c0001137983 */ /* 0x000f220000300800 */
[----:B0-----:R-:W2:Y:S01]  /*c1610*/  LDL.LU R20, [R1+0x7f0] ;  /* 0x0007f00001147983 */ /* 0x001ea20000300800 */
[----:B------:R-:W2:Y:S03]  /*c1620*/  LDL.LU R21, [R1+0x7f4] ;  /* 0x0007f40001157983 */ /* 0x000ea60000300800 */
[----:B-1----:R-:W2:Y:S01]  /*c1630*/  LDL.LU R22, [R1+0x7f8] ;  /* 0x0007f80001167983 */ /* 0x002ea20000300800 */
[----:B------:R-:W2:Y:S02]  /*c1640*/  LDL.LU R23, [R1+0x7fc] ;  /* 0x0007fc0001177983 */ /* 0x000ea40000300800 */
[----:B------:R-:W3:Y:S02]  /*c1650*/  LDL.LU.64 R14, [R1+0x42d8] ;  /* 0x0042d800010e7983 */ /* 0x000ee40000300a00 */
[----:B------:R-:W3:Y:S05]  /*c1660*/  LDL.LU.64 R12, [R1+0x42d0] ;  /* 0x0042d000010c7983 */ /* 0x000eea0000300a00 */
[----:B------:R-:W-:Y:S01]  /*c1670*/  STL.64 [R1+0x1480], R4 ;  /* 0x0014800401007387 */ /* 0x000fe20000100a00 */
[----:B------:R0:W-:Y:S03]  /*c1680*/  STL.64 [R1+0x1488], R6 ;  /* 0x0014880601007387 */ /* 0x0001e60000100a00 */
[----:B0-----:R-:W3:Y:S02]  /*c1690*/  LDL.LU.64 R6, [R1+0x42c8] ;  /* 0x0042c80001067983 */ /* 0x001ee40000300a00 */
[----:B---3--:R-:W-:Y:S02]  /*c16a0*/  HMMA.16816.F32 R4, R8, R6, R12 ;  /* 0x000000060804723c */ /* 0x008fe4000000180c */
[----:B------:R-:W3:Y:S01]  /*c16b0*/  LDL.LU.64 R14, [R1+0x42c0] ;  /* 0x0042c000010e7983 */ /* 0x000ee20000300a00 */
[----:B------:R-:W3:Y:S11]  /*c16c0*/  LDL.LU.64 R12, [R1+0x42b8] ;  /* 0x0042b800010c7983 */ /* 0x000ef60000300a00 */
        /* <DEDUP_REMOVED lines=45> */
[----:B------:R-:W-:Y:S02]  /*c19a0*/  IMAD.MOV.U32 R0, RZ, RZ, R11 ;  /* 0x000000ffff007224 */ /* 0x000fe400078e000b */
        /* <DEDUP_REMOVED lines=10> */
[----:B------:R-:W2:Y:S01]  /*c1a50*/  LDL.LU.64 R8, [R1+0x4220] ;  /* 0x0042200001087983 */ /* 0x000ea20000300a00 */
[----:B------:R0:W-:Y:S01]  /*c1a60*/  STL.64 [R1+0x41f0], R6 ;  /* 0x0041f00601007387 */ /* 0x0001e20000100a00 */
[----:B------:R-:W-:-:S02]  /*c1a70*/  IMAD.MOV.U32 R5, RZ, RZ, R3 ;  /* 0x000000ffff057224 */ /* 0x000fc400078e0003 */
        /* <DEDUP_REMOVED lines=9> */
[----:B--2---:R1:W-:Y:S01]  /*c1b10*/  STL.64 [R1+0x4130], R8 ;  /* 0x0041300801007387 */ /* 0x0043e20000100a00 */
[----:B0-----:R-:W2:Y:S01]  /*c1b20*/  LDL.64 R10, [R1+0x88] ;  /* 0x00008800010a7983 */ /* 0x001ea20000100a00 */
[C---:B----4-:R-:W-:Y:S03]  /*c1b30*/  HMMA.16816.F32 R16, R4.reuse, R14, R16 ;  /* 0x0000000e0410723c */ /* 0x050fe60000001810 */
[----:B--2---:R0:W-:Y:S01]  /*c1b40*/  STL.64 [R1+0x41f8], R10 ;  /* 0x0041f80a01007387 */ /* 0x0041e20000100a00 */
[----:B-1----:R-:W2:Y:S02]  /*c1b50*/  LDL.LU R8, [R1+0x7d0] ;  /* 0x0007d00001087983 */ /* 0x002ea40000300800 */
[----:B------:R-:W2:Y:S01]  /*c1b60*/  LDL.LU R9, [R1+0x7d4] ;  /* 0x0007d40001097983 */ /* 0x000ea20000300800 */
[----:B0-----:R-:W2:Y:S01]  /*c1b70*/  LDL.LU R10, [R1+0x7d8] ;  /* 0x0007d800010a7983 */ /* 0x001ea20000300800 */
[----:B------:R-:W2:Y:S11]  /*c1b80*/  LDL.LU R11, [R1+0x7dc] ;  /* 0x0007dc00010b7983 */ /* 0x000eb60000300800 */
[----:B------:R-:W-:Y:S04]  /*c1b90*/  @!UPT UIADD3 URZ, URZ, URZ, URZ ;  /* 0x0000003f3f3ff290 */ /* 0x000fe8000fffe03f */
[----:B------:R-:W-:Y:S02]  /*c1ba0*/  STL.64 [R1+0x1050], R16 ;  /* 0x0010501001007387 */ /* 0x000fe40000100a00 */
[----:B------:R0:W-:Y:S02]  /*c1bb0*/  STL.64 [R1+0x1058], R18 ;  /* 0x0010581201007387 */ /* 0x0001e40000100a00 */
[----:B0-----:R-:W3:Y:S01]  /*c1bc0*/  LDL.LU.64 R18, [R1+0x4210] ;  /* 0x0042100001127983 */ /* 0x001ee20000300a00 */
[----:B------:R0:W-:Y:S02]  /*c1bd0*/  STL.64 [R1+0x4128], R14 ;  /* 0x0041280e01007387 */ /* 0x0001e40000100a00 */
[----:B------:R-:W4:Y:S01]  /*c1be0*/  LDL.64 R12, [R1+0x510] ;  /* 0x00051000010c7983 */ /* 0x000f220000100a00 */
[----:B0-----:R-:W4:Y:S01]  /*c1bf0*/  LDL.64 R14, [R1+0x518] ;  /* 0x00051800010e7983 */ /* 0x001f220000100a00 */
[C---:B---3--:R-:W-:Y:S11]  /*c1c00*/  HMMA.16816.F32 R20, R4.reuse, R18, R20 ;  /* 0x000000120414723c */ /* 0x048ff60000001814 */
[----:B------:R-:W-:Y:S11]  /*c1c10*/  @!UPT UIADD3 URZ, URZ, URZ, URZ ;  /* 0x0000003f3f3ff290 */ /* 0x000ff6000fffe03f */
[----:B------:R-:W-:Y:S01]  /*c1c20*/  @!UPT UIADD3 URZ, URZ, URZ, URZ ;  /* 0x0000003f3f3ff290 */ /* 0x000fe2000fffe03f */
[----:B------:R-:W-:Y:S01]  /*c1c30*/  STL.64 [R1+0x1110], R20 ;  /* 0x0011101401007387 */ /* 0x000fe20000100a00 */
[----:B------:R0:W-:Y:S03]  /*c1c40*/  STL.64 [R1+0x1118], R22 ;  /* 0x0011181601007387 */ /* 0x0001e60000100a00 */
[----:B0-----:R-:W3:Y:S01]  /*c1c50*/  LDL.LU.64 R22, [R1+0x4208] ;  /* 0x0042080001167983 */ /* 0x001ee20000300a00 */
[----:B------:R0:W-:Y:S02]  /*c1c60*/  STL [R1+0x4104], R18 ;  /* 0x0041041201007387 */ /* 0x0001e40000100800 */
[----:B------:R1:W-:Y:S02]  /*c1c70*/  STL [R1+0x4100], R19 ;  /* 0x0041001301007387 */ /* 0x0003e40000100800 */
[----:B------:R-:W2:Y:S01]  /*c1c80*/  LDL.LU R16, [R1+0x7b0] ;  /* 0x0007b00001107983 */ /* 0x000ea20000300800 */
[----:B------:R-:W2:Y:S04]  /*c1c90*/  LDL.LU R17, [R1+0x7b4] ;  /* 0x0007b40001117983 */ /* 0x000ea80000300800 */
[----:B0-----:R-:W2:Y:S01]  /*c1ca0*/  LDL.LU R18, [R1+0x7b8] ;  /* 0x0007b80001127983 */ /* 0x001ea20000300800 */
[----:B-1----:R-:W2:Y:S01]  /*c1cb0*/  LDL.LU R19, [R1+0x7bc] ;  /* 0x0007bc0001137983 */ /* 0x002ea20000300800 */
[C---:B---3--:R-:W-:Y:S11]  /*c1cc0*/  HMMA.16816.F32 R24, R4.reuse, R22, R24 ;  /* 0x000000160418723c */ /* 0x048ff60000001818 */
[----:B------:R-:W-:Y:S11]  /*c1cd0*/  @!UPT UIADD3 URZ, URZ, URZ, URZ ;  /* 0x0000003f3f3ff290 */ /* 0x000ff6000fffe03f */
[----:B------:R-:W-:Y:S01]  /*c1ce0*/  @!UPT UIADD3 URZ, URZ, URZ, URZ ;  /* 0x0000003f3f3ff290 */ /* 0x000fe2000fffe03f */
[----:B------:R-:W-:Y:S01]  /*c1cf0*/  STL.64 [R1+0x10f0], R24 ;  /* 0x0010f01801007387 */ /* 0x000fe20000100a00 */
[----:B------:R0:W-:Y:S03]  /*c1d00*/  STL.64 [R1+0x10f8], R26 ;  /* 0x0010f81a01007387 */ /* 0x0001e60000100a00 */
[----:B0-----:R-:W2:Y:S01]  /*c1d10*/  LDL.LU.64 R26, [R1+0x4200] ;  /* 0x00420000011a7983 */ /* 0x001ea20000300a00 */
[----:B------:R0:W-:Y:S03]  /*c1d20*/  STL.64 [R1+0x40f8], R22 ;  /* 0x0040f81601007387 */ /* 0x0001e60000100a00 */
[----:B0-----:R-:W3:Y:S01]  /*c1d30*/  LDL.64 R22, [R1+0x98] ;  /* 0x0000980001167983 */ /* 0x001ee20000100a00 */
[----:B--2---:R-:W-:Y:S03]  /*c1d40*/  HMMA.16816.F32 R4, R4, R26, R8 ;  /* 0x0000001a0404723c */ /* 0x004fe60000001808 */
[----:B------:R-:W2:Y:S11]  /*c1d50*/  LDL.LU.64 R10, [R1+0x41f8] ;  /* 0x0041f800010a7983 */ /* 0x000eb60000300a00 */
[----:B------:R-:W-:Y:S09]  /*c1d60*/  @!UPT UIADD3 URZ, URZ, URZ, URZ ;  /* 0x0000003f3f3ff290 */ /* 0x000ff2000fffe03f */
[----:B------:R-:W-:Y:S01]  /*c1d70*/  STL.64 [R1+0x1090], R4 ;  /* 0x0010900401007387 */ /* 0x000fe20000100a00 */
[----:B------:R0:W-:Y:S03]  /*c1d80*/  STL.64 [R1+0x1098], R6 ;  /* 0x0010980601007387 */ /* 0x0001e60000100a00 */
[----:B0-----:R-:W2:Y:S01]  /*c1d90*/  LDL.LU.64 R6, [R1+0x41f0] ;  /* 0x0041f00001067983 */ /* 0x001ea20000300a00 */
[----:B------:R0:W-:Y:S02]  /*c1da0*/  STL.64 [R1+0x40f0], R26 ;  /* 0x0040f01a01007387 */ /* 0x0001e40000100a00 */
[----:B------:R-:W4:Y:S02]  /*c1db0*/  LDL.LU R24, [R1+0x7c0] ;  /* 0x0007c00001187983 */ /* 0x000f240000300800 */
[----:B------:R-:W4:Y:S01]  /*c1dc0*/  LDL.LU R25, [R1+0x7c4] ;  /* 0x0007c40001197983 */ /* 0x000f220000300800 */
[----:B0-----:R-:W4:Y:S01]  /*c1dd0*/  LDL.LU R26, [R1+0x7c8] ;  /* 0x0007c800011a7983 */ /* 0x001f220000300800 */
[----:B------:R-:W4:Y:S02]  /*c1de0*/  LDL.LU R27, [R1+0x7cc] ;  /* 0x0007cc00011b7983 */ /* 0x000f240000300800 */
[----:B---3--:R-:W-:-:S02]  /*c1df0*/  IMAD.MOV.U32 R4, RZ, RZ, R23 ;  /* 0x000000ffff047224 */ /* 0x008fc400078e0017 */
[----:B------:R-:W-:Y:S01]  /*c1e00*/  IMAD.MOV.U32 R5, RZ, RZ, R22 ;  /* 0x000000ffff057224 */ /* 0x000fe200078e0016 */
[C---:B----4-:R-:W-:Y:S11]  /*c1e10*/  HMMA.16816.F32 R24, R12.reuse, R22, R24 ;  /* 0x000000160c18723c */ /* 0x050ff60000001818 */
        /* <DEDUP_REMOVED lines=811> */
[----:B------:R0:W-:Y:S02]  /*c50d0*/  STL.64 [R1+0x3da0], R26 ;  /* 0x003da01a01007387 */ /* 0x0001e40000100a00 */
[----:B------:R-:W2:Y:S01]  /*c50e0*/  LDL.LU.64 R24, [R1+0x200] ;  /* 0x0002000001187983 */ /* 0x000ea20000300a00 */
        /* <DEDUP_REMOVED lines=76> */
[----:B0-----:R-:W4:Y:S01]  /*c55b0*/  LDL.LU.64 R10, [R1+0x3db8] ;  /* 0x003db800010a7983 */ /* 0x001f220000300a00 */
[----:B------:R-:W2:Y:S02]  /*c55c0*/  LDL.LU.64 R8, [R1+0x3db0] ;  /* 0x003db00001087983 */ /* 0x000ea40000300a00 */
[----:B------:R0:W-:Y:S02]  /*c55d0*/  STL.64 [R1+0x3d80], R6 ;  /* 0x003d800601007387 */ /* 0x0001e40000100a00 */
[----:B------:R-:W3:Y:S01]  /*c55e0*/  LDL.LU R4, [R1+0x300] ;  /* 0x0003000001047983 */ /* 0x000ee20000300800 */
[----:B------:R-:W3:Y:S04]  /*c55f0*/  LDL.LU R5, [R1+0x304] ;  /* 0x0003040001057983 */ /* 0x000ee80000300800 */
        /* <DEDUP_REMOVED lines=8> */
[----:B------:R-:W-:Y:S02]  /*c5680*/  STL.64 [R1+0x3cd8], R10 ;  /* 0x003cd80a01007387 */ /* 0x000fe40000100a00 */
[----:B--2---:R0:W-:Y:S02]  /*c5690*/  STL.64 [R1+0x3cd0], R8 ;  /* 0x003cd00801007387 */ /* 0x0041e40000100a00 */
        /* <DEDUP_REMOVED lines=9> */
[----:B0-----:R-:W2:Y:S04]  /*c5730*/  LDL.LU.64 R10, [R1+0x48] ;  /* 0x00004800010a7983 */ /* 0x001ea80000300a00 */
[----:B--2---:R0:W-:Y:S01]  /*c5740*/  STL.64 [R1+0x3d40], R10 ;  /* 0x003d400a01007387 */ /* 0x0041e20000100a00 */
[----:B------:R-:W2:Y:S02]  /*c5750*/  LDL.LU R8, [R1+0x320] ;  /* 0x0003200001087983 */ /* 0x000ea40000300800 */
[----:B------:R-:W2:Y:S01]  /*c5760*/  LDL.LU R9, [R1+0x324] ;  /* 0x0003240001097983 */ /* 0x000ea20000300800 */
[----:B0-----:R-:W2:Y:S01]  /*c5770*/  LDL.LU R10, [R1+0x328] ;  /* 0x00032800010a7983 */ /* 0x001ea20000300800 */
[----:B------:R-:W2:Y:S01]  /*c5780*/  LDL.LU R11, [R1+0x32c] ;  /* 0x00032c00010b7983 */ /* 0x000ea20000300800 */
[----:B---3--:R-:W-:Y:S01]  /*c5790*/  HMMA.16816.F32 R4, R24, R22, R4 ;  /* 0x000000161804723c */ /* 0x008fe20000001804 */
[----:B------:R-:W-:Y:S01]  /*c57a0*/  STL.64 [R1+0x3cc8], R14 ;  /* 0x003cc80e01007387 */ /* 0x000fe20000100a00 */
[----:B------:R-:W-:Y:S01]  /*c57b0*/  STL.64 [R1+0x3d68], R18 ;  /* 0x003d681201007387 */ /* 0x000fe20000100a00 */
[----:B------:R-:W-:-:S02]  /*c57c0*/  IMAD.MOV.U32 R2, RZ, RZ, R26 ;  /* 0x000000ffff027224 */ /* 0x000fc400078e001a */
[----:B------:R-:W-:-:S03]  /*c57d0*/  IMAD.MOV.U32 R0, RZ, RZ, R27 ;  /* 0x000000ffff007224 */ /* 0x000fc600078e001b */
[----:B--2---:R-:W-:Y:S11]  /*c57e0*/  HMMA.16816.F32 R8, R24, R18, R8 ;  /* 0x000000121808723c */ /* 0x004ff60000001808 */
[----:B------:R-:W-:Y:S11]  /*c57f0*/  @!UPT UIADD3 URZ, URZ, URZ, URZ ;  /* 0x0000003f3f3ff290 */ /* 0x000ff6000fffe03f */
[----:B------:R-:W-:Y:S01]  /*c5800*/  @!UPT UIADD3 URZ, URZ, URZ, URZ ;  /* 0x0000003f3f3ff290 */ /* 0x000fe2000fffe03f */
[----:B------:R-:W-:Y:S01]  /*c5810*/  STL.64 [R1+0xe80], R8 ;  /* 0x000e800801007387 */ /* 0x000fe20000100a00 */
[----:B------:R-:W-:Y:S02]  /*c5820*/  STL.64 [R1+0xe88], R10 ;  /* 0x000e880a01007387 */ /* 0x000fe40000100a00 */
[----:B------:R0:W-:Y:S02]  /*c5830*/  STL.64 [R1+0xe50], R4 ;  /* 0x000e500401007387 */ /* 0x0001e40000100a00 */
[----:B------:R1:W-:Y:S01]  /*c5840*/  STL.64 [R1+0xe58], R6 ;  /* 0x000e580601007387 */ /* 0x0003e20000100a00 */
[----:B------:R-:W2:Y:S04]  /*c5850*/  LDL.LU.64 R26, [R1+0x3da0] ;  /* 0x003da000011a7983 */ /* 0x000ea80000300a00 */
[----:B0-----:R-:W3:Y:S01]  /*c5860*/  LDL.LU R4, [R1+0x2e0] ;  /* 0x0002e00001047983 */ /* 0x001ee20000300800 */
[----:B------:R-:W3:Y:S02]  /*c5870*/  LDL.LU R5, [R1+0x2e4] ;  /* 0x0002e40001057983 */ /* 0x000ee40000300800 */
[----:B-1----:R-:W4:Y:S02]  /*c5880*/  LDL.LU R6, [R1+0x2e8] ;  /* 0x0002e80001067983 */ /* 0x002f240000300800 */
[----:B------:R-:W4:Y:S02]  /*c5890*/  LDL.LU R7, [R1+0x2ec] ;  /* 0x0002ec0001077983 */ /* 0x000f240000300800 */
[----:B----4-:R-:W-:Y:S01]  /*c58a0*/  STL.64 [R1+0x3d90], R6 ;  /* 0x003d900601007387 */ /* 0x010fe20000100a00 */
[----:B---3--:R-:W-:Y:S02]  /*c58b0*/  STL.64 [R1+0x3d88], R4 ;  /* 0x003d880401007387 */ /* 0x008fe40000100a00 */
[----:B------:R-:W3:Y:S02]  /*c58c0*/  LDL.LU R16, [R1+0x2d0] ;  /* 0x0002d00001107983 */ /* 0x000ee40000300800 */
[----:B------:R-:W3:Y:S01]  /*c58d0*/  LDL.LU R17, [R1+0x2d4] ;  /* 0x0002d40001117983 */ /* 0x000ee20000300800 */
[----:B------:R-:W4:Y:S01]  /*c58e0*/  LDL.LU R18, [R1+0x2d8] ;  /* 0x0002d80001127983 */ /* 0x000f220000300800 */
[----:B------:R-:W4:Y:S03]  /*c58f0*/  LDL.LU R19, [R1+0x2dc] ;  /* 0x0002dc0001137983 */ /* 0x000f260000300800 */
[----:B----4-:R0:W-:Y:S01]  /*c5900*/  STL.64 [R1+0x3d78], R18 ;  /* 0x003d781201007387 */ /* 0x0101e20000100a00 */
[----:B---3--:R1:W-:Y:S03]  /*c5910*/  STL.64 [R1+0x3d70], R16 ;  /* 0x003d701001007387 */ /* 0x0083e60000100a00 */
[----:B0-----:R-:W3:Y:S04]  /*c5920*/  LDL.LU.64 R18, [R1+0x98] ;  /* 0x0000980001127983 */ /* 0x001ee80000300a00 */
[----:B---3--:R0:W-:Y:S01]  /*c5930*/  STL.64 [R1+0x3d98], R18 ;  /* 0x003d981201007387 */ /* 0x0081e20000100a00 */
[----:B-1----:R-:W2:Y:S02]  /*c5940*/  LDL.LU R16, [R1+0x2f0] ;  /* 0x0002f00001107983 */ /* 0x002ea40000300800 */
[----:B------:R-:W2:Y:S01]  /*c5950*/  LDL.LU R17, [R1+0x2f4] ;  /* 0x0002f40001117983 */ /* 0x000ea20000300800 */
[----:B0-----:R-:W2:Y:S01]  /*c5960*/  LDL.LU R18, [R1+0x2f8] ;  /* 0x0002f80001127983 */ /* 0x001ea20000300800 */
[----:B------:R-:W2:Y:S02]  /*c5970*/  LDL.LU R19, [R1+0x2fc] ;  /* 0x0002fc0001137983 */ /* 0x000ea40000300800 */
[----:B------:R-:W3:Y:S02]  /*c5980*/  LDL.LU.64 R10, [R1+0x68] ;  /* 0x00006800010a7983 */ /* 0x000ee40000300a00 */
[----:B------:R-:W-:-:S02]  /*c5990*/  IMAD.MOV.U32 R8, RZ, RZ, R24 ;  /* 0x000000ffff087224 */ /* 0x000fc400078e0018 */
[----:B------:R-:W-:Y:S02]  /*c59a0*/  IMAD.MOV.U32 R3, RZ, RZ, R25 ;  /* 0x000000ffff037224 */ /* 0x000fe400078e0019 */
[----:B------:R-:W-:Y:S02]  /*c59b0*/  IMAD.MOV.U32 R6, RZ, RZ, R2 ;  /* 0x000000ffff067224 */ /* 0x000fe400078e0002 */
[----:B------:R-:W-:Y:S02]  /*c59c0*/  IMAD.MOV.U32 R7, RZ, RZ, R0 ;  /* 0x000000ffff077224 */ /* 0x000fe400078e0000 */
[----:B------:R-:W-:Y:S02]  /*c59d0*/  IMAD.MOV.U32 R4, RZ, RZ, R8 ;  /* 0x000000ffff047224 */ /* 0x000fe400078e0008 */
[----:B------:R-:W-:Y:S01]  /*c59e0*/  IMAD.MOV.U32 R5, RZ, RZ, R3 ;  /* 0x000000ffff057224 */ /* 0x000fe200078e0003 */
[----:B---3--:R0:W-:Y:S01]  /*c59f0*/  STL.64 [R1+0x3d58], R10 ;  /* 0x003d580a01007387 */ /* 0x0081e20000100a00 */
[----:B------:R-:W3:Y:S02]  /*c5a00*/  LDL.LU R12, [R1+0x280] ;  /* 0x00028000010c7983 */ /* 0x000ee40000300800 */
[----:B------:R-:W3:Y:S02]  /*c5a10*/  LDL.LU R13, [R1+0x284] ;  /* 0x00028400010d7983 */ /* 0x000ee40000300800 */
[----:B------:R-:W4:Y:S01]  /*c5a20*/  LDL.LU R14, [R1+0x288] ;  /* 0x00028800010e7983 */ /* 0x000f220000300800 */
[----:B------:R-:W4:Y:S04]  /*c5a30*/  LDL.LU R15, [R1+0x28c] ;  /* 0x00028c00010f7983 */ /* 0x000f280000300800 */
[----:B0-----:R-:W3:Y:S01]  /*c5a40*/  LDL.LU.64 R10, [R1+0x78] ;  /* 0x00007800010a7983 */ /* 0x001ee20000300a00 */
[----:B--2---:R-:W-:Y:S03]  /*c5a50*/  HMMA.16816.F32 R4, R4, R26, R16 ;  /* 0x0000001a0404723c */ /* 0x004fe60000001810 */
[----:B---3--:R0:W-:Y:S04]  /*c5a60*/  STL.64 [R1+0x3d60], R10 ;  /* 0x003d600a01007387 */ /* 0x0081e80000100a00 */
[----:B0-----:R-:W2:Y:S01]  /*c5a70*/  LDL.LU.64 R10, [R1+0x88] ;  /* 0x00008800010a7983 */ /* 0x001ea20000300a00 */
[----:B----4-:R-:W-:Y:S02]  /*c5a80*/  STL.64 [R1+0x3d50], R14 ;  /* 0x003d500e01007387 */ /* 0x010fe40000100a00 */
[----:B------:R0:W-:Y:S02]  /*c5a90*/  STL.64 [R1+0x3d48], R12 ;  /* 0x003d480c01007387 */ /* 0x0001e40000100a00 */
[----:B0-----:R-:W3:Y:S01]  /*c5aa0*/  LDL.LU R12, [R1+0x2a0] ;  /* 0x0002a000010c7983 */ /* 0x001ee20000300800 */
[----:B------:R-:W3:Y:S02]  /*c5ab0*/  LDL.LU R13, [R1+0x2a4] ;  /* 0x0002a400010d7983 */ /* 0x000ee40000300800 */
[----:B------:R-:W3:Y:S02]  /*c5ac0*/  LDL.LU R14, [R1+0x2a8] ;  /* 0x0002a800010e7983 */ /* 0x000ee40000300800 */
[----:B------:R-:W3:Y:S01]  /*c5ad0*/  LDL.LU R15, [R1+0x2ac] ;  /* 0x0002ac00010f7983 */ /* 0x000ee20000300800 */
[----:B------:R-:W-:Y:S01]  /*c5ae0*/  STL [R1+0x3ca4], R23 ;  /* 0x003ca41701007387 */ /* 0x000fe20000100800 */
[----:B------:R0:W-:Y:S02]  /*c5af0*/  STL [R1+0x3cf0], R22 ;  /* 0x003cf01601007387 */ /* 0x0001e40000100800 */
[----:B------:R-:W4:Y:S01]  /*c5b00*/  LDL.64 R20, [R1+0x450] ;  /* 0x0004500001147983 */ /* 0x000f220000100a00 */
[----:B0-----:R-:W4:Y:S01]  /*c5b10*/  LDL.64 R22, [R1+0x458] ;  /* 0x0004580001167983 */ /* 0x001f220000100a00 */
[----:B------:R-:W4:Y:S02]  /*c5b20*/  LDL.LU.64 R18, [R1+0x3d98] ;  /* 0x003d980001127983 */ /* 0x000f240000300a00 */
[----:B------:R-:W-:Y:S02]  /*c5b30*/  STL.64 [R1+0xe30], R4 ;  /* 0x000e300401007387 */ /* 0x000fe40000100a00 */
[----:B------:R0:W-:Y:S02]  /*c5b40*/  STL.64 [R1+0xe38], R6 ;  /* 0x000e380601007387 */ /* 0x0001e40000100a00 */
[----:B0-----:R-:W4:Y:S01]  /*c5b50*/  LDL.LU.64 R6, [R1+0x3d90] ;  /* 0x003d900001067983 */ /* 0x001f220000300a00 */
[----:B------:R-:W4:Y:S02]  /*c5b60*/  LDL.LU.64 R4, [R1+0x3d88] ;  /* 0x003d880001047983 */ /* 0x000f240000300a00 */
[----:B------:R0:W-:Y:S02]  /*c5b70*/  STL [R1+0x3c78], R26 ;  /* 0x003c781a01007387 */ /* 0x0001e40000100800 */
[----:B------:R1:W-:Y:S01]  /*c5b80*/  STL [R1+0x3c74], R27 ;  /* 0x003c741b01007387 */ /* 0x0003e20000100800 */
[----:B------:R-:W2:Y:S01]  /*c5b90*/  LDL.LU R24, [R1+0x2b0] ;  /* 0x0002b00001187983 */ /* 0x000ea20000300800 */
[----:B------:R-:W2:Y:S03]  /*c5ba0*/  LDL.LU R25, [R1+0x2b4] ;  /* 0x0002b40001197983 */ /* 0x000ea60000300800 */
[----:B0-----:R-:W2:Y:S01]  /*c5bb0*/  LDL.LU R26, [R1+0x2b8] ;  /* 0x0002b800011a7983 */ /* 0x001ea20000300800 */
[----:B-1----:R-:W2:Y:S01]  /*c5bc0*/  LDL.LU R27, [R1+0x2bc] ;  /* 0x0002bc00011b7983 */ /* 0x002ea20000300800 */
        /* <DEDUP_REMOVED lines=9> */
[----:B------:R-:W2:Y:S01]  /*c5c60*/  LDL.LU.64 R16, [R1+0x3d70] ;  /* 0x003d700001107983 */ /* 0x000ea20000300a00 */
[----:B------:R-:W-:Y:S01]  /*c5c70*/  STL [R1+0x3c80], R4 ;  /* 0x003c800401007387 */ /* 0x000fe20000100800 */
[----:B------:R-:W-:Y:S01]  /*c5c80*/  STL [R1+0x3c7c], R5 ;  /* 0x003c7c0501007387 */ /* 0x000fe20000100800 */
[C---:B--2---:R-:W-:Y:S02]  /*c5c90*/  HMMA.16816.F32 R16, R20.reuse, R10, R16 ;  /* 0x0000000a1410723c */ /* 0x044fe40000001810 */
[----:B----4-:R0:W-:Y:S04]  /*c5ca0*/  STL.64 [R1+0x3d38], R6 ;  /* 0x003d380601007387 */ /* 0x0101e80000100a00 */
[----:B0-----:R-:W2:Y:S11]  /*c5cb0*/  LDL.LU.64 R6, [R1+0x58] ;  /* 0x0000580001067983 */ /* 0x001eb60000300a00 */
[----:B------:R-:W-:Y:S06]  /*c5cc0*/  @!UPT UIADD3 URZ, URZ, URZ, URZ ;  /* 0x0000003f3f3ff290 */ /* 0x000fec000fffe03f */
[----:B------:R0:W-:Y:S01]  /*c5cd0*/  STL.64 [R1+0x950], R16 ;  /* 0x0009501001007387 */ /* 0x0001e20000100a00 */
[----:B------:R1:W-:Y:S02]  /*c5ce0*/  STL.64 [R1+0x958], R18 ;  /* 0x0009581201007387 */ /* 0x0003e40000100a00 */
[----:B0-----:R-:W-:Y:S01]  /*c5cf0*/  IMAD.MOV.U32 R17, RZ, RZ, R10 ;  /* 0x000000ffff117224 */ /* 0x001fe200078e000a */
[----:B-1----:R-:W4:Y:S01]  /*c5d00*/  LDL.LU.64 R18, [R1+0x3d68] ;  /* 0x003d680001127983 */ /* 0x002f220000300a00 */
[----:B------:R-:W-:Y:S02]  /*c5d10*/  IMAD.MOV.U32 R16, RZ, RZ, R11 ;  /* 0x000000ffff107224 */ /* 0x000fe400078e000b */
[----:B------:R-:W2:Y:S03]  /*c5d20*/  LDL.LU.64 R10, [R1+0x3d60] ;  /* 0x003d6000010a7983 */ /* 0x000ea60000300a00 */
[----:B------:R0:W-:Y:S01]  /*c5d30*/  STL [R1+0x3c88], R16 ;  /* 0x003c881001007387 */ /* 0x0001e20000100800 */
[----:B------:R1:W-:Y:S01]  /*c5d40*/  STL [R1+0x3c84], R17 ;  /* 0x003c841101007387 */ /* 0x0003e20000100800 */
[C---:B--2---:R-:W-:Y:S02]  /*c5d50*/  HMMA.16816.F32 R24, R20.reuse, R10, R24 ;  /* 0x0000000a1418723c */ /* 0x044fe40000001818 */
[----:B----4-:R2:W-:Y:S01]  /*c5d60*/  STL.64 [R1+0x3d28], R18 ;  /* 0x003d281201007387 */ /* 0x0105e20000100a00 */
[----:B0-----:R-:W4:Y:S02]  /*c5d70*/  LDL.LU R16, [R1+0x290] ;  /* 0x0002900001107983 */ /* 0x001f240000300800 */
[----:B-1----:R-:W4:Y:S01]  /*c5d80*/  LDL.LU R17, [R1+0x294] ;  /* 0x0002940001117983 */ /* 0x002f220000300800 */
[----:B--2---:R-:W4:Y:S01]  /*c5d90*/  LDL.LU R18, [R1+0x298] ;  /* 0x0002980001127983 */ /* 0x004f220000300800 */
[----:B------:R-:W4:Y:S11]  /*c5da0*/  LDL.LU R19, [R1+0x29c] ;  /* 0x00029c0001137983 */ /* 0x000f360000300800 */
[----:B------:R-:W-:Y:S05]  /*c5db0*/  @!UPT UIADD3 URZ, URZ, URZ, URZ ;  /* 0x0000003f3f3ff290 */ /* 0x000fea000fffe03f */
[----:B------:R0:W-:Y:S01]  /*c5dc0*/  STL.64 [R1+0x940], R24 ;  /* 0x0009401801007387 */ /* 0x0001e20000100a00 */
[----:B------:R-:W-:Y:S02]  /*c5dd0*/  STL.64 [R1+0x948], R26 ;  /* 0x0009481a01007387 */ /* 0x000fe40000100a00 */
[----:B0-----:R-:W-:Y:S02]  /*c5de0*/  IMAD.MOV.U32 R25, RZ, RZ, R10 ;  /* 0x000000ffff197224 */ /* 0x001fe400078e000a */
[----:B------:R-:W-:Y:S02]  /*c5df0*/  IMAD.MOV.U32 R24, RZ, RZ, R11 ;  /* 0x000000ffff187224 */ /* 0x000fe400078e000b */
[----:B------:R-:W3:Y:S01]  /*c5e00*/  LDL.LU.64 R10, [R1+0x3d58] ;  /* 0x003d5800010a7983 */ /* 0x000ee20000300a00 */
[----:B------:R-:W-:Y:S01]  /*c5e10*/  STL [R1+0x3c8c], R25 ;  /* 0x003c8c1901007387 */ /* 0x000fe20000100800 */
        /* <DEDUP_REMOVED lines=8> */
[----:B------:R-:W2:Y:S01]  /*c5ea0*/  LDL.LU.64 R10, [R1+0x3d40] ;  /* 0x003d4000010a7983 */ /* 0x000ea20000300a00 */
[C---:B----4-:R-:W-:Y:S01]  /*c5eb0*/  HMMA.16816.F32 R16, R20.reuse, R6, R16 ;  /* 0x000000061410723c */ /* 0x050fe20000001810 */
[----:B------:R-:W-:Y:S02]  /*c5ec0*/  IMAD.MOV.U32 R0, RZ, RZ, R6 ;  /* 0x000000ffff007224 */ /* 0x000fe400078e0006 */
[----:B------:R-:W-:Y:S01]  /*c5ed0*/  IMAD.MOV.U32 R3, RZ, RZ, R7 ;  /* 0x000000ffff037224 */ /* 0x000fe200078e0007 */
[----:B------:R-:W-:Y:S11]  /*c5ee0*/  STL [R1+0x3ca0], R29 ;  /* 0x003ca01d01007387 */ /* 0x000ff60000100800 */
[----:B------:R-:W-:Y:S08]  /*c5ef0*/  @!UPT UIADD3 URZ, URZ, URZ, URZ ;  /* 0x0000003f3f3ff290 */ /* 0x000ff0000fffe03f */
[----:B------:R-:W-:Y:S01]  /*c5f00*/  STL.64 [R1+0x8f0], R16 ;  /* 0x0008f01001007387 */ /* 0x000fe20000100a00 */
[----:B------:R-:W-:Y:S01]  /*c5f10*/  STL.64 [R1+0x8f8], R18 ;  /* 0x0008f81201007387 */ /* 0x000fe20000100a00 */
[----:B--2---:R-:W-:Y:S01]  /*c5f20*/  HMMA.16816.F32 R4, R20, R10, R12 ;  /* 0x0000000a1404723c */ /* 0x004fe2000000180c */
[----:B------:R-:W-:Y:S02]  /*c5f30*/  IMAD.MOV.U32 R27, RZ, RZ, R10 ;  /* 0x000000ffff1b7224 */ /* 0x000fe400078e000a */
[----:B------:R-:W-:-:S04]  /*c5f40*/  IMAD.MOV.U32 R2, RZ, RZ, R11 ;  /* 0x000000ffff027224 */ /* 0x000fc800078e000b */
[----:B------:R-:W-:Y:S11]  /*c5f50*/  IMAD.MOV.U32 R15, RZ, RZ, R20 ;  /* 0x000000ffff0f7224 */ /* 0x000ff600078e0014 */
[----:B------:R-:W-:Y:S05]  /*c5f60*/  @!UPT UIADD3 URZ, URZ, URZ, URZ ;  /* 0x0000003f3f3ff290 */ /* 0x000fea000fffe03f */
[----:B------:R0:W-:Y:S01]  /*c5f70*/  STL.64 [R1+0x460], R4 ;  /* 0x0004600401007387 */ /* 0x0001e20000100a00 */
[----:B------:R1:W-:Y:S02]  /*c5f80*/  STL.64 [R1+0x468], R6 ;  /* 0x0004680601007387 */ /* 0x0003e40000100a00 */
[----:B------:R2:W-:Y:S02]  /*c5f90*/  STL [R1+0x3d34], R27 ;  /* 0x003d341b01007387 */ /* 0x0005e40000100800 */
[----:B------:R-:W-:Y:S01]  /*c5fa0*/  STL [R1+0x3d30], R24 ;  /* 0x003d301801007387 */ /* 0x000fe20000100800 */
[----:B------:R-:W3:Y:S01]  /*c5fb0*/  LDL.LU R8, [R1+0x220] ;  /* 0x0002200001087983 */ /* 0x000ee20000300800 */
[----:B------:R-:W3:Y:S02]  /*c5fc0*/  LDL.LU R9, [R1+0x224] ;  /* 0x0002240001097983 */ /* 0x000ee40000300800 */
[----:B------:R-:W4:Y:S02]  /*c5fd0*/  LDL.LU R10, [R1+0x228] ;  /* 0x00022800010a7983 */ /* 0x000f240000300800 */
[----:B------:R-:W4:Y:S01]  /*c5fe0*/  LDL.LU R11, [R1+0x22c] ;  /* 0x00022c00010b7983 */ /* 0x000f220000300800 */
[----:B0-----:R-:W3:Y:S01]  /*c5ff0*/  LDL.LU R4, [R1+0x270] ;  /* 0x0002700001047983 */ /* 0x001ee20000300800 */
[----:B------:R-:W3:Y:S02]  /*c6000*/  LDL.LU R5, [R1+0x274] ;  /* 0x0002740001057983 */ /* 0x000ee40000300800 */
[----:B-1----:R-:W3:Y:S02]  /*c6010*/  LDL.LU R6, [R1+0x278] ;  /* 0x0002780001067983 */ /* 0x002ee40000300800 */
[----:B------:R-:W3:Y:S01]  /*c6020*/  LDL.LU R7, [R1+0x27c] ;  /* 0x00027c0001077983 */ /* 0x000ee20000300800 */
[----:B--2---:R-:W2:Y:S01]  /*c6030*/  LDL.LU.64 R26, [R1+0x38] ;  /* 0x00003800011a7983 */ /* 0x004ea20000300a00 */
[----:B------:R-:W2:Y:S02]  /*c6040*/  LDL.LU R16, [R1+0x250] ;  /* 0x0002500001107983 */ /* 0x000ea40000300800 */
[----:B------:R-:W2:Y:S02]  /*c6050*/  LDL.LU R17, [R1+0x254] ;  /* 0x0002540001117983 */ /* 0x000ea40000300800 */
[----:B------:R-:W2:Y:S01]  /*c6060*/  LDL.LU R18, [R1+0x258] ;  /* 0x0002580001127983 */ /* 0x000ea20000300800 */
[----:B------:R-:W2:Y:S01]  /*c6070*/  LDL.LU R19, [R1+0x25c] ;  /* 0x00025c0001137983 */ /* 0x000ea20000300800 */
[----:B------:R-:W-:-:S02]  /*c6080*/  IMAD.MOV.U32 R14, RZ, RZ, R21 ;  /* 0x000000ffff0e7224 */ /* 0x000fc400078e0015 */
[----:B------:R-:W2:Y:S02]  /*c6090*/  LDL.LU R20, [R1+0x230] ;  /* 0x0002300001147983 */ /* 0x000ea40000300800 */
[----:B------:R-:W-:Y:S01]  /*c60a0*/  IMAD.MOV.U32 R13, RZ, RZ, R22 ;  /* 0x000000ffff0d7224 */ /* 0x000fe200078e0016 */
[----:B------:R-:W2:Y:S01]  /*c60b0*/  LDL.LU R21, [R1+0x234] ;  /* 0x0002340001157983 */ /* 0x000ea20000300800 */
[----:B------:R-:W-:Y:S02]  /*c60c0*/  IMAD.MOV.U32 R12, RZ, RZ, R23 ;  /* 0x000000ffff0c7224 */ /* 0x000fe400078e0017 */
[----:B------:R-:W2:Y:S02]  /*c60d0*/  LDL.LU R22, [R1+0x238] ;  /* 0x0002380001167983 */ /* 0x000ea40000300800 */
[----:B------:R-:W2:Y:S02]  /*c60e0*/  LDL.LU R23, [R1+0x23c] ;  /* 0x00023c0001177983 */ /* 0x000ea40000300800 */
[----:B--2---:R0:W-:Y:S01]  /*c60f0*/  STL.64 [R1+0x3d00], R22 ;  /* 0x003d001601007387 */ /* 0x0041e20000100a00 */
[----:B------:R-:W-:Y:S03]  /*c6100*/  STL.64 [R1+0x3cf8], R20 ;  /* 0x003cf81401007387 */ /* 0x000fe60000100a00 */
[----:B0-----:R-:W2:Y:S04]  /*c6110*/  LDL.LU.64 R22, [R1+0x18] ;  /* 0x0000180001167983 */ /* 0x001ea80000300a00 */
[----:B--2---:R0:W-:Y:S04]  /*c6120*/  STL.64 [R1+0x3d20], R22 ;  /* 0x003d201601007387 */ /* 0x0041e80000100a00 */
[----:B0-----:R-:W2:Y:S01]  /*c6130*/  LDL.LU.64 R22, [R1+0x28] ;  /* 0x0000280001167983 */ /* 0x001ea20000300a00 */
[----:B----4-:R0:W-:Y:S02]  /*c6140*/  STL.64 [R1+0x3ce8], R10 ;  /* 0x003ce80a01007387 */ /* 0x0101e40000100a00 */
[----:B---3--:R1:W-:Y:S01]  /*c6150*/  STL.64 [R1+0x3ce0], R8 ;  /* 0x003ce00801007387 */ /* 0x0083e20000100a00 */
[----:B0-----:R-:W3:Y:S01]  /*c6160*/  LDL.LU.64 R10, [R1+0x8] ;  /* 0x00000800010a7983 */ /* 0x001ee20000300a00 */
[----:B-1----:R-:W-:-:S02]  /*c6170*/  IMAD.MOV.U32 R9, RZ, RZ, R14 ;  /* 0x000000ffff097224 */ /* 0x002fc400078e000e */
[----:B------:R-:W-:Y:S01]  /*c6180*/  IMAD.MOV.U32 R8, RZ, RZ, R15 ;  /* 0x000000ffff087224 */ /* 0x000fe200078e000f */
[----:B---3--:R0:W-:Y:S02]  /*c6190*/  STL.64 [R1+0x3d08], R10 ;  /* 0x003d080a01007387 */ /* 0x0081e40000100a00 */
[----:B0-----:R-:W-:Y:S02]  /*c61a0*/  IMAD.MOV.U32 R11, RZ, RZ, R12 ;  /* 0x000000ffff0b7224 */ /* 0x001fe400078e000c */
[----:B------:R-:W-:Y:S01]  /*c61b0*/  IMAD.MOV.U32 R10, RZ, RZ, R13 ;  /* 0x000000ffff0a7224 */ /* 0x000fe200078e000d */
[----:B------:R-:W3:Y:S01]  /*c61c0*/  LDL.LU R12, [R1+0x210] ;  /* 0x00021000010c7983 */ /* 0x000ee20000300800 */
[----:B------:R-:W3:Y:S02]  /*c61d0*/  LDL.LU R13, [R1+0x214] ;  /* 0x00021400010d7983 */ /* 0x000ee40000300800 */
[----:B------:R-:W4:Y:S02]  /*c61e0*/  LDL.LU R14, [R1+0x218] ;  /* 0x00021800010e7983 */ /* 0x000f240000300800 */
[----:B------:R-:W4:Y:S01]  /*c61f0*/  LDL.LU R15, [R1+0x21c] ;  /* 0x00021c00010f7983 */ /* 0x000f220000300800 */
[C---:B------:R-:W-:Y:S08]  /*c6200*/  HMMA.16816.F32 R4, R8.reuse, R26, R4 ;  /* 0x0000001a0804723c */ /* 0x040ff00000001804 */
[----:B--2---:R-:W-:Y:S01]  /*c6210*/  HMMA.16816.F32 R16, R8, R22, R16 ;  /* 0x000000160810723c */ /* 0x004fe20000001810 */
[----:B----4-:R-:W-:Y:S01]  /*c6220*/  STL.64 [R1+0x3d18], R14 ;  /* 0x003d180e01007387 */ /* 0x010fe20000100a00 */
[----:B---3--:R0:W-:Y:S03]  /*c6230*/  STL.64 [R1+0x3d10], R12 ;  /* 0x003d100c01007387 */ /* 0x0081e60000100a00 */
[----:B0-----:R-:W2:Y:S01]  /*c6240*/  LDL.LU R12, [R1+0x240] ;  /* 0x00024000010c7983 */ /* 0x001ea20000300800 */
[----:B------:R-:W2:Y:S02]  /*c6250*/  LDL.LU R13, [R1+0x244] ;  /* 0x00024400010d7983 */ /* 0x000ea40000300800 */
[----:B------:R-:W2:Y:S02]  /*c6260*/  LDL.LU R14, [R1+0x248] ;  /* 0x00024800010e7983 */ /* 0x000ea40000300800 */
[----:B------:R-:W2:Y:S05]  /*c6270*/  LDL.LU R15, [R1+0x24c] ;  /* 0x00024c00010f7983 */ /* 0x000eaa0000300800 */
[----:B------:R0:W-:Y:S01]  /*c6280*/  STL.64 [R1+0x4e0], R4 ;  /* 0x0004e00401007387 */ /* 0x0001e20000100a00 */
[----:B------:R1:W-:Y:S02]  /*c6290*/  STL.64 [R1+0x4e8], R6 ;  /* 0x0004e80601007387 */ /* 0x0003e40000100a00 */
[----:B0-----:R-:W-:Y:S01]  /*c62a0*/  IMAD.MOV.U32 R5, RZ, RZ, R26 ;  /* 0x000000ffff057224 */ /* 0x001fe200078e001a */
[----:B-1----:R-:W3:Y:S01]  /*c62b0*/  LDL.LU.64 R6, [R1+0x3d38] ;  /* 0x003d380001067983 */ /* 0x002ee20000300a00 */
[----:B------:R-:W-:-:S02]  /*c62c0*/  IMAD.MOV.U32 R26, RZ, RZ, R27 ;  /* 0x000000ffff1a7224 */ /* 0x000fc400078e001b */
[----:B------:R-:W4:Y:S02]  /*c62d0*/  LDL.LU R27, [R1+0x3d34] ;  /* 0x003d3400011b7983 */ /* 0x000f240000300800 */
[----:B------:R-:W2:Y:S01]  /*c62e0*/  LDL.LU R24, [R1+0x3d30] ;  /* 0x003d300001187983 */ /* 0x000ea20000300800 */
[----:B------:R0:W-:Y:S01]  /*c62f0*/  STL.64 [R1+0x4d0], R16 ;  /* 0x0004d01001007387 */ /* 0x0001e20000100a00 */
[----:B------:R1:W-:Y:S02]  /*c6300*/  STL.64 [R1+0x4d8], R18 ;  /* 0x0004d81201007387 */ /* 0x0003e40000100a00 */
[----:B------:R-:W-:Y:S02]  /*c6310*/  IMAD.MOV.U32 R4, RZ, RZ, R23 ;  /* 0x000000ffff047224 */ /* 0x000fe400078e0017 */
[----:B0-----:R-:W-:Y:S01]  /*c6320*/  IMAD.MOV.U32 R17, RZ, RZ, R22 ;  /* 0x000000ffff117224 */ /* 0x001fe200078e0016 */
[----:B-1----:R-:W2:Y:S01]  /*c6330*/  LDL.LU.64 R18, [R1+0x3d28] ;  /* 0x003d280001127983 */ /* 0x002ea20000300a00 */
[----:B------:R-:W2:Y:S02]  /*c6340*/  LDL.LU.64 R22, [R1+0x3d20] ;  /* 0x003d200001167983 */ /* 0x000ea40000300a00 */
[----:B--2---:R-:W-:Y:S01]  /*c6350*/  HMMA.16816.F32 R8, R8, R22, R12 ;  /* 0x000000160808723c */ /* 0x004fe2000000180c */
[----:B------:R-:W2:Y:S01]  /*c6360*/  LDL.LU.64 R14, [R1+0x3d18] ;  /* 0x003d1800010e7983 */ /* 0x000ea20000300a00 */
[----:B------:R-:W2:Y:S02]  /*c6370*/  LDL.LU.64 R12, [R1+0x3d10] ;  /* 0x003d1000010c7983 */ /* 0x000ea40000300a00 */
        /* <DEDUP_REMOVED lines=8> */
[----:B------:R-:W-:Y:S01]  /*c6400*/  STL.64 [R1+0x3cb0], R18 ;  /* 0x003cb01201007387 */ /* 0x000fe20000100a00 */
[----:B------:R0:W-:Y:S04]  /*c6410*/  STL.64 [R1+0x3ca8], R16 ;  /* 0x003ca81001007387 */ /* 0x0001e80000100a00 */
[----:B0-----:R-:W2:Y:S01]  /*c6420*/  LDL.LU.64 R16, [R1+0x450] ;  /* 0x0004500001107983 */ /* 0x001ea20000300a00 */
[----:B------:R-:W2:Y:S02]  /*c6430*/  LDL.LU.64 R18, [R1+0x458] ;  /* 0x0004580001127983 */ /* 0x000ea40000300a00 */
[----:B----4-:R-:W-:Y:S02]  /*c6440*/  STL.64 [R1+0x3c98], R26 ;  /* 0x003c981a01007387 */ /* 0x010fe40000100a00 */
[----:B------:R0:W-:Y:S02]  /*c6450*/  STL.64 [R1+0x3c90], R24 ;  /* 0x003c901801007387 */ /* 0x0001e40000100a00 */
        /* <DEDUP_REMOVED lines=15> */
[----:B-1----:R-:W3:Y:S01]  /*c6550*/  LDL.LU R22, [R1+0x3cf0] ;  /* 0x003cf00001167983 */ /* 0x002ee20000300800 */
        /* <DEDUP_REMOVED lines=10> */
[----:B------:R-:W-:Y:S01]  /*c6600*/  STL.64 [R1+0x3c18], R6 ;  /* 0x003c180601007387 */ /* 0x000fe20000100a00 */
[----:B----4-:R-:W-:Y:S11]  /*c6610*/  HMMA.16816.F32 R12, R16, R10, R12 ;  /* 0x0000000a100c723c */ /* 0x010ff6000000180c */
[----:B------:R-:W-:Y:S11]  /*c6620*/  @!UPT UIADD3 URZ, URZ, URZ, URZ ;  /* 0x0000003f3f3ff290 */ /* 0x000ff6000fffe03f */
[----:B------:R-:W-:Y:S01]  /*c6630*/  @!UPT UIADD3 URZ, URZ, URZ, URZ ;  /* 0x0000003f3f3ff290 */ /* 0x000fe2000fffe03f */
[----:B------:R-:W-:Y:S01]  /*c6640*/  STL.64 [R1+0x490], R12 ;  /* 0x0004900c01007387 */ /* 0x000fe20000100a00 */
[----:B------:R0:W-:Y:S03]  /*c6650*/  STL.64 [R1+0x498], R14 ;  /* 0x0004980e01007387 */ /* 0x0001e60000100a00 */
[----:B0-----:R-:W4:Y:S01]  /*c6660*/  LDL.LU.64 R14, [R1+0x3cc8] ;  /* 0x003cc800010e7983 */ /* 0x001f220000300a00 */
[----:B------:R-:W-:Y:S02]  /*c6670*/  STL.64 [R1+0x3b48], R10 ;  /* 0x003b480a01007387 */ /* 0x000fe40000100a00 */
[----:B--2---:R0:W-:Y:S02]  /*c6680*/  STL.64 [R1+0x3b40], R8 ;  /* 0x003b400801007387 */ /* 0x0041e40000100a00 */
[----:B------:R-:W-:Y:S02]  /*c6690*/  IMAD.MOV.U32 R7, RZ, RZ, R18 ;  /* 0x000000ffff077224 */ /* 0x000fe400078e0012 */
[----:B------:R-:W-:-:S02]  /*c66a0*/  IMAD.MOV.U32 R6, RZ, RZ, R19 ;  /* 0x000000ffff067224 */ /* 0x000fc400078e0013 */
[----:B------:R-:W-:Y:S02]  /*c66b0*/  IMAD.MOV.U32 R23, RZ, RZ, R16 ;  /* 0x000000ffff177224 */ /* 0x000fe400078e0010 */
[----:B------:R-:W-:Y:S01]  /*c66c0*/  IMAD.MOV.U32 R29, RZ, RZ, R17 ;  /* 0x000000ffff1d7224 */ /* 0x000fe200078e0011 */
[----:B0-----:R-:W3:Y:S01]  /*c66d0*/  LDL.LU R8, [R1+0x1d0] ;  /* 0x0001d00001087983 */ /* 0x001ee20000300800 */
[----:B------:R-:W3:Y:S02]  /*c66e0*/  LDL.LU R9, [R1+0x1d4] ;  /* 0x0001d40001097983 */ /* 0x000ee40000300800 */
[----:B------:R-:W3:Y:S02]  /*c66f0*/  LDL.LU R10, [R1+0x1d8] ;  /* 0x0001d800010a7983 */ /* 0x000ee40000300800 */
[----:B------:R-:W3:Y:S01]  /*c6700*/  LDL.LU R11, [R1+0x1dc] ;  /* 0x0001dc00010b7983 */ /* 0x000ee20000300800 */
        /* <DEDUP_REMOVED lines=8> */
[----:B------:R-:W4:Y:S01]  /*c6790*/  LDL.LU.64 R16, [R1+0x3ca8] ;  /* 0x003ca80001107983 */ /* 0x000f220000300a00 */
[----:B------:R0:W-:Y:S01]  /*c67a0*/  STL.64 [R1+0x3b28], R14 ;  /* 0x003b280e01007387 */ /* 0x0001e20000100a00 */
[----:B------:R-:W2:Y:S03]  /*c67b0*/  LDL.64 R12, [R1+0x1a0] ;  /* 0x0001a000010c7983 */ /* 0x000ea60000100a00 */
[----:B0-----:R-:W2:Y:S04]  /*c67c0*/  LDL.64 R14, [R1+0x1a8] ;  /* 0x0001a800010e7983 */ /* 0x001ea80000100a00 */
[----:B--2---:R-:W-:Y:S01]  /*c67d0*/  STL.64 [R1+0x3c40], R14 ;  /* 0x003c400e01007387 */ /* 0x004fe20000100a00 */
[----:B------:R0:W-:Y:S02]  /*c67e0*/  STL.64 [R1+0x3c38], R12 ;  /* 0x003c380c01007387 */ /* 0x0001e40000100a00 */
[----:B0-----:R-:W-:-:S02]  /*c67f0*/  IMAD.MOV.U32 R12, RZ, RZ, R23 ;  /* 0x000000ffff0c7224 */ /* 0x001fc400078e0017 */
[----:B------:R-:W3:Y:S01]  /*c6800*/  LDL.LU R23, [R1+0x3ca4] ;  /* 0x003ca40001177983 */ /* 0x000ee20000300800 */
[----:B------:R-:W-:Y:S02]  /*c6810*/  IMAD.MOV.U32 R13, RZ, RZ, R29 ;  /* 0x000000ffff0d7224 */ /* 0x000fe400078e001d */
[----:B------:R-:W-:Y:S02]  /*c6820*/  IMAD.MOV.U32 R14, RZ, RZ, R7 ;  /* 0x000000ffff0e7224 */ /* 0x000fe400078e0007 */
[----:B------:R-:W-:Y:S01]  /*c6830*/  IMAD.MOV.U32 R15, RZ, RZ, R6 ;  /* 0x000000ffff0f7224 */ /* 0x000fe200078e0006 */
[----:B------:R-:W2:Y:S06]  /*c6840*/  LDL.LU R29, [R1+0x3ca0] ;  /* 0x003ca000011d7983 */ /* 0x000eac0000300800 */
[C---:B------:R-:W-:Y:S11]  /*c6850*/  HMMA.16816.F32 R24, R12.reuse, R18, R24 ;  /* 0x000000120c18723c */ /* 0x040ff60000001818 */
[----:B------:R-:W-:Y:S11]  /*c6860*/  @!UPT UIADD3 URZ, URZ, URZ, URZ ;  /* 0x0000003f3f3ff290 */ /* 0x000ff6000fffe03f */
[----:B------:R-:W-:Y:S01]  /*c6870*/  @!UPT UIADD3 URZ, URZ, URZ, URZ ;  /* 0x0000003f3f3ff290 */ /* 0x000fe2000fffe03f */
[----:B------:R-:W-:Y:S01]  /*c6880*/  STL.64 [R1+0x470], R24 ;  /* 0x0004701801007387 */ /* 0x000fe20000100a00 */
[----:B------:R0:W-:Y:S03]  /*c6890*/  STL.64 [R1+0x478], R26 ;  /* 0x0004781a01007387 */ /* 0x0001e60000100a00 */
[----:B0-----:R-:W2:Y:S01]  /*c68a0*/  LDL.LU.64 R26, [R1+0x3c98] ;  /* 0x003c9800011a7983 */ /* 0x001ea20000300a00 */
        /* <DEDUP_REMOVED lines=9> */
[----:B-1----:R-:W2:Y:S02]  /*c6940*/  LDL.LU R10, [R1+0xf8] ;  /* 0x0000f800010a7983 */ /* 0x002ea40000300800 */
[----:B------:R-:W2:Y:S02]  /*c6950*/  LDL.LU R11, [R1+0xfc] ;  /* 0x0000fc00010b7983 */ /* 0x000ea40000300800 */
[----:B--2---:R0:W-:Y:S01]  /*c6960*/  STL.64 [R1+0x3b58], R10 ;  /* 0x003b580a01007387 */ /* 0x0041e20000100a00 */
[----:B---3--:R-:W-:Y:S02]  /*c6970*/  STL.64 [R1+0x3b50], R8 ;  /* 0x003b500801007387 */ /* 0x008fe40000100a00 */
[----:B0-----:R-:W-:-:S02]  /*c6980*/  IMAD.MOV.U32 R10, RZ, RZ, R21 ;  /* 0x000000ffff0a7224 */ /* 0x001fc400078e0015 */
        /* <DEDUP_REMOVED lines=8> */
[----:B----4-:R-:W-:Y:S01]  /*c6a10*/  IMAD.MOV.U32 R11, RZ, RZ, R16 ;  /* 0x000000ffff0b7224 */ /* 0x010fe200078e0010 */
        /* <DEDUP_REMOVED lines=46> */
[----:B------:R-:W-:-:S02]  /*c6d00*/  IMAD.MOV.U32 R10, RZ, RZ, R29 ;  /* 0x000000ffff0a7224 */ /* 0x000fc400078e001d */
[----:B------:R-:W-:Y:S02]  /*c6d10*/  IMAD.MOV.U32 R11, RZ, RZ, R28 ;  /* 0x000000ffff0b7224 */ /* 0x000fe400078e001c */
[----:B----4-:R-:W-:Y:S02]  /*c6d20*/  IMAD.MOV.U32 R23, RZ, RZ, R0 ;  /* 0x000000ffff177224 */ /* 0x010fe400078e0000 */
[----:B------:R-:W4:Y:S01]  /*c6d30*/  LDL.LU R0, [R1+0x3c64] ;  /* 0x003c640001007983 */ /* 0x000f220000300800 */
[----:B------:R0:W-:Y:S02]  /*c6d40*/  STL.64 [R1+0x3c00], R10 ;  /* 0x003c000a01007387 */ /* 0x0001e40000100a00 */
[----:B------:R-:W-:Y:S02]  /*c6d50*/  IMAD.MOV.U32 R6, RZ, RZ, R17 ;  /* 0x000000ffff067224 */ /* 0x000fe400078e0011 */
[----:B------:R-:W-:Y:S02]  /*c6d60*/  IMAD.MOV.U32 R7, RZ, RZ, R16 ;  /* 0x000000ffff077224 */ /* 0x000fe400078e0010 */
[----:B0-----:R-:W-:-:S02]  /*c6d70*/  IMAD.MOV.U32 R10, RZ, RZ, R25 ;  /* 0x000000ffff0a7224 */ /* 0x001fc400078e0019 */
        /* <DEDUP_REMOVED lines=8> */
[----:B------:R1:W-:Y:S02]  /*c6e00*/  STL.64 [R1+0x3c30], R6 ;  /* 0x003c300601007387 */ /* 0x0003e40000100a00 */
[----:B------:R-:W2:Y:S02]  /*c6e10*/  LDL.LU R16, [R1+0x180] ;  /* 0x0001800001107983 */ /* 0x000ea40000300800 */
[----:B------:R-:W2:Y:S01]  /*c6e20*/  LDL.LU R17, [R1+0x184] ;  /* 0x0001840001117983 */ /* 0x000ea20000300800 */
[----:B------:R-:W2:Y:S01]  /*c6e30*/  LDL.LU R18, [R1+0x188] ;  /* 0x0001880001127983 */ /* 0x000ea20000300800 */
[----:B------:R-:W2:Y:S02]  /*c6e40*/  LDL.LU R19, [R1+0x18c] ;  /* 0x00018c0001137983 */ /* 0x000ea40000300800 */
[----:B0-----:R-:W-:-:S02]  /*c6e50*/  IMAD.MOV.U32 R11, RZ, RZ, R4 ;  /* 0x000000ffff0b7224 */ /* 0x001fc400078e0004 */
[----:B------:R-:W-:Y:S01]  /*c6e60*/  IMAD.MOV.U32 R10, RZ, RZ, R5 ;  /* 0x000000ffff0a7224 */ /* 0x000fe200078e0005 */
[----:B--2---:R-:W-:Y:S01]  /*c6e70*/  STL.64 [R1+0x3c50], R18 ;  /* 0x003c501201007387 */ /* 0x004fe20000100a00 */
[----:B------:R0:W-:Y:S02]  /*c6e80*/  STL.64 [R1+0x3c48], R16 ;  /* 0x003c481001007387 */ /* 0x0001e40000100a00 */
[----:B------:R-:W2:Y:S02]  /*c6e90*/  LDL.LU R4, [R1+0x190] ;  /* 0x0001900001047983 */ /* 0x000ea40000300800 */
[----:B------:R-:W2:Y:S01]  /*c6ea0*/  LDL.LU R5, [R1+0x194] ;  /* 0x0001940001057983 */ /* 0x000ea20000300800 */
[----:B-1----:R-:W2:Y:S01]  /*c6eb0*/  LDL.LU R6, [R1+0x198] ;  /* 0x0001980001067983 */ /* 0x002ea20000300800 */
[----:B------:R-:W2:Y:S03]  /*c6ec0*/  LDL.LU R7, [R1+0x19c] ;  /* 0x00019c0001077983 */ /* 0x000ea60000300800 */
        /* <DEDUP_REMOVED lines=9> */
[----:B----4-:R-:W-:-:S02]  /*c6f60*/  IMAD.MOV.U32 R23, RZ, RZ, R0 ;  /* 0x000000ffff177224 */ /* 0x010fc400078e0000 */
[----:B------:R-:W4:Y:S04]  /*c6f70*/  LDL.LU R0, [R1+0x3c60] ;  /* 0x003c600001007983 */ /* 0x000f280000300800 */
        /* <DEDUP_REMOVED lines=11> */
[----:B----4-:R-:W-:-:S02]  /*c7030*/  IMAD.MOV.U32 R23, RZ, RZ, R0 ;  /* 0x000000ffff177224 */ /* 0x010fc400078e0000 */
[----:B------:R-:W4:Y:S01]  /*c7040*/  LDL.LU R0, [R1+0x3c5c] ;  /* 0x003c5c0001007983 */ /* 0x000f220000300800 */
[----:B------:R-:W-:Y:S03]  /*c7050*/  HMMA.16816.F32 R12, R12, R26, R16 ;  /* 0x0000001a0c0c723c */ /* 0x000fe60000001810 */
        /* <DEDUP_REMOVED lines=11> */
[----:B----4-:R-:W-:-:S02]  /*c7110*/  IMAD.MOV.U32 R23, RZ, RZ, R0 ;  /* 0x000000ffff177224 */ /* 0x010fc400078e0000 */
[----:B------:R-:W3:Y:S01]  /*c7120*/  LDL.LU R0, [R1+0x3c58] ;  /* 0x003c580001007983 */ /* 0x000ee20000300800 */
[----:B------:R-:W4:Y:S02]  /*c7130*/  LDL.LU.64 R18, [R1+0x3c50] ;  /* 0x003c500001127983 */ /* 0x000f240000300a00 */
[----:B------:R-:W4:Y:S02]  /*c7140*/  LDL.LU.64 R16, [R1+0x3c48] ;  /* 0x003c480001107983 */ /* 0x000f240000300a00 */
[----:B------:R-:W-:Y:S01]  /*c7150*/  STL.64 [R1+0x3e0], R12 ;  /* 0x0003e00c01007387 */ /* 0x000fe20000100a00 */
[----:B------:R0:W-:Y:S04]  /*c7160*/  STL.64 [R1+0x3e8], R14 ;  /* 0x0003e80e01007387 */ /* 0x0001e80000100a00 */
[----:B0-----:R-:W2:Y:S01]  /*c7170*/  LDL.LU.64 R14, [R1+0x3c40] ;  /* 0x003c4000010e7983 */ /* 0x001ea20000300a00 */
[----:B------:R-:W2:Y:S02]  /*c7180*/  LDL.LU.64 R12, [R1+0x3c38] ;  /* 0x003c3800010c7983 */ /* 0x000ea40000300a00 */
[----:B------:R0:W-:Y:S02]  /*c7190*/  STL.64 [R1+0x3af8], R26 ;  /* 0x003af81a01007387 */ /* 0x0001e40000100a00 */
[----:B0-----:R-:W3:Y:S01]  /*c71a0*/  LDL.LU.64 R26, [R1+0x1bf8] ;  /* 0x001bf800011a7983 */ /* 0x001ee20000300a00 */
[C---:B--2---:R-:W-:Y:S03]  /*c71b0*/  HMMA.16816.F32 R8, R12.reuse, R10, R4 ;  /* 0x0000000a0c08723c */ /* 0x044fe60000001804 */
[----:B------:R-:W4:Y:S11]  /*c71c0*/  LDL.LU.64 R6, [R1+0x3c30] ;  /* 0x003c300001067983 */ /* 0x000f360000300a00 */
[----:B------:R-:W-:Y:S09]  /*c71d0*/  @!UPT UIADD3 URZ, URZ, URZ, URZ ;  /* 0x0000003f3f3ff290 */ /* 0x000ff2000fffe03f */
[----:B------:R-:W-:Y:S01]  /*c71e0*/  STL.64 [R1+0x1150], R8 ;  /* 0x0011500801007387 */ /* 0x000fe20000100a00 */
[----:B------:R0:W-:Y:S03]  /*c71f0*/  STL.64 [R1+0x1158], R10 ;  /* 0x0011580a01007387 */ /* 0x0001e60000100a00 */
[----:B0-----:R-:W2:Y:S01]  /*c7200*/  LDL.LU.64 R10, [R1+0x3c28] ;  /* 0x003c2800010a7983 */ /* 0x001ea20000300a00 */
[C---:B----4-:R-:W-:Y:S03]  /*c7210*/  HMMA.16816.F32 R4, R12.reuse, R6, R16 ;  /* 0x000000060c04723c */ /* 0x050fe60000001810 */
[----:B------:R-:W4:Y:S05]  /*c7220*/  LDL.LU.64 R18, [R1+0x3c20] ;  /* 0x003c200001127983 */ /* 0x000f2a0000300a00 */
[C---:B--2---:R-:W-:Y:S11]  /*c7230*/  HMMA.16816.F32 R8, R12.reuse, R10, R20 ;  /* 0x0000000a0c08723c */ /* 0x044ff60000001814 */
[----:B------:R-:W-:Y:S04]  /*c7240*/  @!UPT UIADD3 URZ, URZ, URZ, URZ ;  /* 0x0000003f3f3ff290 */ /* 0x000fe8000fffe03f */
[----:B------:R-:W-:Y:S01]  /*c7250*/  STL.64 [R1+0x1120], R4 ;  /* 0x0011200401007387 */ /* 0x000fe20000100a00 */
[----:B------:R0:W-:Y:S03]  /*c7260*/  STL.64 [R1+0x1128], R6 ;  /* 0x0011280601007387 */ /* 0x0001e60000100a00 */
[----:B0-----:R-:W2:Y:S01]  /*c7270*/  LDL.LU.64 R6, [R1+0x3c18] ;  /* 0x003c180001067983 */ /* 0x001ea20000300a00 */
[----:B------:R-:W2:Y:S02]  /*c7280*/  LDL.LU.64 R4, [R1+0x1bf0] ;  /* 0x001bf00001047983 */ /* 0x000ea40000300a00 */
[----:B------:R-:W2:Y:S02]  /*c7290*/  LDL.LU R17, [R1+0x1c18] ;  /* 0x001c180001117983 */ /* 0x000ea40000300800 */
[----:B------:R-:W2:Y:S01]  /*c72a0*/  LDL.LU.64 R22, [R1+0x3c10] ;  /* 0x003c100001167983 */ /* 0x000ea20000300a00 */
        /* <DEDUP_REMOVED lines=62> */
[----:B------:R-:W-:Y:S02]  /*c7690*/  IMAD.MOV.U32 R7, RZ, RZ, R2 ;  /* 0x000000ffff077224 */ /* 0x000fe400078e0002 */
[----:B------:R-:W-:-:S02]  /*c76a0*/  IMAD.MOV.U32 R2, RZ, RZ, R15 ;  /* 0x000000ffff027224 */ /* 0x000fc400078e000f */
[----:B--2---:R-:W-:Y:S02]  /*c76b0*/  IMAD.MOV.U32 R4, RZ, RZ, R9 ;  /* 0x000000ffff047224 */ /* 0x004fe400078e0009 */
[----:B------:R-:W-:Y:S02]  /*c76c0*/  IMAD.MOV.U32 R5, RZ, RZ, R8 ;  /* 0x000000ffff057224 */ /* 0x000fe400078e0008 */
[----:B------:R-:W-:Y:S01]  /*c76d0*/  HMMA.16816.F32 R8, R12, R10, R20 ;  /* 0x0000000a0c08723c */ /* 0x000fe20000001814 */
[----:B------:R-:W2:Y:S01]  /*c76e0*/  LDL.LU.64 R22, [R1+0x3b38] ;  /* 0x003b380001167983 */ /* 0x000ea20000300a00 */
[----:B------:R-:W2:Y:S11]  /*c76f0*/  LDL.LU.64 R20, [R1+0x3b30] ;  /* 0x003b300001147983 */ /* 0x000eb60000300a00 */
[----:B------:R-:W-:Y:S10]  /*c7700*/  @!UPT UIADD3 URZ, URZ, URZ, URZ ;  /* 0x0000003f3f3ff290 */ /* 0x000ff4000fffe03f */
[----:B------:R-:W-:Y:S01]  /*c7710*/  STL.64 [R1+0xcc0], R8 ;  /* 0x000cc00801007387 */ /* 0x000fe20000100a00 */
[----:B------:R0:W-:Y:S02]  /*c7720*/  STL.64 [R1+0xcc8], R10 ;  /* 0x000cc80a01007387 */ /* 0x0001e40000100a00 */
[----:B0-----:R-:W-:Y:S02]  /*c7730*/  IMAD.MOV.U32 R10, RZ, RZ, R14 ;  /* 0x000000ffff0a7224 */ /* 0x001fe400078e000e */
[----:B------:R-:W2:Y:S01]  /*c7740*/  LDL.LU.64 R14, [R1+0x3b28] ;  /* 0x003b2800010e7983 */ /* 0x000ea20000300a00 */
[----:B------:R-:W-:Y:S02]  /*c7750*/  IMAD.MOV.U32 R8, RZ, RZ, R12 ;  /* 0x000000ffff087224 */ /* 0x000fe400078e000c */
[----:B------:R-:W-:Y:S02]  /*c7760*/  IMAD.MOV.U32 R9, RZ, RZ, R13 ;  /* 0x000000ffff097224 */ /* 0x000fe400078e000d */
[----:B------:R-:W-:-:S07]  /*c7770*/  IMAD.MOV.U32 R11, RZ, RZ, R2 ;  /* 0x000000ffff0b7224 */ /* 0x000fce00078e0002 */
[----:B--2---:R-:W-:Y:S01]  /*c7780*/  HMMA.16816.F32 R12, R8, R14, R20 ;  /* 0x0000000e080c723c */ /* 0x004fe20000001814 */
[----:B------:R-:W4:Y:S01]  /*c7790*/  LDL.LU.64 R22, [R1+0x3b20] ;  /* 0x003b200001167983 */ /* 0x000f220000300a00 */
[----:B------:R-:W4:Y:S11]  /*c77a0*/  LDL.LU.64 R20, [R1+0x3b18] ;  /* 0x003b180001147983 */ /* 0x000f360000300a00 */
[----:B------:R-:W-:Y:S10]  /*c77b0*/  @!UPT UIADD3 URZ, URZ, URZ, URZ ;  /* 0x0000003f3f3ff290 */ /* 0x000ff4000fffe03f */
[----:B------:R-:W-:Y:S01]  /*c77c0*/  STL.64 [R1+0xca0], R12 ;  /* 0x000ca00c01007387 */ /* 0x000fe20000100a00 */
[----:B------:R0:W-:Y:S03]  /*c77d0*/  STL.64 [R1+0xca8], R14 ;  /* 0x000ca80e01007387 */ /* 0x0001e60000100a00 */
[----:B0-----:R-:W2:Y:S04]  /*c77e0*/  LDL.LU.64 R14, [R1+0x1be8] ;  /* 0x001be800010e7983 */ /* 0x001ea80000300a00 */
[----:B--2---:R0:W-:Y:S01]  /*c77f0*/  STL.64 [R1+0x3b00], R14 ;  /* 0x003b000e01007387 */ /* 0x0041e20000100a00 */
[----:B------:R-:W4:Y:S03]  /*c7800*/  LDL.LU.64 R12, [R1+0x1a0] ;  /* 0x0001a000010c7983 */ /* 0x000f260000300a00 */
[----:B0-----:R-:W4:Y:S02]  /*c7810*/  LDL.LU.64 R14, [R1+0x1a8] ;  /* 0x0001a800010e7983 */ /* 0x001f240000300a00 */
[----:B----4-:R-:W-:Y:S11]  /*c7820*/  HMMA.16816.F32 R20, R12, R18, R20 ;  /* 0x000000120c14723c */ /* 0x010ff60000001814 */
[----:B------:R-:W-:Y:S11]  /*c7830*/  @!UPT UIADD3 URZ, URZ, URZ, URZ ;  /* 0x0000003f3f3ff290 */ /* 0x000ff6000fffe03f */
[----:B------:R-:W-:Y:S01]  /*c7840*/  @!UPT UIADD3 URZ, URZ, URZ, URZ ;  /* 0x0000003f3f3ff290 */ /* 0x000fe2000fffe03f */
[----:B------:R-:W-:Y:S01]  /*c7850*/  STL.64 [R1+0xc70], R20 ;  /* 0x000c701401007387 */ /* 0x000fe20000100a00 */
[----:B------:R0:W-:Y:S03]  /*c7860*/  STL.64 [R1+0xc78], R22 ;  /* 0x000c781601007387 */ /* 0x0001e60000100a00 */
[----:B0-----:R-:W2:Y:S01]  /*c7870*/  LDL.LU.64 R22, [R1+0x3b10] ;  /* 0x003b100001167983 */ /* 0x001ea20000300a00 */
[----:B------:R-:W-:Y:S02]  /*c7880*/  IMAD.MOV.U32 R6, RZ, RZ, R3 ;  /* 0x000000ffff067224 */ /* 0x000fe400078e0003 */
[----:B------:R-:W-:Y:S02]  /*c7890*/  IMAD.MOV.U32 R3, RZ, RZ, c[0x0][0x188] ;  /* 0x00006200ff037624 */ /* 0x000fe400078e00ff */
[----:B------:R-:W4:Y:S02]  /*c78a0*/  LDL.LU.64 R18, [R1+0x1c00] ;  /* 0x001c000001127983 */ /* 0x000f240000300a00 */
[----:B------:R-:W-:-:S02]  /*c78b0*/  IMAD.MOV.U32 R2, RZ, RZ, R15 ;  /* 0x000000ffff027224 */ /* 0x000fc400078e000f */
[----:B------:R-:W-:Y:S02]  /*c78c0*/  IMAD.SHL.U32 R9, R3, 0x80, RZ ;  /* 0x0000008003097824 */ /* 0x000fe400078e00ff */
[----:B------:R-:W-:Y:S01]  /*c78d0*/  IMAD.MOV.U32 R3, RZ, RZ, R14 ;  /* 0x000000ffff037224 */ /* 0x000fe200078e000e */
[----:B--2---:R-:W-:Y:S01]  /*c78e0*/  HMMA.16816.F32 R20, R12, R22, R4 ;  /* 0x000000160c14723c */ /* 0x004fe20000001804 */
[----:B------:R-:W2:Y:S06]  /*c78f0*/  LDL.LU.64 R4, [R1+0x3b08] ;  /* 0x003b080001047983 */ /* 0x000eac0000300a00 */
[----:B------:R-:W-:Y:S11]  /*c7900*/  IMAD.MOV.U32 R7, RZ, RZ, R12 ;  /* 0x000000ffff077224 */ /* 0x000ff600078e000c */
[----:B------:R-:W-:Y:S05]  /*c7910*/  @!UPT UIADD3 URZ, URZ, URZ, URZ ;  /* 0x0000003f3f3ff290 */ /* 0x000fea000fffe03f */
[----:B------:R0:W-:Y:S01]  /*c7920*/  STL.64 [R1+0xc50], R20 ;  /* 0x000c501401007387 */ /* 0x0001e20000100a00 */
[----:B------:R1:W-:Y:S02]  /*c7930*/  STL.64 [R1+0xc58], R22 ;  /* 0x000c581601007387 */ /* 0x0003e40000100a00 */
[----:B------:R-:W2:Y:S02]  /*c7940*/  LDL.LU.64 R14, [R1+0x3b00] ;  /* 0x003b0000010e7983 */ /* 0x000ea40000300a00 */
[----:B------:R-:W2:Y:S01]  /*c7950*/  LDL.LU R12, [R1+0x27f8] ;  /* 0x0027f800010c7983 */ /* 0x000ea20000300800 */
[----:B------:R-:W2:Y:S04]  /*c7960*/  LDL.LU R16, [R1+0x27f0] ;  /* 0x0027f00001107983 */ /* 0x000ea80000300800 */
[----:B0-----:R-:W2:Y:S01]  /*c7970*/  LDL.LU R21, [R1+0x27e8] ;  /* 0x0027e80001157983 */ /* 0x001ea20000300800 */
[----:B------:R-:W2:Y:S02]  /*c7980*/  LDL.LU R29, [R1+0x27e0] ;  /* 0x0027e000011d7983 */ /* 0x000ea40000300800 */
[----:B------:R-:W2:Y:S02]  /*c7990*/  LDL.LU R25, [R1+0x27d8] ;  /* 0x0027d80001197983 */ /* 0x000ea40000300800 */
[----:B------:R-:W2:Y:S02]  /*c79a0*/  LDL.LU R20, [R1+0x27d0] ;  /* 0x0027d00001147983 */ /* 0x000ea40000300800 */
[----:B------:R-:W-:-:S02]  /*c79b0*/  IMAD.SHL.U32 R9, R9, 0x2, RZ ;  /* 0x0000000209097824 */ /* 0x000fc400078e00ff */
[----:B-1----:R-:W-:-:S03]  /*c79c0*/  IMAD.MOV.U32 R22, RZ, RZ, R3 ;  /* 0x000000ffff167224 */ /* 0x002fc600078e0003 */
[----:B---3--:R-:W-:Y:S01]  /*c79d0*/  IADD3 R10, P0, R26, R9, RZ ;  /* 0x000000091a0a7210 */ /* 0x008fe20007f1e0ff */
[----:B------:R-:W-:-:S04]  /*c79e0*/  IMAD.MOV.U32 R23, RZ, RZ, R2 ;  /* 0x000000ffff177224 */ /* 0x000fc800078e0002 */
[----:B------:R-:W-:Y:S01]  /*c79f0*/  IMAD.X R3, R27, 0x1, R0, P0 ;  /* 0x000000011b037824 */ /* 0x000fe200000e0600 */
[-C--:B----4-:R-:W-:Y:S01]  /*c7a00*/  IADD3 R8, P0, R18, R9.reuse, RZ ;  /* 0x0000000912087210 */ /* 0x090fe20007f1e0ff */
[----:B------:R-:W-:Y:S01]  /*c7a10*/  IMAD.MOV.U32 R6, RZ, RZ, R13 ;  /* 0x000000ffff067224 */ /* 0x000fe200078e000d */
[----:B--2---:R0:W-:Y:S01]  /*c7a20*/  STL.64 [R1+0x3ae8], R20 ;  /* 0x003ae81401007387 */ /* 0x0041e20000100a00 */
[----:B------:R-:W2:Y:S02]  /*c7a30*/  LDL.LU R28, [R1+0x27f4] ;  /* 0x0027f400011c7983 */ /* 0x000ea40000300800 */
[----:B------:R-:W3:Y:S02]  /*c7a40*/  LDL.LU R24, [R1+0x27c8] ;  /* 0x0027c80001187983 */ /* 0x000ee40000300800 */
[----:B------:R-:W4:Y:S01]  /*c7a50*/  LDL.LU R2, [R1+0x27ec] ;  /* 0x0027ec0001027983 */ /* 0x000f220000300800 */
[----:B------:R-:W2:Y:S01]  /*c7a60*/  LDL.LU.64 R26, [R1+0x3af8] ;  /* 0x003af800011a7983 */ /* 0x000ea20000300a00 */
[----:B------:R-:W2:Y:S02]  /*c7a70*/  LDL R13, [R1+0x3418] ;  /* 0x00341800010d7983 */ /* 0x000ea40000100800 */
[----:B------:R1:W-:Y:S02]  /*c7a80*/  STL [R1+0x3848], R8 ;  /* 0x0038480801007387 */ /* 0x0003e40000100800 */
[----:B0-----:R-:W-:Y:S01]  /*c7a90*/  IMAD.MOV.U32 R20, RZ, RZ, R7 ;  /* 0x000000ffff147224 */ /* 0x001fe200078e0007 */
[-C--:B------:R-:W-:Y:S01]  /*c7aa0*/  IADD3 R7, P1, R4, R9.reuse, RZ ;  /* 0x0000000904077210 */ /* 0x080fe20007f3e0ff */
[----:B------:R-:W-:-:S05]  /*c7ab0*/  IADD3 R9, P2, R14, R9, RZ ;  /* 0x000000090e097210 */ /* 0x000fca0007f5e0ff */
[----:B------:R0:W-:Y:S01]  /*c7ac0*/  STL [R1+0x384c], R9 ;  /* 0x00384c0901007387 */ /* 0x0001e20000100800 */
[----:B------:R0:W-:Y:S02]  /*c7ad0*/  STL [R1+0x3af0], R10 ;  /* 0x003af00a01007387 */ /* 0x0001e40000100800 */
[----:B-1----:R-:W2:Y:S01]  /*c7ae0*/  LDL.LU R8, [R1+0xa0] ;  /* 0x0000a00001087983 */ /* 0x002ea20000300800 */
[----:B0-----:R-:W2:Y:S01]  /*c7af0*/  LDL.LU R9, [R1+0xa4] ;  /* 0x0000a40001097983 */ /* 0x001ea20000300800 */
[----:B------:R-:W2:Y:S02]  /*c7b00*/  LDL.LU R10, [R1+0xa8] ;  /* 0x0000a800010a7983 */ /* 0x000ea40000300800 */
[----:B------:R-:W2:Y:S02]  /*c7b10*/  LDL.LU R11, [R1+0xac] ;  /* 0x0000ac00010b7983 */ /* 0x000ea40000300800 */
[----:B------:R-:W-:Y:S02]  /*c7b20*/  IMAD.MOV.U32 R21, RZ, RZ, R6 ;  /* 0x000000ffff157224 */ /* 0x000fe400078e0006 */
[----:B------:R-:W-:-:S02]  /*c7b30*/  IMAD.X R4, R5, 0x1, R0, P1 ;  /* 0x0000000105047824 */ /* 0x000fc400008e0600 */
[--C-:B------:R-:W-:Y:S01]  /*c7b40*/  IMAD.X R5, R19, 0x1, R0.reuse, P0 ;  /* 0x0000000113057824 */ /* 0x100fe200000e0600 */
[----:B------:R-:W-:Y:S01]  /*c7b50*/  IADD3 R17, R17, 0x1, RZ ;  /* 0x0000000111117810 */ /* 0x000fe20007ffe0ff */
[----:B------:R-:W-:-:S03]  /*c7b60*/  IMAD.X R6, R15, 0x1, R0, P2 ;  /* 0x000000010f067824 */ /* 0x000fc600010e0600 */
[----:B------:R-:W-:Y:S01]  /*c7b70*/  STL [R1+0x3850], R5 ;  /* 0x0038500501007387 */ /* 0x000fe20000100800 */
[----:B------:R-:W-:Y:S02]  /*c7b80*/  STL [R1+0x1c18], R17 ;  /* 0x001c181101007387 */ /* 0x000fe40000100800 */
[----:B------:R-:W-:Y:S01]  /*c7b90*/  STL [R1+0x3854], R6 ;  /* 0x0038540601007387 */ /* 0x000fe20000100800 */
[----:B--2---:R-:W-:Y:S01]  /*c7ba0*/  HMMA.16816.F32 R20, R20, R26, R8 ;  /* 0x0000001a1414723c */ /* 0x004fe20000001808 */
[----:B------:R-:W2:Y:S11]  /*c7bb0*/  LDL.LU R10, [R1+0x3af0] ;  /* 0x003af000010a7983 */ /* 0x000eb60000300800 */
[----:B------:R-:W-:Y:S11]  /*c7bc0*/  @!UPT UIADD3 URZ, URZ, URZ, URZ ;  /* 0x0000003f3f3ff290 */ /* 0x000ff6000fffe03f */
[----:B------:R0:W-:Y:S01]  /*c7bd0*/  STL.64 [R1+0xbc0], R20 ;  /* 0x000bc01401007387 */ /* 0x0001e20000100a00 */
[----:B------:R-:W-:Y:S03]  /*c7be0*/  STL.64 [R1+0xbc8], R22 ;  /* 0x000bc81601007387 */ /* 0x000fe60000100a00 */
[----:B0-----:R-:W2:Y:S01]  /*c7bf0*/  LDL.LU.64 R20, [R1+0x3ae8] ;  /* 0x003ae80001147983 */ /* 0x001ea20000300a00 */
[----:B------:R-:W-:Y:S02]  /*c7c00*/  IMAD.MOV.U32 R11, RZ, RZ, R23 ;  /* 0x000000ffff0b7224 */ /* 0x000fe400078e0017 */
[----:B------:R-:W-:Y:S02]  /*c7c10*/  IMAD.MOV.U32 R14, RZ, RZ, R22 ;  /* 0x000000ffff0e7224 */ /* 0x000fe400078e0016 */
[----:B------:R-:W-:Y:S01]  /*c7c20*/  IMAD.MOV.U32 R15, RZ, RZ, c[0x0][0x188] ;  /* 0x00006200ff0f7624 */ /* 0x000fe200078e00ff */
[----:B------:R-:W-:Y:S02]  /*c7c30*/  STL [R1+0x385c], R11 ;  /* 0x00385c0b01007387 */ /* 0x000fe40000100800 */
[----:B------:R0:W-:Y:S02]  /*c7c40*/  STL [R1+0x3858], R14 ;  /* 0x0038580e01007387 */ /* 0x0001e40000100800 */
[----:B------:R-:W-:-:S02]  /*c7c50*/  IMAD.MOV.U32 R9, RZ, RZ, R3 ;  /* 0x000000ffff097224 */ /* 0x000fc400078e0003 */
[----:B------:R-:W-:Y:S02]  /*c7c60*/  IMAD.MOV.U32 R5, RZ, RZ, R4 ;  /* 0x000000ffff057224 */ /* 0x000fe400078e0004 */
[----:B0-----:R-:W-:-:S04]  /*c7c70*/  IMAD.SHL.U32 R14, R15, 0x80, RZ ;  /* 0x000000800f0e7824 */ /* 0x001fc800078e00ff */
[----:B------:R-:W-:Y:S02]  /*c7c80*/  IMAD.SHL.U32 R14, R14, 0x2, RZ ;  /* 0x000000020e0e7824 */ /* 0x000fe400078e00ff */
[----:B------:R-:W-:-:S03]  /*c7c90*/  IMAD.MOV.U32 R4, RZ, RZ, R7 ;  /* 0x000000ffff047224 */ /* 0x000fc600078e0007 */
[-C--:B------:R-:W-:Y:S02]  /*c7ca0*/  IADD3 R12, P6, R12, R14.reuse, RZ ;  /* 0x0000000e0c0c7210 */ /* 0x080fe40007fde0ff */
[-C--:B------:R-:W-:Y:S02]  /*c7cb0*/  IADD3 R16, P1, R16, R14.reuse, RZ ;  /* 0x0000000e10107210 */ /* 0x080fe40007f3e0ff */
[-C--:B------:R-:W-:Y:S02]  /*c7cc0*/  IADD3 R29, P3, R29, R14.reuse, RZ ;  /* 0x0000000e1d1d7210 */ /* 0x080fe40007f7e0ff */
[-C--:B------:R-:W-:Y:S01]  /*c7cd0*/  IADD3 R25, P4, R25, R14.reuse, RZ ;  /* 0x0000000e19197210 */ /* 0x080fe20007f9e0ff */
[--C-:B------:R-:W-:Y:S01]  /*c7ce0*/  IMAD.X R28, R28, 0x1, R0.reuse, P6 ;  /* 0x000000011c1c7824 */ /* 0x100fe200030e0600 */
[----:B---3--:R-:W-:Y:S01]  /*c7cf0*/  IADD3 R24, P6, R24, R14, RZ ;  /* 0x0000000e18187210 */ /* 0x008fe20007fde0ff */
[----:B----4-:R-:W-:Y:S02]  /*c7d00*/  IMAD.X R2, R2, 0x1, R0, P1 ;  /* 0x0000000102027824 */ /* 0x010fe400008e0600 */
[----:B--2---:R-:W-:-:S05]  /*c7d10*/  IMAD.MOV.U32 R8, RZ, RZ, R10 ;  /* 0x000000ffff087224 */ /* 0x004fca00078e000a */
[----:B------:R-:W-:Y:S01]  /*c7d20*/  STL.64 [R1+0x1bf8], R8 ;  /* 0x001bf80801007387 */ /* 0x000fe20000100a00 */
[----:B------:R-:W-:Y:S02]  /*c7d30*/  STL.64 [R1+0x1bf0], R4 ;  /* 0x001bf00401007387 */ /* 0x000fe40000100a00 */
[----:B------:R-:W-:Y:S02]  /*c7d40*/  STL [R1+0x27f8], R12 ;  /* 0x0027f80c01007387 */ /* 0x000fe40000100800 */
[----:B------:R-:W-:Y:S01]  /*c7d50*/  STL [R1+0x27f0], R16 ;  /* 0x0027f01001007387 */ /* 0x000fe20000100800 */
[-C--:B------:R-:W-:Y:S02]  /*c7d60*/  IADD3 R21, P2, R21, R14.reuse, RZ ;  /* 0x0000000e15157210 */ /* 0x080fe40007f5e0ff */
[----:B------:R-:W-:-:S03]  /*c7d70*/  IADD3 R20, P5, R20, R14, RZ ;  /* 0x0000000e14147210 */ /* 0x000fc60007fbe0ff */
[----:B------:R-:W-:Y:S01]  /*c7d80*/  STL [R1+0x27e8], R21 ;  /* 0x0027e81501007387 */ /* 0x000fe20000100800 */
[----:B------:R-:W-:Y:S02]  /*c7d90*/  STL [R1+0x27e0], R29 ;  /* 0x0027e01d01007387 */ /* 0x000fe40000100800 */
[----:B------:R-:W-:Y:S02]  /*c7da0*/  STL [R1+0x27d8], R25 ;  /* 0x0027d81901007387 */ /* 0x000fe40000100800 */
[----:B------:R-:W-:Y:S01]  /*c7db0*/  STL [R1+0x27d0], R20 ;  /* 0x0027d01401007387 */ /* 0x000fe20000100800 */
[----:B------:R0:W-:Y:S01]  /*c7dc0*/  STL [R1+0x3ae0], R0 ;  /* 0x003ae00001007387 */ /* 0x0001e20000100800 */
[----:B------:R-:W-:Y:S03]  /*c7dd0*/  STL [R1+0x27f4], R28 ;  /* 0x0027f41c01007387 */ /* 0x000fe60000100800 */
[----:B0-----:R-:W2:Y:S01]  /*c7de0*/  LDL.LU R0, [R1+0x27c0] ;  /* 0x0027c00001007983 */ /* 0x001ea20000300800 */
[----:B------:R-:W-:Y:S02]  /*c7df0*/  STL [R1+0x27c8], R24 ;  /* 0x0027c81801007387 */ /* 0x000fe40000100800 */
[----:B------:R-:W3:Y:S02]  /*c7e00*/  LDL.LU R7, [R1+0x27b0] ;  /* 0x0027b00001077983 */ /* 0x000ee40000300800 */
[----:B------:R-:W-:Y:S01]  /*c7e10*/  STL [R1+0x27ec], R2 ;  /* 0x0027ec0201007387 */ /* 0x000fe20000100800 */
[----:B---3--:R0:W-:Y:S04]  /*c7e20*/  STL [R1+0x3ad4], R7 ;  /* 0x003ad40701007387 */ /* 0x0081e80000100800 */
[----:B0-----:R-:W3:Y:S04]  /*c7e30*/  LDL.LU R7, [R1+0x27dc] ;  /* 0x0027dc0001077983 */ /* 0x001ee80000300800 */
[----:B---3--:R0:W-:Y:S04]  /*c7e40*/  STL [R1+0x3ad8], R7 ;  /* 0x003ad80701007387 */ /* 0x0081e80000100800 */
[----:B0-----:R-:W3:Y:S01]  /*c7e50*/  LDL.LU R7, [R1+0x27b8] ;  /* 0x0027b80001077983 */ /* 0x001ee20000300800 */
[----:B------:R-:W-:-:S02]  /*c7e60*/  ISETP.NE.U32.AND P0, PT, R17, R13, PT ;  /* 0x0000000d1100720c */ /* 0x000fc40003f05070 */
[----:B--2---:R-:W-:Y:S01]  /*c7e70*/  IADD3 R0, P1, R0, R14, RZ ;  /* 0x0000000e00007210 */ /* 0x004fe20007f3e0ff */
[----:B---3--:R0:W-:Y:S04]  /*c7e80*/  STL [R1+0x3adc], R7 ;  /* 0x003adc0701007387 */ /* 0x0081e80000100800 */
[----:B0-----:R-:W2:Y:S01]  /*c7e90*/  LDL.LU R7, [R1+0x27e4] ;  /* 0x0027e40001077983 */ /* 0x001ea20000300800 */
        /* <DEDUP_REMOVED lines=26> */
[----:B------:R0:W-:Y:S02]  /*c8040*/  STL [R1+0x27c0], R0 ;  /* 0x0027c00001007387 */ /* 0x0001e40000100800 */
[----:B0-----:R-:W2:Y:S02]  /*c8050*/  LDL.LU R0, [R1+0x3ae0] ;  /* 0x003ae00001007983 */ /* 0x001ea40000300800 */
[----:B--2---:R-:W-:-:S05]  /*c8060*/  IMAD.X R7, R7, 0x1, R0, P2 ;  /* 0x0000000107077824 */ /* 0x004fca00010e0600 */
[----:B------:R0:W-:Y:S04]  /*c8070*/  STL [R1+0x27e4], R7 ;  /* 0x0027e40701007387 */ /* 0x0001e80000100800 */
[----:B0-----:R-:W2:Y:S02]  /*c8080*/  LDL.LU R7, [R1+0x3adc] ;  /* 0x003adc0001077983 */ /* 0x001ea40000300800 */
[----:B--2---:R-:W-:-:S05]  /*c8090*/  IADD3 R7, P2, R7, R14, RZ ;  /* 0x0000000e07077210 */ /* 0x004fca0007f5e0ff */
[----:B------:R0:W-:Y:S04]  /*c80a0*/  STL [R1+0x27b8], R7 ;  /* 0x0027b80701007387 */ /* 0x0001e80000100800 */
[----:B0-----:R-:W2:Y:S02]  /*c80b0*/  LDL.LU R7, [R1+0x3ad8] ;  /* 0x003ad80001077983 */ /* 0x001ea40000300800 */
[----:B--2---:R-:W-:-:S05]  /*c80c0*/  IMAD.X R7, R7, 0x1, R0, P3 ;  /* 0x0000000107077824 */ /* 0x004fca00018e0600 */
[----:B------:R0:W-:Y:S04]  /*c80d0*/  STL [R1+0x27dc], R7 ;  /* 0x0027dc0701007387 */ /* 0x0001e80000100800 */
[----:B0-----:R-:W2:Y:S01]  /*c80e0*/  LDL.LU R7, [R1+0x3ad4] ;  /* 0x003ad40001077983 */ /* 0x001ea20000300800 */
[--C-:B---3--:R-:W-:Y:S01]  /*c80f0*/  IMAD.X R4, R4, 0x1, R0.reuse, P4 ;  /* 0x0000000104047824 */ /* 0x108fe200020e0600 */
[-C--:B----4-:R-:W-:Y:S01]  /*c8100*/  IADD3 R10, P4, R10, R14.reuse, RZ ;  /* 0x0000000e0a0a7210 */ /* 0x090fe20007f9e0ff */
[--C-:B------:R-:W-:Y:S01]  /*c8110*/  IMAD.X R3, R3, 0x1, R0.reuse, P5 ;  /* 0x0000000103037824 */ /* 0x100fe200028e0600 */
[-C--:B------:R-:W-:Y:S01]  /*c8120*/  IADD3 R11, P5, R11, R14.reuse, RZ ;  /* 0x0000000e0b0b7210 */ /* 0x080fe20007fbe0ff */
        /* <DEDUP_REMOVED lines=16> */
[----:B------:R-:W-:Y:S01]  /*c8230*/  IMAD.X R24, R24, 0x1, R0, P4 ;  /* 0x0000000118187824 */ /* 0x000fe200020e0600 */
[----:B------:R-:W-:-:S02]  /*c8240*/  IADD3 R2, P4, R2, R14, RZ ;  /* 0x0000000e02027210 */ /* 0x000fc40007f9e0ff */
[----:B--2---:R-:W-:-:S05]  /*c8250*/  IADD3 R7, P3, R7, R14, RZ ;  /* 0x0000000e07077210 */ /* 0x004fca0007f7e0ff */
[----:B------:R-:W-:Y:S01]  /*c8260*/  STL [R1+0x27b0], R7 ;  /* 0x0027b00701007387 */ /* 0x000fe20000100800 */
[----:B------:R-:W-:Y:S02]  /*c8270*/  STL [R1+0x27d4], R4 ;  /* 0x0027d40401007387 */ /* 0x000fe40000100800 */
[----:B------:R-:W-:Y:S02]  /*c8280*/  STL [R1+0x27a8], R10 ;  /* 0x0027a80a01007387 */ /* 0x000fe40000100800 */
[----:B------:R-:W-:Y:S01]  /*c8290*/  STL [R1+0x27cc], R3 ;  /* 0x0027cc0301007387 */ /* 0x000fe20000100800 */
[----:B------:R-:W-:Y:S01]  /*c82a0*/  STL [R1+0x27a0], R11 ;  /* 0x0027a00b01007387 */ /* 0x000fe20000100800 */
[----:B------:R-:W-:Y:S02]  /*c82b0*/  STL [R1+0x27c4], R26 ;  /* 0x0027c41a01007387 */ /* 0x000fe40000100800 */
[----:B------:R-:W-:Y:S02]  /*c82c0*/  STL [R1+0x2798], R27 ;  /* 0x0027981b01007387 */ /* 0x000fe40000100800 */
[--C-:B------:R-:W-:Y:S01]  /*c82d0*/  IMAD.X R22, R22, 0x1, R0.reuse, P3 ;  /* 0x0000000116167824 */ /* 0x100fe200018e0600 */
[----:B------:R-:W-:Y:S01]  /*c82e0*/  STL [R1+0x27bc], R6 ;  /* 0x0027bc0601007387 */ /* 0x000fe20000100800 */
[----:B------:R-:W-:Y:S01]  /*c82f0*/  IADD3 R23, P3, R23, R14, RZ ;  /* 0x0000000e17177210 */ /* 0x000fe20007f7e0ff */
        /* <DEDUP_REMOVED lines=11> */
[----:B------:R-:W-:-:S02]  /*c83b0*/  IMAD.X R20, R20, 0x1, R0, P3 ;  /* 0x0000000114147824 */ /* 0x000fc400018e0600 */
[----:B------:R-:W-:Y:S02]  /*c83c0*/  STL [R1+0x278c], R16 ;  /* 0x00278c1001007387 */ /* 0x000fe40000100800 */
[----:B------:R-:W-:Y:S01]  /*c83d0*/  STL [R1+0x2760], R21 ;  /* 0x0027601501007387 */ /* 0x000fe20000100800 */
[----:B------:R-:W-:Y:S01]  /*c83e0*/  IADD3 R28, P3, R28, R14, RZ ;  /* 0x0000000e1c1c7210 */ /* 0x000fe20007f7e0ff */
[----:B------:R-:W-:Y:S01]  /*c83f0*/  STL [R1+0x2784], R29 ;  /* 0x0027841d01007387 */ /* 0x000fe20000100800 */
[----:B------:R-:W-:Y:S02]  /*c8400*/  STL [R1+0x2758], R25 ;  /* 0x0027581901007387 */ /* 0x000fe40000100800 */
[----:B------:R-:W-:Y:S02]  /*c8410*/  STL [R1+0x277c], R20 ;  /* 0x00277c1401007387 */ /* 0x000fe40000100800 */
[----:B------:R0:W-:Y:S01]  /*c8420*/  STL [R1+0x3ad0], R14 ;  /* 0x003ad00e01007387 */ /* 0x0001e20000100800 */
[----:B------:R-:W-:Y:S04]  /*c8430*/  STL [R1+0x2750], R28 ;  /* 0x0027501c01007387 */ /* 0x000fe80000100800 */
        /* <DEDUP_REMOVED lines=8> */
[----:B--2---:R-:W-:-:S03]  /*c84c0*/  IMAD.X R14, R14, 0x1, R0, P5 ;  /* 0x000000010e0e7824 */ /* 0x004fc600028e0600 */
        /* <DEDUP_REMOVED lines=30> */
[----:B--2---:R-:W-:-:S05]  /*c86b0*/  IADD3 R7, P5, R7, R14, RZ ;  /* 0x0000000e07077210 */ /* 0x004fca0007fbe0ff */
[----:B------:R0:W-:Y:S04]  /*c86c0*/  STL [R1+0x2740], R7 ;  /* 0x0027400701007387 */ /* 0x0001e80000100800 */
[----:B0-----:R-:W2:Y:S02]  /*c86d0*/  LDL.LU R7, [R1+0x3acc] ;  /* 0x003acc0001077983 */ /* 0x001ea40000300800 */
[----:B--2---:R-:W-:-:S05]  /*c86e0*/  IMAD.X R7, R7, 0x1, R0, P6 ;  /* 0x0000000107077824 */ /* 0x004fca00030e0600 */
[----:B------:R0:W-:Y:S04]  /*c86f0*/  STL [R1+0x2764], R7 ;  /* 0x0027640701007387 */ /* 0x0001e80000100800 */
[----:B0-----:R-:W2:Y:S02]  /*c8700*/  LDL.LU R7, [R1+0x3ac8] ;  /* 0x003ac80001077983 */ /* 0x001ea40000300800 */
[----:B--2---:R-:W-:-:S05]  /*c8710*/  IADD3 R7, P6, R7, R14, RZ ;  /* 0x0000000e07077210 */ /* 0x004fca0007fde0ff */
[----:B------:R0:W-:Y:S04]  /*c8720*/  STL [R1+0x2738], R7 ;  /* 0x0027380701007387 */ /* 0x0001e80000100800 */
[----:B0-----:R-:W2:Y:S01]  /*c8730*/  LDL.LU R7, [R1+0x3ac4] ;  /* 0x003ac40001077983 */ /* 0x001ea20000300800 */
[--C-:B----4-:R-:W-:Y:S01]  /*c8740*/  IMAD.X R10, R10, 0x1, R0.reuse, P2 ;  /* 0x000000010a0a7824 */ /* 0x110fe200010e0600 */
        /* <DEDUP_REMOVED lines=18> */
[----:B------:R-:W-:Y:S01]  /*c8870*/  IADD3 R20, P6, R20, R14, RZ ;  /* 0x0000000e14147210 */ /* 0x000fe20007fde0ff */
[----:B------:R-:W-:-:S02]  /*c8880*/  IMAD.X R2, R2, 0x1, R0, P2 ;  /* 0x0000000102027824 */ /* 0x000fc400010e0600 */
[----:B--2---:R-:W-:Y:S01]  /*c8890*/  IMAD.X R7, R7, 0x1, R0, P1 ;  /* 0x0000000107077824 */ /* 0x004fe200008e0600 */
[----:B---3--:R-:W-:-:S04]  /*c88a0*/  IADD3 R4, P1, R4, R14, RZ ;  /* 0x0000000e04047210 */ /* 0x008fc80007f3e0ff */
[----:B------:R-:W-:Y:S01]  /*c88b0*/  STL [R1+0x275c], R7 ;  /* 0x00275c0701007387 */ /* 0x000fe20000100800 */
[----:B------:R-:W-:Y:S02]  /*c88c0*/  STL [R1+0x2730], R4 ;  /* 0x0027300401007387 */ /* 0x000fe40000100800 */
[----:B------:R-:W-:Y:S02]  /*c88d0*/  STL [R1+0x2754], R10 ;  /* 0x0027540a01007387 */ /* 0x000fe40000100800 */
[----:B------:R-:W-:Y:S01]  /*c88e0*/  STL [R1+0x2728], R3 ;  /* 0x0027280301007387 */ /* 0x000fe20000100800 */
[----:B------:R-:W-:Y:S01]  /*c88f0*/  STL [R1+0x274c], R11 ;  /* 0x00274c0b01007387 */ /* 0x000fe20000100800 */
[----:B------:R-:W-:Y:S02]  /*c8900*/  STL [R1+0x2720], R26 ;  /* 0x0027201a01007387 */ /* 0x000fe40000100800 */
        /* <DEDUP_REMOVED lines=17> */
[----:B------:R-:W-:-:S02]  /*c8a20*/  IMAD.X R28, R28, 0x1, R0, P1 ;  /* 0x000000011c1c7824 */ /* 0x000fc400008e0600 */
[----:B------:R-:W-:Y:S01]  /*c8a30*/  STL [R1+0x26e0], R29 ;  /* 0x0026e01d01007387 */ /* 0x000fe20000100800 */
[-C--:B------:R-:W-:Y:S01]  /*c8a40*/  IADD3 R24, P1, R24, R14.reuse, RZ ;  /* 0x0000000e18187210 */ /* 0x080fe20007f3e0ff */
[----:B------:R-:W-:Y:S01]  /*c8a50*/  STL [R1+0x2704], R25 ;  /* 0x0027041901007387 */ /* 0x000fe20000100800 */
[----:B------:R-:W-:Y:S02]  /*c8a60*/  STL [R1+0x26d8], R20 ;  /* 0x0026d81401007387 */ /* 0x000fe40000100800 */
[----:B------:R0:W-:Y:S02]  /*c8a70*/  STL [R1+0x3ac0], R0 ;  /* 0x003ac00001007387 */ /* 0x0001e40000100800 */
[----:B------:R-:W-:Y:S01]  /*c8a80*/  STL [R1+0x26fc], R28 ;  /* 0x0026fc1c01007387 */ /* 0x000fe20000100800 */
        /* <DEDUP_REMOVED lines=8> */
[----:B--2---:R-:W-:-:S03]  /*c8b10*/  IADD3 R0, P2, R0, R14, RZ ;  /* 0x0000000e00007210 */ /* 0x004fc60007f5e0ff */
        /* <DEDUP_REMOVED lines=2711> */
[-C--:B------:R-:W-:Y:S01]  /*d3490*/  IADD3 R28, P5, R28, R14.reuse, RZ ;  /* 0x0000000e1c1c7210 */ /* 0x080fe20007fbe0ff */
[----:B------:R-:W-:Y:S01]  /*d34a0*/  STL [R1+0x2a40], R29 ;  /* 0x002a401d01007387 */ /* 0x000fe20000100800 */
[----:B------:R-:W-:Y:S02]  /*d34b0*/  STL [R1+0x2a7c], R25 ;  /* 0x002a7c1901007387 */ /* 0x000fe40000100800 */
[----:B------:R-:W-:Y:S02]  /*d34c0*/  STL [R1+0x2a34], R20 ;  /* 0x002a341401007387 */ /* 0x000fe40000100800 */
[----:B------:R0:W-:Y:S01]  /*d34d0*/  STL [R1+0x2a4c], R24 ;  /* 0x002a4c1801007387 */ /* 0x0001e20000100800 */
[----:B------:R-:W-:Y:S04]  /*d34e0*/  STL [R1+0x2a84], R28 ;  /* 0x002a841c01007387 */ /* 0x000fe80000100800 */
[----:B0-----:R-:W2:Y:S01]  /*d34f0*/  LDL.LU R24, [R1+0x2a58] ;  /* 0x002a580001187983 */ /* 0x001ea20000300800 */
[----:B------:R-:W3:Y:S01]  /*d3500*/  LDL.LU R7, [R1+0x2a54] ;  /* 0x002a540001077983 */ /* 0x000ee20000300800 */
[----:B------:R-:W-:-:S02]  /*d3510*/  IADD3 R2, P6, R2, R14, RZ ;  /* 0x0000000e02027210 */ /* 0x000fc40007fde0ff */
[----:B---3--:R0:W-:Y:S03]  /*d3520*/  STL [R1+0x3908], R7 ;  /* 0x0039080701007387 */ /* 0x0081e60000100800 */
[----:B------:R-:W-:Y:S01]  /*d3530*/  STL [R1+0x2a88], R2 ;  /* 0x002a880201007387 */ /* 0x000fe20000100800 */
        /* <DEDUP_REMOVED lines=31> */
[----:B------:R0:W-:Y:S02]  /*d3730*/  STL [R1+0x2a58], R24 ;  /* 0x002a581801007387 */ /* 0x0001e40000100800 */
[----:B0-----:R-:W3:Y:S01]  /*d3740*/  LDL.LU R24, [R1+0x2acc] ;  /* 0x002acc0001187983 */ /* 0x001ee20000300800 */
        /* <DEDUP_REMOVED lines=10> */
[-C--:B---3--:R-:W-:Y:S01]  /*d37f0*/  IADD3 R3, P4, R3, R14.reuse, RZ ;  /* 0x0000000e03037210 */ /* 0x088fe20007f9e0ff */
        /* <DEDUP_REMOVED lines=18> */
[----:B--2---:R-:W-:Y:S01]  /*d3920*/  IMAD.X R7, R7, 0x1, R0, P3 ;  /* 0x0000000107077824 */ /* 0x004fe200018e0600 */
[----:B------:R-:W-:-:S04]  /*d3930*/  IADD3 R4, P3, R4, R14, RZ ;  /* 0x0000000e04047210 */ /* 0x000fc80007f7e0ff */
        /* <DEDUP_REMOVED lines=10> */
[-C--:B------:R-:W-:Y:S01]  /*d39e0*/  IADD3 R18, P3, R18, R14.reuse, RZ ;  /* 0x0000000e12127210 */ /* 0x080fe20007f7e0ff */
        /* <DEDUP_REMOVED lines=18> */
[----:B------:R-:W3:Y:S01]  /*d3b10*/  LDL.LU R7, [R1+0x2b1c] ;  /* 0x002b1c0001077983 */ /* 0x000ee20000300800 */
[-C--:B------:R-:W-:Y:S01]  /*d3b20*/  IADD3 R28, P3, R28, R14.reuse, RZ ;  /* 0x0000000e1c1c7210 */ /* 0x080fe20007f7e0ff */
[----:B------:R-:W-:Y:S01]  /*d3b30*/  IMAD.X R24, R24, 0x1, R0, P4 ;  /* 0x0000000118187824 */ /* 0x000fe200020e0600 */
[----:B---3--:R0:W-:Y:S03]  /*d3b40*/  STL [R1+0x38fc], R7 ;  /* 0x0038fc0701007387 */ /* 0x0081e60000100800 */
[----:B------:R-:W-:Y:S01]  /*d3b50*/  STL [R1+0x2b04], R28 ;  /* 0x002b041c01007387 */ /* 0x000fe20000100800 */
[----:B0-----:R-:W3:Y:S01]  /*d3b60*/  LDL.LU R7, [R1+0x2ae0] ;  /* 0x002ae00001077983 */ /* 0x001ee20000300800 */
[----:B------:R-:W-:Y:S03]  /*d3b70*/  STL [R1+0x2acc], R24 ;  /* 0x002acc1801007387 */ /* 0x000fe60000100800 */
[----:B---3--:R0:W-:Y:S04]  /*d3b80*/  STL [R1+0x3900], R7 ;  /* 0x0039000701007387 */ /* 0x0081e80000100800 */
[----:B0-----:R-:W3:Y:S01]  /*d3b90*/  LDL.LU R7, [R1+0x2b10] ;  /* 0x002b100001077983 */ /* 0x001ee20000300800 */
[----:B--2---:R-:W-:-:S03]  /*d3ba0*/  IADD3 R2, P4, R2, R14, RZ ;  /* 0x0000000e02027210 */ /* 0x004fc60007f9e0ff */
        /* <DEDUP_REMOVED lines=26> */
[----:B------:R0:W-:Y:S02]  /*d3d50*/  STL [R1+0x2b08], R2 ;  /* 0x002b080201007387 */ /* 0x0001e40000100800 */
[----:B------:R-:W3:Y:S01]  /*d3d60*/  LDL.LU R28, [R1+0x2b34] ;  /* 0x002b3400011c7983 */ /* 0x000ee20000300800 */
[----:B0-----:R-:W3:Y:S01]  /*d3d70*/  LDL.LU R2, [R1+0x2b84] ;  /* 0x002b840001027983 */ /* 0x001ee20000300800 */
        /* <DEDUP_REMOVED lines=26> */
[----:B------:R-:W-:Y:S01]  /*d3f20*/  IMAD.X R16, R16, 0x1, R0, P4 ;  /* 0x0000000110107824 */ /* 0x000fe200020e0600 */
[-C--:B------:R-:W-:Y:S02]  /*d3f30*/  IADD3 R21, P4, R21, R14.reuse, RZ ;  /* 0x0000000e15157210 */ /* 0x080fe40007f9e0ff */
[-C--:B------:R-:W-:Y:S02]  /*d3f40*/  IADD3 R29, P5, R29, R14.reuse, RZ ;  /* 0x0000000e1d1d7210 */ /* 0x080fe40007fbe0ff */
        /* <DEDUP_REMOVED lines=22> */
[----:B------:R0:W-:Y:S02]  /*d40b0*/  STL [R1+0x2b38], R24 ;  /* 0x002b381801007387 */ /* 0x0001e40000100800 */
[----:B------:R-:W-:-:S02]  /*d40c0*/  IMAD.X R25, R25, 0x1, R0, P6 ;  /* 0x0000000119197824 */ /* 0x000fc400030e0600 */
[----:B------:R-:W-:Y:S01]  /*d40d0*/  STL [R1+0x2b2c], R16 ;  /* 0x002b2c1001007387 */ /* 0x000fe20000100800 */
[----:B0-----:R-:W2:Y:S01]  /*d40e0*/  LDL.LU R24, [R1+0x2b4c] ;  /* 0x002b4c0001187983 */ /* 0x001ea20000300800 */
[----:B------:R-:W-:Y:S02]  /*d40f0*/  STL [R1+0x2b68], R21 ;  /* 0x002b681501007387 */ /* 0x000fe40000100800 */
[----:B------:R-:W-:Y:S02]  /*d4100*/  STL [R1+0x2b70], R29 ;  /* 0x002b701d01007387 */ /* 0x000fe40000100800 */
[----:B------:R-:W-:Y:S01]  /*d4110*/  STL [R1+0x2b40], R25 ;  /* 0x002b401901007387 */ /* 0x000fe20000100800 */
[----:B------:R-:W3:Y:S01]  /*d4120*/  LDL.LU R7, [R1+0x2b60] ;  /* 0x002b600001077983 */ /* 0x000ee20000300800 */
[----:B------:R-:W-:Y:S01]  /*d4130*/  IADD3 R20, P6, R20, R14, RZ ;  /* 0x0000000e14147210 */ /* 0x000fe20007fde0ff */
[----:B------:R-:W-:-:S04]  /*d4140*/  IMAD.X R28, R28, 0x1, R0, P1 ;  /* 0x000000011c1c7824 */ /* 0x000fc800008e0600 */
[----:B------:R-:W-:Y:S04]  /*d4150*/  STL [R1+0x2b7c], R20 ;  /* 0x002b7c1401007387 */ /* 0x000fe80000100800 */
[----:B---3--:R0:W-:Y:S01]  /*d4160*/  STL [R1+0x38f0], R7 ;  /* 0x0038f00701007387 */ /* 0x0081e20000100800 */
[----:B------:R-:W-:Y:S03]  /*d4170*/  STL [R1+0x2b34], R28 ;  /* 0x002b341c01007387 */ /* 0x000fe60000100800 */
[----:B0-----:R-:W3:Y:S01]  /*d4180*/  LDL.LU R7, [R1+0x2b90] ;  /* 0x002b900001077983 */ /* 0x001ee20000300800 */
[----:B------:R-:W-:-:S05]  /*d4190*/  IADD3 R2, P1, R2, R14, RZ ;  /* 0x0000000e02027210 */ /* 0x000fca0007f3e0ff */
[----:B------:R-:W-:Y:S04]  /*d41a0*/  STL [R1+0x2b84], R2 ;  /* 0x002b840201007387 */ /* 0x000fe80000100800 */
        /* <DEDUP_REMOVED lines=27> */
[----:B------:R-:W3:Y:S01]  /*d4360*/  LDL.LU R29, [R1+0x2bb8] ;  /* 0x002bb800011d7983 */ /* 0x000ee20000300800 */
[----:B------:R-:W3:Y:S01]  /*d4370*/  LDL.LU R25, [R1+0x2bf0] ;  /* 0x002bf00001197983 */ /* 0x000ee20000300800 */
[----:B------:R-:W3:Y:S02]  /*d4380*/  LDL.LU R20, [R1+0x2bc0] ;  /* 0x002bc00001147983 */ /* 0x000ee40000300800 */
[----:B------:R-:W3:Y:S01]  /*d4390*/  LDL.LU R28, [R1+0x2bfc] ;  /* 0x002bfc00011c7983 */ /* 0x000ee20000300800 */
        /* <DEDUP_REMOVED lines=23> */
[--C-:B------:R-:W-:Y:S01]  /*d4510*/  IMAD.X R13, R13, 0x1, R0.reuse, P6 ;  /* 0x000000010d0d7824 */ /* 0x100fe200030e0600 */
[-C--:B------:R-:W-:Y:S02]  /*d4520*/  IADD3 R17, P6, R17, R14.reuse, RZ ;  /* 0x0000000e11117210 */ /* 0x080fe40007fde0ff */
        /* <DEDUP_REMOVED lines=26> */
[----:B------:R-:W-:Y:S01]  /*d46d0*/  STL [R1+0x2ba0], R13 ;  /* 0x002ba00d01007387 */ /* 0x000fe20000100800 */
[----:B0-----:R-:W2:Y:S01]  /*d46e0*/  LDL.LU R2, [R1+0x2c04] ;  /* 0x002c040001027983 */ /* 0x001ea20000300800 */
[----:B------:R-:W-:Y:S02]  /*d46f0*/  STL [R1+0x2bdc], R17 ;  /* 0x002bdc1101007387 */ /* 0x000fe40000100800 */
[----:B------:R-:W-:Y:S02]  /*d4700*/  STL [R1+0x2be4], R12 ;  /* 0x002be40c01007387 */ /* 0x000fe40000100800 */
[----:B------:R-:W-:Y:S01]  /*d4710*/  STL [R1+0x2bac], R16 ;  /* 0x002bac1001007387 */ /* 0x000fe20000100800 */
[----:B------:R-:W-:Y:S01]  /*d4720*/  STL [R1+0x2be8], R21 ;  /* 0x002be81501007387 */ /* 0x000fe20000100800 */
[----:B------:R-:W-:Y:S02]  /*d4730*/  STL [R1+0x2bb8], R29 ;  /* 0x002bb81d01007387 */ /* 0x000fe40000100800 */
[----:B------:R-:W-:Y:S02]  /*d4740*/  STL [R1+0x2bf0], R25 ;  /* 0x002bf01901007387 */ /* 0x000fe40000100800 */
[----:B------:R-:W3:Y:S02]  /*d4750*/  LDL.LU R7, [R1+0x2c10] ;  /* 0x002c100001077983 */ /* 0x000ee40000300800 */
[----:B------:R-:W-:Y:S01]  /*d4760*/  IMAD.X R20, R20, 0x1, R0, P4 ;  /* 0x0000000114147824 */ /* 0x000fe200020e0600 */
[----:B------:R-:W-:-:S04]  /*d4770*/  IADD3 R28, P4, R28, R14, RZ ;  /* 0x0000000e1c1c7210 */ /* 0x000fc80007f9e0ff */
[----:B------:R-:W-:Y:S04]  /*d4780*/  STL [R1+0x2bc0], R20 ;  /* 0x002bc01401007387 */ /* 0x000fe80000100800 */
[----:B---3--:R0:W-:Y:S01]  /*d4790*/  STL [R1+0x38e4], R7 ;  /* 0x0038e40701007387 */ /* 0x0081e20000100800 */
[----:B------:R-:W-:Y:S03]  /*d47a0*/  STL [R1+0x2bfc], R28 ;  /* 0x002bfc1c01007387 */ /* 0x000fe60000100800 */
[----:B0-----:R-:W3:Y:S01]  /*d47b0*/  LDL.LU R7, [R1+0x2bd8] ;  /* 0x002bd80001077983 */ /* 0x001ee20000300800 */
[----:B------:R-:W-:-:S05]  /*d47c0*/  IMAD.X R24, R24, 0x1, R0, P5 ;  /* 0x0000000118187824 */ /* 0x000fca00028e0600 */
[----:B------:R-:W-:Y:S04]  /*d47d0*/  STL [R1+0x2bb4], R24 ;  /* 0x002bb41801007387 */ /* 0x000fe80000100800 */
        /* <DEDUP_REMOVED lines=23> */
[----:B------:R0:W-:Y:S01]  /*d4950*/  STL [R1+0x2c04], R2 ;  /* 0x002c040201007387 */ /* 0x0001e20000100800 */
[----:B------:R-:W3:Y:S01]  /*d4960*/  LDL.LU R16, [R1+0x1c38] ;  /* 0x001c380001107983 */ /* 0x000ee20000300800 */
[----:B------:R-:W3:Y:S02]  /*d4970*/  LDL.LU R21, [R1+0x31d8] ;  /* 0x0031d80001157983 */ /* 0x000ee40000300800 */
[----:B------:R-:W3:Y:S02]  /*d4980*/  LDL.LU R29, [R1+0x2c2c] ;  /* 0x002c2c00011d7983 */ /* 0x000ee40000300800 */
[----:B------:R-:W3:Y:S01]  /*d4990*/  LDL.LU R25, [R1+0x31d0] ;  /* 0x0031d00001197983 */ /* 0x000ee20000300800 */
[----:B------:R-:W3:Y:S01]  /*d49a0*/  LDL.LU R20, [R1+0x2c28] ;  /* 0x002c280001147983 */ /* 0x000ee20000300800 */
[----:B------:R-:W3:Y:S02]  /*d49b0*/  LDL.LU R28, [R1+0x31c8] ;  /* 0x0031c800011c7983 */ /* 0x000ee40000300800 */
        /* <DEDUP_REMOVED lines=14> */
[----:B------:R-:W-:Y:S01]  /*d4aa0*/  IADD3 R11, P3, R11, R14, RZ ;  /* 0x0000000e0b0b7210 */ /* 0x000fe20007f7e0ff */
[--C-:B------:R-:W-:Y:S01]  /*d4ab0*/  IMAD.X R26, R26, 0x1, R0.reuse, P4 ;  /* 0x000000011a1a7824 */ /* 0x100fe200020e0600 */
[----:B------:R-:W-:Y:S01]  /*d4ac0*/  IADD3 R27, P4, R27, UR8, RZ ;  /* 0x000000081b1b7c10 */ /* 0x000fe2000ff9e0ff */
[--C-:B------:R-:W-:Y:S01]  /*d4ad0*/  IMAD.X R6, R6, 0x1, R0.reuse, P5 ;  /* 0x0000000106067824 */ /* 0x100fe200028e0600 */
[----:B------:R-:W-:Y:S01]  /*d4ae0*/  IADD3 R5, P5, R5, UR8, RZ ;  /* 0x0000000805057c10 */ /* 0x000fe2000ffbe0ff */
[--C-:B------:R-:W-:Y:S01]  /*d4af0*/  IMAD.X R9, R9, 0x1, R0.reuse, P6 ;  /* 0x0000000109097824 */ /* 0x100fe200030e0600 */
[----:B------:R-:W-:Y:S01]  /*d4b00*/  IADD3 R8, P6, R8, UR8, RZ ;  /* 0x0000000808087c10 */ /* 0x000fe2000ffde0ff */
[--C-:B------:R-:W-:Y:S01]  /*d4b10*/  IMAD.X R18, R18, 0x1, R0.reuse, P2 ;  /* 0x0000000112127824 */ /* 0x100fe200010e0600 */
[----:B------:R-:W-:Y:S01]  /*d4b20*/  IADD3 R19, P2, R19, UR8, RZ ;  /* 0x0000000813137c10 */ /* 0x000fe2000ff5e0ff */
[----:B------:R-:W-:Y:S01]  /*d4b30*/  IMAD.X R15, R15, 0x1, R0, P3 ;  /* 0x000000010f0f7824 */ /* 0x000fe200018e0600 */
[----:B------:R-:W-:-:S02]  /*d4b40*/  IADD3 R13, P3, R13, UR8, RZ ;  /* 0x000000080d0d7c10 */ /* 0x000fc4000ff7e0ff */
[----:B------:R-:W-:Y:S01]  /*d4b50*/  IADD3.X R17, R17, UR5, RZ, P4, !PT ;  /* 0x0000000511117c10 */ /* 0x000fe2000a7fe4ff */
[----:B------:R-:W-:Y:S01]  /*d4b60*/  IADD3 R12, P4, R12, UR8, RZ ;  /* 0x000000080c0c7c10 */ /* 0x000fe2000ff9e0ff */
[----:B------:R-:W-:Y:S01]  /*d4b70*/  IADD3.X R16, R16, UR5, RZ, P5, !PT ;  /* 0x0000000510107c10 */ /* 0x000fe2000affe4ff */
[----:B------:R-:W-:Y:S01]  /*d4b80*/  IADD3 R21, P5, R21, UR8, RZ ;  /* 0x0000000815157c10 */ /* 0x000fe2000ffbe0ff */
[----:B------:R-:W-:Y:S01]  /*d4b90*/  IADD3.X R29, R29, UR5, RZ, P6, !PT ;  /* 0x000000051d1d7c10 */ /* 0x000fe2000b7fe4ff */
[----:B------:R-:W-:Y:S01]  /*d4ba0*/  IADD3 R25, P6, R25, UR8, RZ ;  /* 0x0000000819197c10 */ /* 0x000fe2000ffde0ff */
        /* <DEDUP_REMOVED lines=8> */
[----:B------:R-:W-:Y:S01]  /*d4c30*/  IMAD.X R22, R22, 0x1, R0, P1 ;  /* 0x0000000116167824 */ /* 0x000fe200008e0600 */
[----:B------:R-:W-:Y:S01]  /*d4c40*/  STL [R1+0x2bf8], R6 ;  /* 0x002bf80601007387 */ /* 0x000fe20000100800 */
[----:B------:R-:W-:Y:S01]  /*d4c50*/  IADD3 R23, P1, R23, UR8, RZ ;  /* 0x0000000817177c10 */ /* 0x000fe2000ff3e0ff */
[----:B------:R-:W-:Y:S02]  /*d4c60*/  STL [R1+0x2c30], R5 ;  /* 0x002c300501007387 */ /* 0x000fe40000100800 */
[----:B------:R-:W-:Y:S01]  /*d4c70*/  STL [R1+0x2c00], R9 ;  /* 0x002c000901007387 */ /* 0x000fe20000100800 */
[----:B------:R-:W-:Y:S01]  /*d4c80*/  STL [R1+0x31ec], R8 ;  /* 0x0031ec0801007387 */ /* 0x000fe20000100800 */
[----:B------:R-:W-:Y:S02]  /*d4c90*/  STL [R1+0x2bf4], R22 ;  /* 0x002bf41601007387 */ /* 0x000fe40000100800 */
[----:B------:R-:W-:Y:S02]  /*d4ca0*/  STL [R1+0x31e8], R23 ;  /* 0x0031e81701007387 */ /* 0x000fe40000100800 */
[----:B------:R0:W-:Y:S01]  /*d4cb0*/  STL [R1+0x3860], R0 ;  /* 0x0038600001007387 */ /* 0x0001e20000100800 */
[----:B------:R-:W-:Y:S01]  /*d4cc0*/  STL [R1+0x2c0c], R18 ;  /* 0x002c0c1201007387 */ /* 0x000fe20000100800 */
[----:B------:R-:W-:Y:S02]  /*d4cd0*/  STL [R1+0x31e4], R19 ;  /* 0x0031e41301007387 */ /* 0x000fe40000100800 */
[----:B------:R-:W-:Y:S02]  /*d4ce0*/  STL [R1+0x1c3c], R15 ;  /* 0x001c3c0f01007387 */ /* 0x000fe40000100800 */
[----:B------:R-:W-:Y:S01]  /*d4cf0*/  STL [R1+0x31e0], R13 ;  /* 0x0031e00d01007387 */ /* 0x000fe20000100800 */
[----:B------:R-:W-:Y:S01]  /*d4d00*/  STL [R1+0x2c34], R17 ;  /* 0x002c341101007387 */ /* 0x000fe20000100800 */
[----:B------:R-:W-:Y:S01]  /*d4d10*/  STL [R1+0x31dc], R12 ;  /* 0x0031dc0c01007387 */ /* 0x000fe20000100800 */
[----:B------:R-:W-:Y:S01]  /*d4d20*/  IADD3.X R20, R20, UR5, RZ, P1, !PT ;  /* 0x0000000514147c10 */ /* 0x000fe20008ffe4ff */
[----:B------:R-:W-:Y:S01]  /*d4d30*/  STL [R1+0x1c38], R16 ;  /* 0x001c381001007387 */ /* 0x000fe20000100800 */
[----:B------:R-:W-:Y:S01]  /*d4d40*/  STL [R1+0x31d8], R21 ;  /* 0x0031d81501007387 */ /* 0x000fe20000100800 */
[----:B------:R-:W-:Y:S02]  /*d4d50*/  STL [R1+0x2c2c], R29 ;  /* 0x002c2c1d01007387 */ /* 0x000fe40000100800 */
[----:B------:R-:W-:Y:S02]  /*d4d60*/  STL [R1+0x31d0], R25 ;  /* 0x0031d01901007387 */ /* 0x000fe40000100800 */
[----:B------:R-:W-:Y:S01]  /*d4d70*/  STL [R1+0x2c28], R20 ;  /* 0x002c281401007387 */ /* 0x000fe20000100800 */
[----:B0-----:R-:W2:Y:S01]  /*d4d80*/  LDL.LU R0, [R1+0x2c1c] ;  /* 0x002c1c0001007983 */ /* 0x001ea20000300800 */
[----:B------:R-:W-:-:S02]  /*d4d90*/  IADD3 R28, P1, R28, UR8, RZ ;  /* 0x000000081c1c7c10 */ /* 0x000fc4000ff3e0ff */
[----:B------:R-:W-:-:S03]  /*d4da0*/  IADD3.X R24, R24, UR5, RZ, P2, !PT ;  /* 0x0000000518187c10 */ /* 0x000fc600097fe4ff */
[----:B------:R-:W-:Y:S04]  /*d4db0*/  STL [R1+0x31c8], R28 ;  /* 0x0031c81c01007387 */ /* 0x000fe80000100800 */
[----:B--2---:R0:W-:Y:S01]  /*d4dc0*/  STL [R1+0x38dc], R0 ;  /* 0x0038dc0001007387 */ /* 0x0041e20000100800 */
[----:B------:R-:W-:Y:S03]  /*d4dd0*/  STL [R1+0x2c24], R24 ;  /* 0x002c241801007387 */ /* 0x000fe60000100800 */
[----:B0-----:R-:W2:Y:S01]  /*d4de0*/  LDL.LU R0, [R1+0x31b8] ;  /* 0x0031b80001007983 */ /* 0x001ea20000300800 */
[----:B------:R-:W-:-:S05]  /*d4df0*/  IADD3 R2, P2, R2, UR8, RZ ;  /* 0x0000000802027c10 */ /* 0x000fca000ff5e0ff */
[----:B------:R-:W-:Y:S04]  /*d4e00*/  STL [R1+0x31c0], R2 ;  /* 0x0031c00201007387 */ /* 0x000fe80000100800 */
        /* <DEDUP_REMOVED lines=30> */
[----:B--2---:R-:W-:-:S05]  /*d4ff0*/  IADD3.X R0, R0, UR5, RZ, P3, !PT ;  /* 0x0000000500007c10 */ /* 0x004fca0009ffe4ff */
[----:B------:R0:W-:Y:S04]  /*d5000*/  STL [R1+0x2c20], R0 ;  /* 0x002c200001007387 */ /* 0x0001e80000100800 */
[----:B0-----:R-:W2:Y:S02]  /*d5010*/  LDL.LU R0, [R1+0x38e0] ;  /* 0x0038e00001007983 */ /* 0x001ea40000300800 */
[----:B--2---:R-:W-:-:S05]  /*d5020*/  IADD3 R0, P3, R0, UR8, RZ ;  /* 0x0000000800007c10 */ /* 0x004fca000ff7e0ff */
[----:B------:R0:W-:Y:S04]  /*d5030*/  STL [R1+0x31b8], R0 ;  /* 0x0031b80001007387 */ /* 0x0001e80000100800 */
[----:B0-----:R-:W2:Y:S01]  /*d5040*/  LDL.LU R0, [R1+0x38dc] ;  /* 0x0038dc0001007983 */ /* 0x001ea20000300800 */
[----:B----4-:R-:W-:Y:S01]  /*d5050*/  IADD3.X R4, R4, UR5, RZ, P5, !PT ;  /* 0x0000000504047c10 */ /* 0x010fe2000affe4ff */
[----:B---3--:R-:W-:Y:S01]  /*d5060*/  IADD3 R10, P5, R10, UR8, RZ ;  /* 0x000000080a0a7c10 */ /* 0x008fe2000ffbe0ff */
[----:B------:R-:W-:Y:S01]  /*d5070*/  IADD3.X R3, R3, UR5, RZ, P6, !PT ;  /* 0x0000000503037c10 */ /* 0x000fe2000b7fe4ff */
[----:B------:R-:W-:Y:S01]  /*d5080*/  IADD3 R14, P6, R14, UR8, RZ ;  /* 0x000000080e0e7c10 */ /* 0x000fe2000ffde0ff */
        /* <DEDUP_REMOVED lines=16> */
[----:B--2---:R-:W-:Y:S01]  /*d5190*/  IADD3.X R0, R0, UR5, RZ, P4, !PT ;  /* 0x0000000500007c10 */ /* 0x004fe2000a7fe4ff */
[----:B------:R-:W-:-:S04]  /*d51a0*/  IADD3 R7, P4, R7, UR8, RZ ;  /* 0x0000000807077c10 */ /* 0x000fc8000ff9e0ff */
[----:B------:R0:W-:Y:S01]  /*d51b0*/  STL [R1+0x2c1c], R0 ;  /* 0x002c1c0001007387 */ /* 0x0001e20000100800 */
[----:B------:R-:W-:Y:S02]  /*d51c0*/  STL [R1+0x31b0], R7 ;  /* 0x0031b00701007387 */ /* 0x000fe40000100800 */
[----:B------:R-:W-:Y:S02]  /*d51d0*/  STL [R1+0x31d4], R4 ;  /* 0x0031d40401007387 */ /* 0x000fe40000100800 */
[----:B------:R-:W-:Y:S01]  /*d51e0*/  STL [R1+0x31a8], R10 ;  /* 0x0031a80a01007387 */ /* 0x000fe20000100800 */
[----:B------:R-:W-:Y:S01]  /*d51f0*/  STL [R1+0x31cc], R3 ;  /* 0x0031cc0301007387 */ /* 0x000fe20000100800 */
[----:B------:R-:W-:Y:S02]  /*d5200*/  STL [R1+0x31a0], R14 ;  /* 0x0031a00e01007387 */ /* 0x000fe40000100800 */
[----:B------:R-:W-:Y:S02]  /*d5210*/  STL [R1+0x31c4], R11 ;  /* 0x0031c40b01007387 */ /* 0x000fe40000100800 */
[----:B------:R-:W-:Y:S01]  /*d5220*/  STL [R1+0x3198], R26 ;  /* 0x0031981a01007387 */ /* 0x000fe20000100800 */
[----:B------:R-:W-:Y:S01]  /*d5230*/  IADD3.X R8, R8, UR5, RZ, P4, !PT ;  /* 0x0000000508087c10 */ /* 0x000fe2000a7fe4ff */
[----:B------:R-:W-:Y:S01]  /*d5240*/  STL [R1+0x31bc], R27 ;  /* 0x0031bc1b01007387 */ /* 0x000fe20000100800 */
[----:B------:R-:W-:Y:S01]  /*d5250*/  IADD3 R22, P4, R22, UR8, RZ ;  /* 0x0000000816167c10 */ /* 0x000fe2000ff9e0ff */
        /* <DEDUP_REMOVED lines=11> */
[----:B------:R-:W-:Y:S01]  /*d5310*/  IADD3.X R25, R25, UR5, RZ, P4, !PT ;  /* 0x0000000519197c10 */ /* 0x000fe2000a7fe4ff */
[----:B------:R-:W-:Y:S01]  /*d5320*/  STL [R1+0x318c], R12 ;  /* 0x00318c0c01007387 */ /* 0x000fe20000100800 */
[----:B------:R-:W-:Y:S01]  /*d5330*/  IADD3 R20, P4, R20, UR8, RZ ;  /* 0x0000000814147c10 */ /* 0x000fe2000ff9e0ff */
[----:B------:R-:W-:Y:S01]  /*d5340*/  STL [R1+0x3160], R16 ;  /* 0x0031601001007387 */ /* 0x000fe20000100800 */
[----:B------:R-:W-:Y:S02]  /*d5350*/  STL [R1+0x3184], R21 ;  /* 0x0031841501007387 */ /* 0x000fe40000100800 */
[----:B------:R-:W-:Y:S02]  /*d5360*/  STL [R1+0x3158], R29 ;  /* 0x0031581d01007387 */ /* 0x000fe40000100800 */
[----:B------:R-:W-:Y:S01]  /*d5370*/  STL [R1+0x317c], R25 ;  /* 0x00317c1901007387 */ /* 0x000fe20000100800 */
[----:B------:R-:W-:Y:S01]  /*d5380*/  STL [R1+0x3150], R20 ;  /* 0x0031501401007387 */ /* 0x000fe20000100800 */
[----:B0-----:R-:W2:Y:S01]  /*d5390*/  LDL.LU R0, [R1+0x3138] ;  /* 0x0031380001007983 */ /* 0x001ea20000300800 */
[----:B------:R-:W-:Y:S01]  /*d53a0*/  IADD3.X R28, R28, UR5, RZ, P5, !PT ;  /* 0x000000051c1c7c10 */ /* 0x000fe2000affe4ff */
[----:B------:R-:W-:-:S04]  /*d53b0*/  IADD3 R24, P5, R24, UR8, RZ ;  /* 0x0000000818187c10 */ /* 0x000fc8000ffbe0ff */
[----:B------:R-:W-:Y:S04]  /*d53c0*/  STL [R1+0x3174], R28 ;  /* 0x0031741c01007387 */ /* 0x000fe80000100800 */
[----:B--2---:R0:W-:Y:S01]  /*d53d0*/  STL [R1+0x38d4], R0 ;  /* 0x0038d40001007387 */ /* 0x0041e20000100800 */
[----:B------:R-:W-:Y:S03]  /*d53e0*/  STL [R1+0x3148], R24 ;  /* 0x0031481801007387 */ /* 0x000fe60000100800 */
[----:B0-----:R-:W2:Y:S01]  /*d53f0*/  LDL.LU R0, [R1+0x3164] ;  /* 0x0031640001007983 */ /* 0x001ea20000300800 */
[----:B------:R-:W-:-:S05]  /*d5400*/  IADD3.X R2, R2, UR5, RZ, P6, !PT ;  /* 0x0000000502027c10 */ /* 0x000fca000b7fe4ff */
        /* <DEDUP_REMOVED lines=31> */
[----:B--2---:R-:W-:-:S05]  /*d5600*/  IADD3 R0, P6, R0, UR8, RZ ;  /* 0x0000000800007c10 */ /* 0x004fca000ffde0ff */
[----:B------:R0:W-:Y:S04]  /*d5610*/  STL [R1+0x3140], R0 ;  /* 0x0031400001007387 */ /* 0x0001e80000100800 */
[----:B0-----:R-:W2:Y:S02]  /*d5620*/  LDL.LU R0, [R1+0x38d8] ;  /* 0x0038d80001007983 */ /* 0x001ea40000300800 */
[----:B--2---:R-:W-:-:S05]  /*d5630*/  IADD3.X R0, R0, UR5, RZ, P1, !PT ;  /* 0x0000000500007c10 */ /* 0x004fca0008ffe4ff */
[----:B------:R0:W-:Y:S04]  /*d5640*/  STL [R1+0x3164], R0 ;  /* 0x0031640001007387 */ /* 0x0001e80000100800 */
[----:B0-----:R-:W2:Y:S01]  /*d5650*/  LDL.LU R0, [R1+0x38d4] ;  /* 0x0038d40001007983 */ /* 0x001ea20000300800 */
[----:B---3--:R-:W-:Y:S01]  /*d5660*/  IADD3.X R7, R7, UR5, RZ, P2, !PT ;  /* 0x0000000507077c10 */ /* 0x008fe200097fe4ff */
[----:B----4-:R-:W-:Y:S01]  /*d5670*/  IADD3 R4, P2, R4, UR8, RZ ;  /* 0x0000000804047c10 */ /* 0x010fe2000ff5e0ff */
        /* <DEDUP_REMOVED lines=18> */
[----:B------:R-:W-:-:S02]  /*d57a0*/  IADD3.X R20, R20, UR5, RZ, P2, !PT ;  /* 0x0000000514147c10 */ /* 0x000fc400097fe4ff */
[----:B--2---:R-:W-:-:S05]  /*d57b0*/  IADD3 R0, P1, R0, UR8, RZ ;  /* 0x0000000800007c10 */ /* 0x004fca000ff3e0ff */
[----:B------:R0:W-:Y:S01]  /*d57c0*/  STL [R1+0x3138], R0 ;  /* 0x0031380001007387 */ /* 0x0001e20000100800 */
[----:B------:R-:W-:Y:S02]  /*d57d0*/  STL [R1+0x315c], R7 ;  /* 0x00315c0701007387 */ /* 0x000fe40000100800 */
[----:B------:R-:W-:Y:S02]  /*d57e0*/  STL [R1+0x3130], R4 ;  /* 0x0031300401007387 */ /* 0x000fe40000100800 */
[----:B------:R-:W-:Y:S01]  /*d57f0*/  STL [R1+0x3154], R10 ;  /* 0x0031540a01007387 */ /* 0x000fe20000100800 */
[----:B------:R-:W-:Y:S01]  /*d5800*/  STL [R1+0x3128], R3 ;  /* 0x0031280301007387 */ /* 0x000fe20000100800 */
        /* <DEDUP_REMOVED lines=24> */
[----:B------:R-:W-:Y:S02]  /*d5990*/  STL [R1+0x30fc], R20 ;  /* 0x0030fc1401007387 */ /* 0x000fe40000100800 */
        /* <DEDUP_REMOVED lines=1316> */
[----:B--2---:R-:W-:-:S05]  /*dabe0*/  IADD3 R0, P2, R0, UR8, RZ ;  /* 0x0000000800007c10 */ /* 0x004fca000ff5e0ff */
[----:B------:R0:W-:Y:S04]  /*dabf0*/  STL [R1+0x33d8], R0 ;  /* 0x0033d80001007387 */ /* 0x0001e80000100800 */
[----:B0-----:R0:W5:Y:S01]  /*dac00*/  LDL.LU R0, [R1+0x3860] ;  /* 0x0038600001007983 */ /* 0x0011620000300800 */
[----:B------:R1:W-:Y:S03]  /*dac10*/  STL [R1+0x3374], R11 ;  /* 0x0033740b01007387 */ /* 0x0003e60000100800 */
[----:B-1----:R0:W5:Y:S01]  /*dac20*/  LDL.LU R11, [R1+0x385c] ;  /* 0x00385c00010b7983 */ /* 0x0021620000300800 */
[----:B------:R1:W-:Y:S03]  /*dac30*/  STL [R1+0x33e0], R14 ;  /* 0x0033e00e01007387 */ /* 0x0003e60000100800 */
[----:B-1----:R0:W5:Y:S01]  /*dac40*/  LDL.LU R14, [R1+0x3858] ;  /* 0x00385800010e7983 */ /* 0x0021620000300800 */
[----:B------:R1:W-:Y:S03]  /*dac50*/  STL [R1+0x337c], R6 ;  /* 0x00337c0601007387 */ /* 0x0003e60000100800 */
[----:B-1----:R-:W2:Y:S01]  /*dac60*/  LDL.LU R6, [R1+0x3854] ;  /* 0x0038540001067983 */ /* 0x002ea20000300800 */
[----:B------:R1:W-:Y:S03]  /*dac70*/  STL [R1+0x33e8], R5 ;  /* 0x0033e80501007387 */ /* 0x0003e60000100800 */
[----:B-1----:R-:W3:Y:S01]  /*dac80*/  LDL.LU R5, [R1+0x3850] ;  /* 0x0038500001057983 */ /* 0x002ee20000300800 */
[----:B------:R1:W-:Y:S03]  /*dac90*/  STL [R1+0x3384], R9 ;  /* 0x0033840901007387 */ /* 0x0003e60000100800 */
[----:B-1----:R-:W4:Y:S01]  /*daca0*/  LDL.LU R9, [R1+0x384c] ;  /* 0x00384c0001097983 */ /* 0x002f220000300800 */
[----:B------:R1:W-:Y:S03]  /*dacb0*/  STL [R1+0x33f0], R8 ;  /* 0x0033f00801007387 */ /* 0x0003e60000100800 */
[----:B-1----:R-:W4:Y:S01]  /*dacc0*/  LDL.LU R8, [R1+0x3848] ;  /* 0x0038480001087983 */ /* 0x002f220000300800 */
[----:B------:R1:W-:Y:S01]  /*dacd0*/  STL [R1+0x338c], R17 ;  /* 0x00338c1101007387 */ /* 0x0003e20000100800 */
[----:B------:R-:W-:Y:S01]  /*dace0*/  IADD3.X R25, R25, UR5, RZ, P2, !PT ;  /* 0x0000000519197c10 */ /* 0x000fe200097fe4ff */
[----:B------:R-:W-:Y:S01]  /*dacf0*/  IADD3 R29, P2, R29, UR8, RZ ;  /* 0x000000081d1d7c10 */ /* 0x000fe2000ff5e0ff */
[----:B------:R-:W-:Y:S01]  /*dad00*/  IADD3.X R21, R21, UR5, RZ, P3, !PT ;  /* 0x0000000515157c10 */ /* 0x000fe20009ffe4ff */
[----:B-1----:R0:W5:Y:S01]  /*dad10*/  LDL.LU R17, [R1+0x3844] ;  /* 0x0038440001117983 */ /* 0x0021620000300800 */
[----:B------:R1:W-:Y:S01]  /*dad20*/  STL [R1+0x33f8], R13 ;  /* 0x0033f80d01007387 */ /* 0x0003e20000100800 */
[----:B------:R-:W-:-:S02]  /*dad30*/  IADD3 R24, P3, R24, UR8, RZ ;  /* 0x0000000818187c10 */ /* 0x000fc4000ff7e0ff */
[----:B------:R-:W-:Y:S01]  /*dad40*/  IADD3.X R28, R28, UR5, RZ, P4, !PT ;  /* 0x000000051c1c7c10 */ /* 0x000fe2000a7fe4ff */
[----:B-1----:R0:W5:Y:S01]  /*dad50*/  LDL.LU R13, [R1+0x3840] ;  /* 0x00384000010d7983 */ /* 0x0021620000300800 */
[----:B------:R1:W-:Y:S01]  /*dad60*/  STL [R1+0x3394], R16 ;  /* 0x0033941001007387 */ /* 0x0003e20000100800 */
[----:B------:R-:W-:Y:S02]  /*dad70*/  IADD3 R20, P4, R20, UR8, RZ ;  /* 0x0000000814147c10 */ /* 0x000fe4000ff9e0ff */
[----:B-1----:R0:W5:Y:S01]  /*dad80*/  LDL.LU R16, [R1+0x383c] ;  /* 0x00383c0001107983 */ /* 0x0021620000300800 */
[----:B------:R1:W-:Y:S01]  /*dad90*/  STL [R1+0x3400], R12 ;  /* 0x0034000c01007387 */ /* 0x0003e20000100800 */
[----:B------:R-:W-:Y:S02]  /*dada0*/  IADD3.X R2, R2, UR5, RZ, P5, !PT ;  /* 0x0000000502027c10 */ /* 0x000fe4000affe4ff */
[----:B-1----:R0:W5:Y:S01]  /*dadb0*/  LDL.LU R12, [R1+0x3838] ;  /* 0x00383800010c7983 */ /* 0x0021620000300800 */
[----:B------:R1:W-:Y:S01]  /*dadc0*/  STL [R1+0x339c], R25 ;  /* 0x00339c1901007387 */ /* 0x0003e20000100800 */
[----:B------:R-:W-:-:S02]  /*dadd0*/  IADD3 R7, P5, R7, UR8, RZ ;  /* 0x0000000807077c10 */ /* 0x000fc4000ffbe0ff */
[----:B------:R-:W-:Y:S01]  /*dade0*/  IADD3.X R4, R4, UR5, RZ, P6, !PT ;  /* 0x0000000504047c10 */ /* 0x000fe2000b7fe4ff */
[----:B-1----:R0:W5:Y:S01]  /*dadf0*/  LDL.LU R25, [R1+0x3834] ;  /* 0x0038340001197983 */ /* 0x0021620000300800 */
[----:B------:R1:W-:Y:S01]  /*dae00*/  STL [R1+0x33fc], R29 ;  /* 0x0033fc1d01007387 */ /* 0x0003e20000100800 */
[----:B------:R-:W-:Y:S02]  /*dae10*/  IADD3 R10, P6, R10, UR8, RZ ;  /* 0x000000080a0a7c10 */ /* 0x000fe4000ffde0ff */
[----:B------:R-:W-:Y:S01]  /*dae20*/  IADD3.X R3, R3, UR5, RZ, P1, !PT ;  /* 0x0000000503037c10 */ /* 0x000fe20008ffe4ff */
[----:B-1----:R0:W5:Y:S01]  /*dae30*/  LDL.LU R29, [R1+0x3830] ;  /* 0x00383000011d7983 */ /* 0x0021620000300800 */
[----:B------:R1:W-:Y:S01]  /*dae40*/  STL [R1+0x33a4], R21 ;  /* 0x0033a41501007387 */ /* 0x0003e20000100800 */
[----:B------:R-:W-:Y:S02]  /*dae50*/  IADD3 R26, P1, R26, UR8, RZ ;  /* 0x000000081a1a7c10 */ /* 0x000fe4000ff3e0ff */
[----:B------:R-:W-:Y:S01]  /*dae60*/  IADD3.X R27, R27, UR5, RZ, P2, !PT ;  /* 0x000000051b1b7c10 */ /* 0x000fe200097fe4ff */
[----:B-1----:R0:W5:Y:S01]  /*dae70*/  LDL.LU R21, [R1+0x382c] ;  /* 0x00382c0001157983 */ /* 0x0021620000300800 */
[----:B------:R1:W-:Y:S01]  /*dae80*/  STL [R1+0x3414], R24 ;  /* 0x0034141801007387 */ /* 0x0003e20000100800 */
[----:B------:R-:W-:-:S02]  /*dae90*/  IADD3.X R22, R22, UR5, RZ, P3, !PT ;  /* 0x0000000516167c10 */ /* 0x000fc40009ffe4ff */
[----:B------:R-:W-:Y:S01]  /*daea0*/  IADD3.X R23, R23, UR5, RZ, P4, !PT ;  /* 0x0000000517177c10 */ /* 0x000fe2000a7fe4ff */
[----:B-1----:R0:W5:Y:S01]  /*daeb0*/  LDL.LU R24, [R1+0x3828] ;  /* 0x0038280001187983 */ /* 0x0021620000300800 */
[----:B------:R1:W-:Y:S01]  /*daec0*/  STL [R1+0x33ac], R28 ;  /* 0x0033ac1c01007387 */ /* 0x0003e20000100800 */
[----:B------:R-:W-:Y:S02]  /*daed0*/  IADD3.X R19, R19, UR5, RZ, P6, !PT ;  /* 0x0000000513137c10 */ /* 0x000fe4000b7fe4ff */
[----:B-1----:R0:W5:Y:S01]  /*daee0*/  LDL.LU R28, [R1+0x3824] ;  /* 0x00382400011c7983 */ /* 0x0021620000300800 */
[----:B------:R1:W-:Y:S01]  /*daef0*/  STL [R1+0x3410], R20 ;  /* 0x0034101401007387 */ /* 0x0003e20000100800 */
[----:B------:R-:W-:Y:S02]  /*daf00*/  IADD3.X R18, R18, UR5, RZ, P5, !PT ;  /* 0x0000000512127c10 */ /* 0x000fe4000affe4ff */
[----:B-1----:R0:W5:Y:S01]  /*daf10*/  LDL.LU R20, [R1+0x3820] ;  /* 0x0038200001147983 */ /* 0x0021620000300800 */
[----:B------:R1:W-:Y:S02]  /*daf20*/  STL [R1+0x33b4], R2 ;  /* 0x0033b40201007387 */ /* 0x0003e40000100800 */
        /* <DEDUP_REMOVED lines=8> */
[----:B-1----:R-:W1:Y:S01]  /*dafb0*/  S2R R2, SR_TID.X ;  /* 0x0000000000027919 */ /* 0x002e620000002100 */
[----:B------:R3:W-:Y:S01]  /*dafc0*/  STL [R1+0x33ec], R19 ;  /* 0x0033ec1301007387 */ /* 0x0007e20000100800 */
[----:B------:R-:W-:Y:S01]  /*dafd0*/  IADD3.X R15, R15, UR5, RZ, P1, !PT ;  /* 0x000000050f0f7c10 */ /* 0x000fe20008ffe4ff */
[----:B------:R0:W-:Y:S01]  /*dafe0*/  STL [R1+0x33e4], R18 ;  /* 0x0033e41201007387 */ /* 0x0001e20000100800 */
[----:B-1----:R-:W-:-:S05]  /*daff0*/  LOP3.LUT R2, R2, 0x7f, RZ, 0xc0, !PT ;  /* 0x0000007f02027812 */ /* 0x002fca00078ec0ff */
[----:B------:R-:W-:Y:S02]  /*db000*/  IMAD.SHL.U32 R2, R2, 0x2, RZ ;  /* 0x0000000202027824 */ /* 0x000fe400078e00ff */
[----:B---3--:R-:W-:Y:S02]  /*db010*/  IMAD.MOV.U32 R19, RZ, RZ, R5 ;  /* 0x000000ffff137224 */ /* 0x008fe400078e0005 */
[----:B--2---:R-:W-:Y:S02]  /*db020*/  IMAD.MOV.U32 R5, RZ, RZ, R6 ;  /* 0x000000ffff057224 */ /* 0x004fe400078e0006 */
[----:B----4-:R-:W-:-:S05]  /*db030*/  IMAD.MOV.U32 R4, RZ, RZ, R9 ;  /* 0x000000ffff047224 */ /* 0x010fca00078e0009 */
[----:B------:R1:W-:Y:S01]  /*db040*/  STL.64 [R1+0x1be8], R4 ;  /* 0x001be80401007387 */ /* 0x0003e20000100a00 */
[----:B------:R1:W-:Y:S02]  /*db050*/  STL [R1+0x33f4], R15 ;  /* 0x0033f40f01007387 */ /* 0x0003e40000100800 */
[----:B0-----:R-:W-:-:S05]  /*db060*/  IMAD.MOV.U32 R18, RZ, RZ, R8 ;  /* 0x000000ffff127224 */ /* 0x001fca00078e0008 */
[----:B------:R1:W-:Y:S01]  /*db070*/  STL.64 [R1+0x1c00], R18 ;  /* 0x001c001201007387 */ /* 0x0003e20000100a00 */
[----:B------:R-:W-:Y:S01]  /*db080*/  @!P0 CALL.REL.NOINC `(.L_x_2) ;  /* 0x0000001000008944 */ /* 0x000fe20003c00000 */
[----:B------:R-:W-:Y:S05]  /*db090*/  BRA `(.L_x_3) ;  /* 0xfff5091000007947 */ /* 0x000fea000383ffff */
.L_x_2:
[----:B------:R-:W2:Y:S04]  /*db0a0*/  LDL.LU R2, [R1+0xe80] ;  /* 0x000e800001027983 */ /* 0x000ea80000300800 */
[----:B--2---:R0:W-:Y:S04]  /*db0b0*/  STL [R1+0x4054], R2 ;  /* 0x0040540201007387 */ /* 0x0041e80000100800 */
[----:B0-----:R-:W2:Y:S04]  /*db0c0*/  LDL.LU R2, [R1+0xe5c] ;  /* 0x000e5c0001027983 */ /* 0x001ea80000300800 */
        /* <DEDUP_REMOVED lines=33> */
[----:B-----5:R-:W2:Y:S01]  /*db2e0*/  LDL.LU R0, [R1+0xeb4] ;  /* 0x000eb40001007983 */ /* 0x020ea20000300800 */
[----:B0-----:R-:W-:-:S03]  /*db2f0*/  IMAD.MOV.U32 R2, RZ, RZ, R14 ;  /* 0x000000ffff027224 */ /* 0x001fc600078e000e */
        /* <DEDUP_REMOVED lines=33> */
[----:B------:R-:W2:Y:S04]  /*db510*/  LDL.LU R9, [R1+0xeb0] ;  /* 0x000eb00001097983 */ /* 0x000ea80000300800 */
[----:B------:R-:W3:Y:S04]  /*db520*/  LDL.LU R6, [R1+0x90c] ;  /* 0x00090c0001067983 */ /* 0x000ee80000300800 */
[----:B------:R-:W3:Y:S04]  /*db530*/  LDL.LU R8, [R1+0x908] ;  /* 0x0009080001087983 */ /* 0x000ee80000300800 */
[----:B-1----:R-:W4:Y:S04]  /*db540*/  LDL.LU R5, [R1+0x4fc] ;  /* 0x0004fc0001057983 */ /* 0x002f280000300800 */
[----:B------:R-:W4:Y:S04]  /*db550*/  LDL.LU R7, [R1+0x4f8] ;  /* 0x0004f80001077983 */ /* 0x000f280000300800 */
[----:B------:R-:W2:Y:S04]  /*db560*/  LDL.LU R4, [R1+0x50c] ;  /* 0x00050c0001047983 */ /* 0x000ea80000300800 */
[----:B------:R-:W2:Y:S04]  /*db570*/  LDL.LU R10, [R1+0x508] ;  /* 0x00050800010a7983 */ /* 0x000ea80000300800 */
[----:B------:R-:W2:Y:S04]  /*db580*/  LDL.LU R3, [R1+0x51c] ;  /* 0x00051c0001037983 */ /* 0x000ea80000300800 */
[----:B------:R-:W2:Y:S04]  /*db590*/  LDL.LU R26, [R1+0x518] ;  /* 0x00051800011a7983 */ /* 0x000ea80000300800 */
[----:B------:R-:W2:Y:S04]  /*db5a0*/  LDL.LU R27, [R1+0x904] ;  /* 0x00090400011b7983 */ /* 0x000ea80000300800 */
[----:B------:R-:W2:Y:S04]  /*db5b0*/  LDL.LU R22, [R1+0x900] ;  /* 0x0009000001167983 */ /* 0x000ea80000300800 */
[----:B------:R-:W2:Y:S01]  /*db5c0*/  LDL.LU R23, [R1+0x4f4] ;  /* 0x0004f40001177983 */ /* 0x000ea20000300800 */
[----:B0-----:R-:W-:-:S03]  /*db5d0*/  IMAD.MOV.U32 R0, RZ, RZ, R11 ;  /* 0x000000ffff007224 */ /* 0x001fc600078e000b */
[----:B------:R-:W2:Y:S04]  /*db5e0*/  LDL.LU R18, [R1+0x4f0] ;  /* 0x0004f00001127983 */ /* 0x000ea80000300800 */
[----:B------:R-:W2:Y:S04]  /*db5f0*/  LDL.LU R19, [R1+0x504] ;  /* 0x0005040001137983 */ /* 0x000ea80000300800 */
[----:B------:R-:W2:Y:S04]  /*db600*/  LDL.LU R14, [R1+0x500] ;  /* 0x00050000010e7983 */ /* 0x000ea80000300800 */
[----:B------:R-:W2:Y:S04]  /*db610*/  LDL.LU R15, [R1+0x514] ;  /* 0x00051400010f7983 */ /* 0x000ea80000300800 */
[----:B------:R-:W2:Y:S04]  /*db620*/  LDL.LU R11, [R1+0x510] ;  /* 0x00051000010b7983 */ /* 0x000ea80000300800 */
[----:B------:R0:W-:Y:S04]  /*db630*/  STL [R1+0x3844], R13 ;  /* 0x0038440d01007387 */ /* 0x0001e80000100800 */
[----:B0-----:R-:W2:Y:S04]  /*db640*/  LDL.LU R13, [R1+0xe84] ;  /* 0x000e8400010d7983 */ /* 0x001ea80000300800 */
[----:B------:R0:W-:Y:S04]  /*db650*/  STL [R1+0x3840], R12 ;  /* 0x0038400c01007387 */ /* 0x0001e80000100800 */
[----:B0-----:R-:W2:Y:S04]  /*db660*/  LDL.LU R12, [R1+0xe50] ;  /* 0x000e5000010c7983 */ /* 0x001ea80000300800 */
[----:B------:R0:W-:Y:S04]  /*db670*/  STL [R1+0x383c], R17 ;  /* 0x00383c1101007387 */ /* 0x0001e80000100800 */
[----:B0-----:R-:W2:Y:S04]  /*db680*/  LDL.LU R17, [R1+0xe54] ;  /* 0x000e540001117983 */ /* 0x001ea80000300800 */
[----:B------:R0:W-:Y:S01]  /*db690*/  STL [R1+0x3838], R16 ;  /* 0x0038381001007387 */ /* 0x0001e20000100800 */
[----:B------:R-:W-:-:S03]  /*db6a0*/  F2FP.PACK_AB R2, R0, R2 ;  /* 0x000000020002723e */ /* 0x000fc600000000ff */
        /* <DEDUP_REMOVED lines=13> */
[----:B------:R-:W2:Y:S04]  /*db780*/  LDL.LU R0, [R1+0x40dc] ;  /* 0x0040dc0001007983 */ /* 0x000ea80000300800 */
[----:B------:R0:W-:Y:S04]  /*db790*/  STL [R1+0x82c], R2 ;  /* 0x00082c0201007387 */ /* 0x0001e80000100800 */
[----:B0-----:R-:W2:Y:S02]  /*db7a0*/  LDL.LU R2, [R1+0x40d8] ;  /* 0x0040d80001027983 */ /* 0x001ea40000300800 */
[----:B--2---:R-:W-:-:S02]  /*db7b0*/  F2FP.PACK_AB R2, R0, R2 ;  /* 0x000000020002723e */ /* 0x004fc400000000ff */
        /* <DEDUP_REMOVED lines=65> */
[----:B------:R0:W-:Y:S01]  /*dbbd0*/  STL [R1+0x7e8], R28 ;  /* 0x0007e81c01007387 */ /* 0x0001e20000100800 */
[----:B------:R-:W-:Y:S02]  /*dbbe0*/  F2FP.PACK_AB R9, R0, R9 ;  /* 0x000000090009723e */ /* 0x000fe400000000ff */
[----:B----4-:R-:W-:Y:S02]  /*dbbf0*/  F2FP.PACK_AB R0, R5, R7 ;  /* 0x000000070500723e */ /* 0x010fe400000000ff */
[----:B0-----:R-:W-:Y:S02]  /*dbc00*/  F2FP.PACK_AB R28, R24, R29 ;  /* 0x0000001d181c723e */ /* 0x001fe400000000ff */
[----:B------:R-:W-:-:S02]  /*dbc10*/  F2FP.PACK_AB R24, R25, R20 ;  /* 0x000000141918723e */ /* 0x000fc400000000ff */
[----:B------:R-:W-:Y:S02]  /*dbc20*/  F2FP.PACK_AB R20, R21, R16 ;  /* 0x000000101514723e */ /* 0x000fe400000000ff */
[----:B------:R-:W-:Y:S01]  /*dbc30*/  F2FP.PACK_AB R16, R17, R12 ;  /* 0x0000000c1110723e */ /* 0x000fe200000000ff */
[----:B------:R-:W-:Y:S04]  /*dbc40*/  STL [R1+0x7e4], R28 ;  /* 0x0007e41c01007387 */ /* 0x000fe80000100800 */
[----:B------:R-:W-:Y:S04]  /*dbc50*/  STL [R1+0x7e0], R24 ;  /* 0x0007e01801007387 */ /* 0x000fe80000100800 */
[----:B------:R-:W-:Y:S01]  /*dbc60*/  STL [R1+0x7dc], R20 ;  /* 0x0007dc1401007387 */ /* 0x000fe20000100800 */
[----:B------:R-:W-:-:S03]  /*dbc70*/  F2FP.PACK_AB R4, R4, R10 ;  /* 0x0000000a0404723e */ /* 0x000fc600000000ff */
[----:B------:R-:W-:Y:S01]  /*dbc80*/  STL [R1+0x7d8], R16 ;  /* 0x0007d81001007387 */ /* 0x000fe20000100800 */
[----:B--2---:R-:W-:Y:S02]  /*dbc90*/  F2FP.PACK_AB R12, R13, R2 ;  /* 0x000000020d0c723e */ /* 0x004fe400000000ff */
[----:B---3--:R-:W-:-:S03]  /*dbca0*/  F2FP.PACK_AB R2, R6, R8 ;  /* 0x000000080602723e */ /* 0x008fc600000000ff */
[----:B------:R-:W-:Y:S04]  /*dbcb0*/  STL [R1+0x7d4], R12 ;  /* 0x0007d40c01007387 */ /* 0x000fe80000100800 */
[----:B------:R-:W-:Y:S04]  /*dbcc0*/  STL [R1+0x7d0], R9 ;  /* 0x0007d00901007387 */ /* 0x000fe80000100800 */
[----:B------:R0:W-:Y:S04]  /*dbcd0*/  STL [R1+0x7cc], R2 ;  /* 0x0007cc0201007387 */ /* 0x0001e80000100800 */
[----:B------:R1:W-:Y:S01]  /*dbce0*/  STL [R1+0x7c8], R0 ;  /* 0x0007c80001007387 */ /* 0x0003e20000100800 */
[----:B0-----:R-:W-:-:S02]  /*dbcf0*/  F2FP.PACK_AB R2, R3, R26 ;  /* 0x0000001a0302723e */ /* 0x001fc400000000ff */
[----:B------:R-:W-:Y:S02]  /*dbd00*/  F2FP.PACK_AB R3, R23, R18 ;  /* 0x000000121703723e */ /* 0x000fe400000000ff */
[----:B-1----:R-:W-:Y:S01]  /*dbd10*/  F2FP.PACK_AB R0, R27, R22 ;  /* 0x000000161b00723e */ /* 0x002fe200000000ff */
[----:B------:R-:W-:Y:S04]  /*dbd20*/  STL [R1+0x7c4], R4 ;  /* 0x0007c40401007387 */ /* 0x000fe80000100800 */
[----:B------:R0:W-:Y:S04]  /*dbd30*/  STL [R1+0x7c0], R2 ;  /* 0x0007c00201007387 */ /* 0x0001e80000100800 */
[----:B------:R1:W-:Y:S04]  /*dbd40*/  STL [R1+0x7bc], R0 ;  /* 0x0007bc0001007387 */ /* 0x0003e80000100800 */
[----:B------:R-:W-:Y:S04]  /*dbd50*/  STL [R1+0x7b8], R3 ;  /* 0x0007b80301007387 */ /* 0x000fe80000100800 */
[----:B------:R-:W2:Y:S01]  /*dbd60*/  LDL.LU R28, [R1+0x10f8] ;  /* 0x0010f800011c7983 */ /* 0x000ea20000300800 */
[----:B0-----:R-:W-:-:S02]  /*dbd70*/  F2FP.PACK_AB R2, R19, R14 ;  /* 0x0000000e1302723e */ /* 0x001fc400000000ff */
[----:B-1----:R-:W-:-:S03]  /*dbd80*/  F2FP.PACK_AB R0, R15, R11 ;  /* 0x0000000b0f00723e */ /* 0x002fc600000000ff */
        /* <DEDUP_REMOVED lines=36> */
[----:B------:R-:W3:Y:S04]  /*dbfd0*/  LDL.LU R24, [R1+0x111c] ;  /* 0x00111c0001187983 */ /* 0x000ee80000300800 */
[----:B---3--:R0:W-:Y:S04]  /*dbfe0*/  STL [R1+0x3fc8], R24 ;  /* 0x003fc81801007387 */ /* 0x0081e80000100800 */
[----:B0-----:R-:W3:Y:S04]  /*dbff0*/  LDL.LU R24, [R1+0x10fc] ;  /* 0x0010fc0001187983 */ /* 0x001ee80000300800 */
        /* <DEDUP_REMOVED lines=33> */
[----:B0-----:R-:W2:Y:S04]  /*dc210*/  LDL.LU R24, [R1+0x11bc] ;  /* 0x0011bc0001187983 */ /* 0x001ea80000300800 */
[----:B------:R-:W3:Y:S04]  /*dc220*/  LDL.LU R29, [R1+0x1118] ;  /* 0x00111800011d7983 */ /* 0x000ee80000300800 */
[----:B------:R-:W4:Y:S04]  /*dc230*/  LDL.LU R25, [R1+0x105c] ;  /* 0x00105c0001197983 */ /* 0x000f280000300800 */
        /* <DEDUP_REMOVED lines=25> */
[----:B--2---:R-:W-:-:S03]  /*dc3d0*/  F2FP.PACK_AB R28, R24, R28 ;  /* 0x0000001c181c723e */ /* 0x004fc600000000ff */
        /* <DEDUP_REMOVED lines=70> */
[----:B---3--:R-:W-:Y:S02]  /*dc840*/  F2FP.PACK_AB R9, R0, R9 ;  /* 0x000000090009723e */ /* 0x008fe400000000ff */
[----:B------:R-:W-:Y:S02]  /*dc850*/  F2FP.PACK_AB R0, R5, R7 ;  /* 0x000000070500723e */ /* 0x000fe400000000ff */
[----:B------:R-:W-:Y:S02]  /*dc860*/  F2FP.PACK_AB R4, R4, R10 ;  /* 0x0000000a0404723e */ /* 0x000fe400000000ff */
[----:B--2---:R-:W-:-:S02]  /*dc870*/  F2FP.PACK_AB R28, R24, R29 ;  /* 0x0000001d181c723e */ /* 0x004fc400000000ff */
[----:B----4-:R-:W-:Y:S02]  /*dc880*/  F2FP.PACK_AB R24, R25, R20 ;  /* 0x000000141918723e */ /* 0x010fe400000000ff */
[----:B------:R-:W-:Y:S02]  /*dc890*/  F2FP.PACK_AB R20, R21, R16 ;  /* 0x000000101514723e */ /* 0x000fe400000000ff */
[----:B------:R-:W-:Y:S01]  /*dc8a0*/  F2FP.PACK_AB R16, R17, R12 ;  /* 0x0000000c1110723e */ /* 0x000fe200000000ff */
[----:B------:R-:W-:Y:S01]  /*dc8b0*/  STL [R1+0x764], R28 ;  /* 0x0007641c01007387 */ /* 0x000fe20000100800 */
[----:B------:R-:W-:Y:S02]  /*dc8c0*/  F2FP.PACK_AB R12, R13, R2 ;  /* 0x000000020d0c723e */ /* 0x000fe400000000ff */
[----:B------:R-:W-:Y:S01]  /*dc8d0*/  F2FP.PACK_AB R2, R6, R8 ;  /* 0x000000080602723e */ /* 0x000fe200000000ff */
[----:B------:R-:W-:Y:S04]  /*dc8e0*/  STL [R1+0x760], R24 ;  /* 0x0007601801007387 */ /* 0x000fe80000100800 */
[----:B------:R-:W-:Y:S04]  /*dc8f0*/  STL [R1+0x75c], R20 ;  /* 0x00075c1401007387 */ /* 0x000fe80000100800 */
[----:B------:R-:W-:Y:S04]  /*dc900*/  STL [R1+0x758], R16 ;  /* 0x0007581001007387 */ /* 0x000fe80000100800 */
        /* <DEDUP_REMOVED lines=769> */
[----:B------:R-:W2:Y:S03]  /*df920*/  LDL.LU R24, [R1+0x3da8] ;  /* 0x003da80001187983 */ /* 0x000ea60000300800 */
[----:B------:R0:W-:Y:S02]  /*df930*/  STL [R1+0x510], R28 ;  /* 0x0005101c01007387 */ /* 0x0001e40000100800 */
[----:B0-----:R-:W2:Y:S02]  /*df940*/  LDL.LU R28, [R1+0x3da4] ;  /* 0x003da400011c7983 */ /* 0x001ea40000300800 */
[----:B--2---:R-:W-:Y:S02]  /*df950*/  F2FP.PACK_AB R28, R24, R28 ;  /* 0x0000001c181c723e */ /* 0x004fe400000000ff */
[----:B------:R-:W2:Y:S03]  /*df960*/  LDL.LU R24, [R1+0x3da0] ;  /* 0x003da00001187983 */ /* 0x000ea60000300800 */
[----:B------:R0:W-:Y:S02]  /*df970*/  STL [R1+0x50c], R28 ;  /* 0x00050c1c01007387 */ /* 0x0001e40000100800 */
[----:B0-----:R-:W2:Y:S02]  /*df980*/  LDL.LU R28, [R1+0x3d9c] ;  /* 0x003d9c00011c7983 */ /* 0x001ea40000300800 */
[----:B--2---:R-:W-:-:S02]  /*df990*/  F2FP.PACK_AB R28, R24, R28 ;  /* 0x0000001c181c723e */ /* 0x004fc400000000ff */
[----:B------:R-:W2:Y:S03]  /*df9a0*/  LDL.LU R24, [R1+0x3d98] ;  /* 0x003d980001187983 */ /* 0x000ea60000300800 */
[----:B------:R2:W-:Y:S01]  /*df9b0*/  STL [R1+0x508], R28 ;  /* 0x0005081c01007387 */ /* 0x0005e20000100800 */
[----:B---3--:R-:W-:Y:S01]  /*df9c0*/  F2FP.PACK_AB R9, R0, R9 ;  /* 0x000000090009723e */ /* 0x008fe200000000ff */
[----:B------:R-:W-:Y:S01]  /*df9d0*/  F2FP.PACK_AB R0, R5, R7 ;  /* 0x000000070500723e */ /* 0x000fe200000000ff */
[----:B------:R-:W-:Y:S02]  /*df9e0*/  F2FP.PACK_AB R4, R4, R10 ;  /* 0x0000000a0404723e */ /* 0x000fe400000000ff */
[----:B--2---:R-:W-:Y:S01]  /*df9f0*/  F2FP.PACK_AB R28, R24, R29 ;  /* 0x0000001d181c723e */ /* 0x004fe200000000ff */
[----:B----4-:R-:W-:Y:S01]  /*dfa00*/  F2FP.PACK_AB R24, R25, R20 ;  /* 0x000000141918723e */ /* 0x010fe200000000ff */
[----:B------:R-:W-:Y:S01]  /*dfa10*/  F2FP.PACK_AB R20, R21, R16 ;  /* 0x000000101514723e */ /* 0x000fe200000000ff */
[----:B------:R-:W-:Y:S01]  /*dfa20*/  F2FP.PACK_AB R16, R17, R12 ;  /* 0x0000000c1110723e */ /* 0x000fe200000000ff */
[----:B------:R-:W-:Y:S01]  /*dfa30*/  F2FP.PACK_AB R12, R13, R2 ;  /* 0x000000020d0c723e */ /* 0x000fe200000000ff */
[----:B------:R-:W-:Y:S01]  /*dfa40*/  STL [R1+0x504], R28 ;  /* 0x0005041c01007387 */ /* 0x000fe20000100800 */
[----:B------:R-:W-:Y:S01]  /*dfa50*/  STL [R1+0x500], R24 ;  /* 0x0005001801007387 */ /* 0x000fe20000100800 */
[----:B------:R-:W-:Y:S01]  /*dfa60*/  F2FP.PACK_AB R2, R6, R8 ;  /* 0x000000080602723e */ /* 0x000fe200000000ff */
[----:B------:R-:W-:Y:S01]  /*dfa70*/  STL [R1+0x4fc], R20 ;  /* 0x0004fc1401007387 */ /* 0x000fe20000100800 */
[----:B------:R-:W-:Y:S01]  /*dfa80*/  STL [R1+0x4f8], R16 ;  /* 0x0004f81001007387 */ /* 0x000fe20000100800 */
[----:B------:R-:W-:Y:S02]  /*dfa90*/  STL [R1+0x4f4], R12 ;  /* 0x0004f40c01007387 */ /* 0x000fe40000100800 */
[----:B------:R-:W-:Y:S02]  /*dfaa0*/  STL [R1+0x4f0], R9 ;  /* 0x0004f00901007387 */ /* 0x000fe40000100800 */
[----:B------:R0:W-:Y:S01]  /*dfab0*/  STL [R1+0x4cc], R2 ;  /* 0x0004cc0201007387 */ /* 0x0001e20000100800 */
[----:B------:R1:W-:Y:S01]  /*dfac0*/  STL [R1+0x4c8], R0 ;  /* 0x0004c80001007387 */ /* 0x0003e20000100800 */
[----:B------:R-:W-:Y:S01]  /*dfad0*/  STL [R1+0x4c4], R4 ;  /* 0x0004c40401007387 */ /* 0x000fe20000100800 */
[----:B0-----:R-:W-:-:S02]  /*dfae0*/  F2FP.PACK_AB R2, R3, R26 ;  /* 0x0000001a0302723e */ /* 0x001fc400000000ff */
[----:B-1----:R-:W-:Y:S01]  /*dfaf0*/  F2FP.PACK_AB R0, R27, R22 ;  /* 0x000000161b00723e */ /* 0x002fe200000000ff */
[----:B------:R-:W-:Y:S02]  /*dfb00*/  F2FP.PACK_AB R3, R23, R18 ;  /* 0x000000121703723e */ /* 0x000fe400000000ff */
[----:B------:R0:W-:Y:S02]  /*dfb10*/  STL [R1+0x4c0], R2 ;  /* 0x0004c00201007387 */ /* 0x0001e40000100800 */
[----:B------:R1:W-:Y:S02]  /*dfb20*/  STL [R1+0x4bc], R0 ;  /* 0x0004bc0001007387 */ /* 0x0003e40000100800 */
[----:B------:R-:W-:Y:S02]  /*dfb30*/  STL [R1+0x4b8], R3 ;  /* 0x0004b80301007387 */ /* 0x000fe40000100800 */
[----:B------:R-:W2:Y:S01]  /*dfb40*/  LDL.LU R28, [R1+0x1458] ;  /* 0x00145800011c7983 */ /* 0x000ea20000300800 */
[----:B0-----:R-:W-:-:S02]  /*dfb50*/  F2FP.PACK_AB R2, R19, R14 ;  /* 0x0000000e1302723e */ /* 0x001fc400000000ff */
[----:B-1----:R-:W-:-:S03]  /*dfb60*/  F2FP.PACK_AB R0, R15, R11 ;  /* 0x0000000b0f00723e */ /* 0x002fc600000000ff */
[----:B------:R-:W-:Y:S04]  /*dfb70*/  STL [R1+0x4b4], R2 ;  /* 0x0004b40201007387 */ /* 0x000fe80000100800 */
[----:B--2---:R0:W-:Y:S01]  /*dfb80*/  STL [R1+0x3d10], R28 ;  /* 0x003d101c01007387 */ /* 0x0041e20000100800 */
[----:B------:R-:W-:Y:S03]  /*dfb90*/  STL [R1+0x4b0], R0 ;  /* 0x0004b00001007387 */ /* 0x000fe60000100800 */
        /* <DEDUP_REMOVED lines=32> */
[----:B0-----:R-:W2:Y:S01]  /*dfda0*/  LDL.LU R28, [R1+0xe28] ;  /* 0x000e2800011c7983 */ /* 0x001ea20000300800 */
[----:B------:R-:W3:Y:S03]  /*dfdb0*/  LDL.LU R24, [R1+0x146c] ;  /* 0x00146c0001187983 */ /* 0x000ee60000300800 */
        /* <DEDUP_REMOVED lines=35> */
[----:B0-----:R-:W2:Y:S01]  /*dfff0*/  LDL.LU R24, [R1+0xe2c] ;  /* 0x000e2c0001187983 */ /* 0x001ea20000300800 */
[----:B------:R-:W3:Y:S02]  /*e0000*/  LDL.LU R29, [R1+0x1468] ;  /* 0x00146800011d7983 */ /* 0x000ee40000300800 */
[----:B------:R-:W4:Y:S02]  /*e0010*/  LDL.LU R25, [R1+0x147c] ;  /* 0x00147c0001197983 */ /* 0x000f240000300800 */
[----:B------:R-:W4:Y:S01]  /*e0020*/  LDL.LU R20, [R1+0x1478] ;  /* 0x0014780001147983 */ /* 0x000f220000300800 */
        /* <DEDUP_REMOVED lines=94> */
[----:B------:R2:W-:Y:S01]  /*e0610*/  STL [R1+0x458], R28 ;  /* 0x0004581c01007387 */ /* 0x0005e20000100800 */
[----:B---3--:R-:W-:Y:S01]  /*e0620*/  F2FP.PACK_AB R9, R0, R9 ;  /* 0x000000090009723e */ /* 0x008fe200000000ff */
[----:B------:R-:W-:Y:S01]  /*e0630*/  F2FP.PACK_AB R0, R5, R7 ;  /* 0x000000070500723e */ /* 0x000fe200000000ff */
[----:B------:R-:W-:-:S02]  /*e0640*/  F2FP.PACK_AB R4, R4, R10 ;  /* 0x0000000a0404723e */ /* 0x000fc400000000ff */
        /* <DEDUP_REMOVED lines=1641> */
[----:B------:R-:W3:Y:S03]  /*e6ce0*/  LDL.LU R5, [R1+0x12a8] ;  /* 0x0012a80001057983 */ /* 0x000ee60000300800 */
[----:B---3--:R0:W-:Y:S04]  /*e6cf0*/  STL [R1+0x3864], R5 ;  /* 0x0038640501007387 */ /* 0x0081e80000100800 */
[----:B0-----:R-:W3:Y:S01]  /*e6d00*/  LDL.LU R5, [R1+0x129c] ;  /* 0x00129c0001057983 */ /* 0x001ee20000300800 */
[----:B------:R-:W4:Y:S03]  /*e6d10*/  LDL.LU R4, [R1+0x12c8] ;  /* 0x0012c80001047983 */ /* 0x000f260000300800 */
[----:B----4-:R0:W-:Y:S04]  /*e6d20*/  STL [R1+0x3860], R4 ;  /* 0x0038600401007387 */ /* 0x0101e80000100800 */
[----:B0-----:R-:W4:Y:S01]  /*e6d30*/  LDL.LU R4, [R1+0x12ac] ;  /* 0x0012ac0001047983 */ /* 0x001f220000300800 */
[----:B------:R-:W2:Y:S03]  /*e6d40*/  LDL.LU R11, [R1+0x1270] ;  /* 0x00127000010b7983 */ /* 0x000ea60000300800 */
[----:B--2---:R0:W-:Y:S04]  /*e6d50*/  STL [R1+0x385c], R11 ;  /* 0x00385c0b01007387 */ /* 0x0041e80000100800 */
[----:B0-----:R-:W2:Y:S01]  /*e6d60*/  LDL.LU R11, [R1+0x12cc] ;  /* 0x0012cc00010b7983 */ /* 0x001ea20000300800 */
        /* <DEDUP_REMOVED lines=12> */
[----:B------:R-:W2:Y:S01]  /*e6e30*/  LDL.LU R13, [R1+0x175c] ;  /* 0x00175c00010d7983 */ /* 0x000ea20000300800 */
[----:B------:R-:W-:-:S02]  /*e6e40*/  F2FP.PACK_AB R7, R6, R7 ;  /* 0x000000070607723e */ /* 0x000fc400000000ff */
        /* <DEDUP_REMOVED lines=22> */
[----:B------:R0:W-:Y:S03]  /*e6fb0*/  STL [R1+0x20], R7 ;  /* 0x0000200701007387 */ /* 0x0001e60000100800 */
        /* <DEDUP_REMOVED lines=31> */
[----:B------:R0:W-:Y:S02]  /*e71b0*/  STL [R1], R7 ;  /* 0x0000000701007387 */ /* 0x0001e40000100800 */
[----:B0-----:R-:W2:Y:S02]  /*e71c0*/  LDL.LU R7, [R1+0x386c] ;  /* 0x00386c0001077983 */ /* 0x001ea40000300800 */
[----:B--2---:R-:W-:-:S02]  /*e71d0*/  F2FP.PACK_AB R7, R6, R7 ;  /* 0x000000070607723e */ /* 0x004fc400000000ff */
[----:B------:R-:W3:Y:S02]  /*e71e0*/  LDL.LU R6, [R1+0x3868] ;  /* 0x0038680001067983 */ /* 0x000ee40000300800 */
[----:B---3--:R-:W-:Y:S02]  /*e71f0*/  F2FP.PACK_AB R6, R5, R6 ;  /* 0x000000060506723e */ /* 0x008fe400000000ff */
[----:B------:R-:W4:Y:S02]  /*e7200*/  LDL.LU R5, [R1+0x3864] ;  /* 0x0038640001057983 */ /* 0x000f240000300800 */
[----:B----4-:R-:W-:Y:S02]  /*e7210*/  F2FP.PACK_AB R5, R4, R5 ;  /* 0x000000050405723e */ /* 0x010fe400000000ff */
[----:B------:R-:W2:Y:S02]  /*e7220*/  LDL.LU R4, [R1+0x3860] ;  /* 0x0038600001047983 */ /* 0x000ea40000300800 */
[----:B--2---:R-:W-:-:S02]  /*e7230*/  F2FP.PACK_AB R4, R11, R4 ;  /* 0x000000040b04723e */ /* 0x004fc400000000ff */
[----:B------:R-:W2:Y:S02]  /*e7240*/  LDL.LU R11, [R1+0x385c] ;  /* 0x00385c00010b7983 */ /* 0x000ea40000300800 */
[----:B--2---:R-:W-:Y:S02]  /*e7250*/  F2FP.PACK_AB R11, R10, R11 ;  /* 0x0000000b0a0b723e */ /* 0x004fe400000000ff */
[----:B------:R-:W2:Y:S02]  /*e7260*/  LDL.LU R10, [R1+0x3858] ;  /* 0x00385800010a7983 */ /* 0x000ea40000300800 */
[----:B--2---:R-:W-:Y:S02]  /*e7270*/  F2FP.PACK_AB R10, R9, R10 ;  /* 0x0000000a090a723e */ /* 0x004fe400000000ff */
        /* <DEDUP_REMOVED lines=10> */
[----:B------:R-:W2:Y:S01]  /*e7320*/  LDL.LU R12, [R1+0x3840] ;  /* 0x00384000010c7983 */ /* 0x000ea20000300800 */
[----:B------:R-:W-:Y:S02]  /*e7330*/  F2FP.PACK_AB R19, R16, R19 ;  /* 0x000000131013723e */ /* 0x000fe400000000ff */
[----:B------:R-:W-:Y:S02]  /*e7340*/  F2FP.PACK_AB R18, R21, R18 ;  /* 0x000000121512723e */ /* 0x000fe400000000ff */
[----:B--2---:R-:W-:Y:S02]  /*e7350*/  F2FP.PACK_AB R12, R17, R12 ;  /* 0x0000000c110c723e */ /* 0x004fe400000000ff */
[----:B------:R-:W2:Y:S01]  /*e7360*/  LDL.LU R17, [R1+0x383c] ;  /* 0x00383c0001117983 */ /* 0x000ea20000300800 */
[----:B------:R-:W3:Y:S02]  /*e7370*/  LDL.LU R16, [R1+0x3838] ;  /* 0x0038380001107983 */ /* 0x000ee40000300800 */
[----:B------:R-:W4:Y:S01]  /*e7380*/  LDL.LU R21, [R1+0x3834] ;  /* 0x0038340001157983 */ /* 0x000f220000300800 */
[----:B------:R-:W-:-:S02]  /*e7390*/  F2FP.PACK_AB R23, R29, R23 ;  /* 0x000000171d17723e */ /* 0x000fc400000000ff */
[----:B------:R-:W-:Y:S02]  /*e73a0*/  F2FP.PACK_AB R22, R24, R22 ;  /* 0x000000161816723e */ /* 0x000fe400000000ff */
[----:B--2---:R-:W-:Y:S02]  /*e73b0*/  F2FP.PACK_AB R17, R20, R17 ;  /* 0x000000111411723e */ /* 0x004fe400000000ff */
[----:B---3--:R-:W-:Y:S01]  /*e73c0*/  F2FP.PACK_AB R16, R25, R16 ;  /* 0x000000101910723e */ /* 0x008fe200000000ff */
[----:B------:R-:W2:Y:S01]  /*e73d0*/  LDL.LU R20, [R1+0x3830] ;  /* 0x0038300001147983 */ /* 0x000ea20000300800 */
[----:B------:R-:W3:Y:S02]  /*e73e0*/  LDL.LU R25, [R1+0x382c] ;  /* 0x00382c0001197983 */ /* 0x000ee40000300800 */
[----:B------:R-:W3:Y:S02]  /*e73f0*/  LDL.LU R29, [R1+0x3828] ;  /* 0x00382800011d7983 */ /* 0x000ee40000300800 */
[----:B------:R-:W3:Y:S01]  /*e7400*/  LDL.LU R24, [R1+0x3824] ;  /* 0x0038240001187983 */ /* 0x000ee20000300800 */
[----:B----4-:R-:W-:-:S02]  /*e7410*/  F2FP.PACK_AB R21, R28, R21 ;  /* 0x000000151c15723e */ /* 0x010fc400000000ff */
[----:B------:R-:W4:Y:S01]  /*e7420*/  LDL.LU R28, [R1+0x3820] ;  /* 0x00382000011c7983 */ /* 0x000f220000300800 */
[----:B------:R-:W-:Y:S02]  /*e7430*/  F2FP.PACK_AB R27, R0, R27 ;  /* 0x0000001b001b723e */ /* 0x000fe400000000ff */
[----:B------:R-:W-:Y:S02]  /*e7440*/  F2FP.PACK_AB R26, R3, R26 ;  /* 0x0000001a031a723e */ /* 0x000fe400000000ff */
[----:B--2---:R-:W-:Y:S02]  /*e7450*/  F2FP.PACK_AB R20, R2, R20 ;  /* 0x000000140214723e */ /* 0x004fe400000000ff */
[----:B---3--:R-:W-:Y:S02]  /*e7460*/  F2FP.PACK_AB R25, R29, R25 ;  /* 0x000000191d19723e */ /* 0x008fe400000000ff */
[----:B----4-:R-:W-:Y:S02]  /*e7470*/  F2FP.PACK_AB R24, R28, R24 ;  /* 0x000000181c18723e */ /* 0x010fe400000000ff */
.L_x_1:
[----:B0-----:R-:W2:Y:S04]  /*e7480*/  LDL.LU R0, [R1+0x341c] ;  /* 0x00341c0001007983 */ /* 0x001ea80000300800 */
[----:B------:R-:W3:Y:S04]  /*e7490*/  LDL.LU R3, [R1+0x3420] ;  /* 0x0034200001037983 */ /* 0x000ee80000300800 */
[----:B------:R-:W0:Y:S02]  /*e74a0*/  S2R R28, SR_TID.X ;  /* 0x00000000001c7919 */ /* 0x000e240000002100 */
[----:B0-----:R-:W-:-:S02]  /*e74b0*/  IMAD.SHL.U32 R2, R28, 0x20, RZ ;  /* 0x000000201c027824 */ /* 0x001fc400078e00ff */
[----:B------:R-:W-:Y:S01]  /*e74c0*/  BAR.SYNC.DEFER_BLOCKING 0x0 ;  /* 0x0000000000007b1d */ /* 0x000fe20000010000 */
[----:B--2---:R-:W-:-:S04]  /*e74d0*/  LOP3.LUT R0, R0, 0x3000, RZ, 0xc0, !PT ;  /* 0x0000300000007812 */ /* 0x004fc800078ec0ff */
[----:B------:R-:W-:Y:S01]  /*e74e0*/  LOP3.LUT R0, R0, 0x60, R2, 0xf8, !PT ;  /* 0x0000006000007812 */ /* 0x000fe200078ef802 */
[----:B------:R-:W-:-:S05]  /*e74f0*/  IMAD.SHL.U32 R2, R28, 0x4, RZ ;  /* 0x000000041c027824 */ /* 0x000fca00078e00ff */
[----:B------:R-:W-:-:S05]  /*e7500*/  LOP3.LUT R0, R0, 0x170, R2, 0x78, !PT ;  /* 0x0000017000007812 */ /* 0x000fca00078e7802 */
[----:B---3--:R-:W-:-:S05]  /*e7510*/  IMAD.IADD R0, R0, 0x1, R3 ;  /* 0x0000000100007824 */ /* 0x008fca00078e0203 */
[----:B------:R0:W-:Y:S04]  /*e7520*/  STS.128 [R0], R24 ;  /* 0x0000001800007388 */ /* 0x0001e80000000c00 */
[----:B------:R1:W-:Y:S04]  /*e7530*/  STS.128 [R0+0x80], R20 ;  /* 0x0000801400007388 */ /* 0x0003e80000000c00 */
[----:B0-----:R-:W2:Y:S04]  /*e7540*/  LDL.LU R24, [R1+0x10] ;  /* 0x0000100001187983 */ /* 0x001ea80000300800 */
[----:B------:R-:W2:Y:S04]  /*e7550*/  LDL.LU R25, [R1+0x14] ;  /* 0x0000140001197983 */ /* 0x000ea80000300800 */
[----:B------:R-:W2:Y:S04]  /*e7560*/  LDL.LU R26, [R1+0x18] ;  /* 0x00001800011a7983 */ /* 0x000ea80000300800 */
[----:B------:R-:W2:Y:S04]  /*e7570*/  LDL.LU R27, [R1+0x1c] ;  /* 0x00001c00011b7983 */ /* 0x000ea80000300800 */
[----:B-1----:R-:W3:Y:S04]  /*e7580*/  LDL.LU R20, [R1] ;  /* 0x0000000001147983 */ /* 0x002ee80000300800 */
[----:B------:R-:W3:Y:S04]  /*e7590*/  LDL.LU R21, [R1+0x4] ;  /* 0x0000040001157983 */ /* 0x000ee80000300800 */
[----:B------:R-:W3:Y:S04]  /*e75a0*/  LDL.LU R22, [R1+0x8] ;  /* 0x0000080001167983 */ /* 0x000ee80000300800 */
[----:B------:R-:W3:Y:S01]  /*e75b0*/  LDL.LU R23, [R1+0xc] ;  /* 0x00000c0001177983 */ /* 0x000ee20000300800 */
[----:B------:R-:W-:-:S03]  /*e75c0*/  LOP3.LUT R3, R28, 0x7f, RZ, 0xc0, !PT ;  /* 0x0000007f1c037812 */ /* 0x000fc600078ec0ff */
[----:B------:R0:W-:Y:S04]  /*e75d0*/  STS.128 [R0+0x200], R16 ;  /* 0x0002001000007388 */ /* 0x0001e80000000c00 */
[----:B------:R-:W-:Y:S04]  /*e75e0*/  STS.128 [R0+0x280], R12 ;  /* 0x0002800c00007388 */ /* 0x000fe80000000c00 */
[----:B------:R-:W-:Y:S04]  /*e75f0*/  STS.128 [R0+0x400], R8 ;  /* 0x0004000800007388 */ /* 0x000fe80000000c00 */
[----:B------:R-:W-:Y:S01]  /*e7600*/  STS.128 [R0+0x480], R4 ;  /* 0x0004800400007388 */ /* 0x000fe20000000c00 */
[----:B0-----:R-:W-:-:S05]  /*e7610*/  IMAD.SHL.U32 R16, R28, 0x800, RZ ;  /* 0x000008001c107824 */ /* 0x001fca00078e00ff */
[----:B------:R-:W-:-:S05]  /*e7620*/  LOP3.LUT R16, R16, 0x3000, RZ, 0xc0, !PT ;  /* 0x0000300010107812 */ /* 0x000fca00078ec0ff */
[----:B------:R-:W-:-:S05]  /*e7630*/  IMAD R16, R3, 0x10, R16 ;  /* 0x0000001003107824 */ /* 0x000fca00078e0210 */
[C---:B------:R-:W-:Y:S02]  /*e7640*/  LOP3.LUT R28, R16.reuse, 0x20, RZ, 0x3c, !PT ;  /* 0x00000020101c7812 */ /* 0x040fe400078e3cff */
[C---:B------:R-:W-:Y:S02]  /*e7650*/  LOP3.LUT R29, R16.reuse, 0x40, RZ, 0x3c, !PT ;  /* 0x00000040101d7812 */ /* 0x040fe400078e3cff */
[----:B------:R-:W-:Y:S01]  /*e7660*/  LOP3.LUT R2, R16, 0x60, RZ, 0x3c, !PT ;  /* 0x0000006010027812 */ /* 0x000fe200078e3cff */
[----:B--2---:R-:W-:Y:S04]  /*e7670*/  STS.128 [R0+0x680], R24 ;  /* 0x0006801800007388 */ /* 0x004fe80000000c00 */
[----:B---3--:R-:W-:Y:S04]  /*e7680*/  STS.128 [R0+0x600], R20 ;  /* 0x0006001400007388 */ /* 0x008fe80000000c00 */
[----:B------:R-:W-:Y:S06]  /*e7690*/  BAR.SYNC.DEFER_BLOCKING 0x0 ;  /* 0x0000000000007b1d */ /* 0x000fec0000010000 */
[----:B------:R-:W0:Y:S04]  /*e76a0*/  LDS.128 R4, [R16] ;  /* 0x0000000010047984 */ /* 0x000e280000000c00 */
[----:B------:R-:W-:Y:S04]  /*e76b0*/  LDS.128 R12, [R28+0x800] ;  /* 0x000800001c0c7984 */ /* 0x000fe80000000c00 */
[----:B------:R-:W-:Y:S04]  /*e76c0*/  LDS.128 R8, [R29] ;  /* 0x000000001d087984 */ /* 0x000fe80000000c00 */
[----:B0-----:R-:W-:Y:S01]  /*e76d0*/  STL.64 [R1+0x460], R4 ;  /* 0x0004600401007387 */ /* 0x001fe20000100a00 */
[----:B------:R-:W-:-:S03]  /*e76e0*/  IMAD.MOV.U32 R26, RZ, RZ, R7 ;  /* 0x000000ffff1a7224 */ /* 0x000fc600078e0007 */
[----:B------:R-:W-:Y:S04]  /*e76f0*/  STL [R1+0x468], R6 ;  /* 0x0004680601007387 */ /* 0x000fe80000100800 */
[----:B------:R-:W2:Y:S04]  /*e7700*/  LDL.LU R20, [R1+0x90] ;  /* 0x0000900001147983 */ /* 0x000ea80000300800 */
[----:B------:R-:W2:Y:S04]  /*e7710*/  LDL.LU R21, [R1+0x94] ;  /* 0x0000940001157983 */ /* 0x000ea80000300800 */
[----:B------:R-:W3:Y:S04]  /*e7720*/  LDL.LU R22, [R1+0x98] ;  /* 0x0000980001167983 */ /* 0x000ee80000300800 */
[----:B------:R-:W3:Y:S04]  /*e7730*/  LDL.LU R23, [R1+0x9c] ;  /* 0x00009c0001177983 */ /* 0x000ee80000300800 */
[----:B------:R-:W0:Y:S02]  /*e7740*/  LDS.128 R4, [R16+0x800] ;  /* 0x0008000010047984 */ /* 0x000e240000000c00 */
[----:B0-----:R-:W-:-:S02]  /*e7750*/  IMAD.MOV.U32 R25, RZ, RZ, R4 ;  /* 0x000000ffff197224 */ /* 0x001fc400078e0004 */
[----:B---3--:R-:W-:Y:S04]  /*e7760*/  STL.64 [R1+0x3e68], R22 ;  /* 0x003e681601007387 */ /* 0x008fe80000100a00 */
[----:B--2---:R0:W-:Y:S04]  /*e7770*/  STL.64 [R1+0x3e60], R20 ;  /* 0x003e601401007387 */ /* 0x0041e80000100a00 */
[----:B------:R-:W-:Y:S04]  /*e7780*/  STL [R1+0x39d0], R26 ;  /* 0x0039d01a01007387 */ /* 0x000fe80000100800 */
[----:B------:R-:W-:Y:S04]  /*e7790*/  STL [R1+0x5b4], R5 ;  /* 0x0005b40501007387 */ /* 0x000fe80000100800 */
[----:B------:R-:W-:Y:S04]  /*e77a0*/  STL.64 [R1+0x5b8], R6 ;  /* 0x0005b80601007387 */ /* 0x000fe80000100a00 */
[----:B------:R-:W-:Y:S04]  /*e77b0*/  STL [R1+0x3e70], R16 ;  /* 0x003e701001007387 */ /* 0x000fe80000100800 */
[----:B0-----:R-:W2:Y:S04]  /*e77c0*/  LDL.LU R20, [R1+0x70] ;  /* 0x0000700001147983 */ /* 0x001ea80000300800 */
[----:B------:R-:W2:Y:S04]  /*e77d0*/  LDL.LU R21, [R1+0x74] ;  /* 0x0000740001157983 */ /* 0x000ea80000300800 */
[----:B------:R-:W3:Y:S04]  /*e77e0*/  LDL.LU R22, [R1+0x78] ;  /* 0x0000780001167983 */ /* 0x000ee80000300800 */
[----:B------:R-:W3:Y:S04]  /*e77f0*/  LDL.LU R23, [R1+0x7c] ;  /* 0x00007c0001177983 */ /* 0x000ee80000300800 */
[----:B------:R-:W0:Y:S04]  /*e7800*/  LDS.128 R4, [R28] ;  /* 0x000000001c047984 */ /* 0x000e280000000c00 */
[----:B---3--:R-:W-:Y:S04]  /*e7810*/  STL.64 [R1+0x3e80], R22 ;  /* 0x003e801601007387 */ /* 0x008fe80000100a00 */
[----:B--2---:R1:W-:Y:S04]  /*e7820*/  STL.64 [R1+0x3e78], R20 ;  /* 0x003e781401007387 */ /* 0x0043e80000100a00 */
[----:B-1----:R-:W2:Y:S04]  /*e7830*/  LDL.LU R20, [R1+0x50] ;  /* 0x0000500001147983 */ /* 0x002ea80000300800 */
[----:B------:R-:W2:Y:S04]  /*e7840*/  LDL.LU R21, [R1+0x54] ;  /* 0x0000540001157983 */ /* 0x000ea80000300800 */
[----:B------:R-:W3:Y:S04]  /*e7850*/  LDL.LU R22, [R1+0x58] ;  /* 0x0000580001167983 */ /* 0x000ee80000300800 */
[----:B------:R-:W3:Y:S04]  /*e7860*/  LDL.LU R23, [R1+0x5c] ;  /* 0x00005c0001177983 */ /* 0x000ee80000300800 */
        /* <DEDUP_REMOVED lines=19> */
[----:B--2---:R-:W-:Y:S04]  /*e79a0*/  STL.64 [R1+0x3eb8], R20 ;  /* 0x003eb81401007387 */ /* 0x004fe80000100a00 */
[----:B------:R-:W2:Y:S04]  /*e79b0*/  LDL.LU R16, [R1+0x60] ;  /* 0x0000600001107983 */ /* 0x000ea80000300800 */
[----:B------:R-:W2:Y:S04]  /*e79c0*/  LDL.LU R17, [R1+0x64] ;  /* 0x0000640001117983 */ /* 0x000ea80000300800 */
[----:B------:R-:W2:Y:S04]  /*e79d0*/  LDL.LU R18, [R1+0x68] ;  /* 0x0000680001127983 */ /* 0x000ea80000300800 */
[----:B------:R-:W2:Y:S04]  /*e79e0*/  LDL.LU R19, [R1+0x6c] ;  /* 0x00006c0001137983 */ /* 0x000ea80000300800 */
[----:B------:R-:W-:Y:S04]  /*e79f0*/  STL [R1+0x39dc], R25 ;  /* 0x0039dc1901007387 */ /* 0x000fe80000100800 */
[----:B0-----:R-:W-:Y:S04]  /*e7a00*/  STL.64 [R1+0x4d0], R4 ;  /* 0x0004d00401007387 */ /* 0x001fe80000100a00 */
[----:B------:R-:W-:Y:S04]  /*e7a10*/  STL.64 [R1+0x4d8], R6 ;  /* 0x0004d80601007387 */ /* 0x000fe80000100a00 */
[----:B------:R-:W0:Y:S04]  /*e7a20*/  LDS.128 R4, [R29+0x800] ;  /* 0x000800001d047984 */ /* 0x000e280000000c00 */
[----:B------:R-:W1:Y:S04]  /*e7a30*/  LDS.128 R20, [R2] ;  /* 0x0000000002147984 */ /* 0x000e680000000c00 */
[----:B------:R3:W-:Y:S04]  /*e7a40*/  STL.64 [R1+0x650], R12 ;  /* 0x0006500c01007387 */ /* 0x0007e80000100a00 */
[----:B------:R4:W-:Y:S04]  /*e7a50*/  STL.64 [R1+0x658], R14 ;  /* 0x0006580e01007387 */ /* 0x0009e80000100a00 */
[----:B---3--:R-:W3:Y:S04]  /*e7a60*/  LDL.LU R12, [R1+0xc0] ;  /* 0x0000c000010c7983 */ /* 0x008ee80000300800 */
[----:B------:R-:W-:Y:S04]  /*e7a70*/  STL.64 [R1+0x4e0], R8 ;  /* 0x0004e00801007387 */ /* 0x000fe80000100a00 */
[----:B------:R-:W-:Y:S04]  /*e7a80*/  STL.64 [R1+0x4e8], R10 ;  /* 0x0004e80a01007387 */ /* 0x000fe80000100a00 */
[----:B0-----:R0:W-:Y:S04]  /*e7a90*/  STL.64 [R1+0x840], R4 ;  /* 0x0008400401007387 */ /* 0x0011e80000100a00 */
[----:B------:R5:W-:Y:S04]  /*e7aa0*/  STL.64 [R1+0x848], R6 ;  /* 0x0008480601007387 */ /* 0x000be80000100a00 */
[----:B------:R-:W3:Y:S04]  /*e7ab0*/  LDL.LU R13, [R1+0xc4] ;  /* 0x0000c400010d7983 */ /* 0x000ee80000300800 */
[----:B----4-:R-:W3:Y:S04]  /*e7ac0*/  LDL.LU R14, [R1+0xc8] ;  /* 0x0000c800010e7983 */ /* 0x010ee80000300800 */
[----:B------:R-:W3:Y:S04]  /*e7ad0*/  LDL.LU R15, [R1+0xcc] ;  /* 0x0000cc00010f7983 */ /* 0x000ee80000300800 */
[----:B0-----:R-:W4:Y:S04]  /*e7ae0*/  LDL.LU R4, [R1+0xa0] ;  /* 0x0000a00001047983 */ /* 0x001f280000300800 */
[----:B------:R-:W4:Y:S04]  /*e7af0*/  LDL.LU R5, [R1+0xa4] ;  /* 0x0000a40001057983 */ /* 0x000f280000300800 */
[----:B-----5:R-:W4:Y:S04]  /*e7b00*/  LDL.LU R6, [R1+0xa8] ;  /* 0x0000a80001067983 */ /* 0x020f280000300800 */
[----:B------:R-:W4:Y:S04]  /*e7b10*/  LDL.LU R7, [R1+0xac] ;  /* 0x0000ac0001077983 */ /* 0x000f280000300800 */
[----:B------:R-:W5:Y:S04]  /*e7b20*/  LDL.LU R8, [R1+0xb0] ;  /* 0x0000b00001087983 */ /* 0x000f680000300800 */
[----:B------:R-:W5:Y:S01]  /*e7b30*/  LDL.LU R9, [R1+0xb4] ;  /* 0x0000b40001097983 */ /* 0x000f620000300800 */
[----:B-1----:R-:W-:-:S03]  /*e7b40*/  IMAD.MOV.U32 R25, RZ, RZ, R20 ;  /* 0x000000ffff197224 */ /* 0x002fc600078e0014 */
[----:B------:R-:W5:Y:S04]  /*e7b50*/  LDL.LU R10, [R1+0xb8] ;  /* 0x0000b800010a7983 */ /* 0x000f680000300800 */
[----:B------:R-:W5:Y:S04]  /*e7b60*/  LDL.LU R11, [R1+0xbc] ;  /* 0x0000bc00010b7983 */ /* 0x000f680000300800 */
[----:B------:R-:W-:Y:S04]  /*e7b70*/  STL [R1+0x564], R21 ;  /* 0x0005641501007387 */ /* 0x000fe80000100800 */
[----:B------:R-:W-:Y:S04]  /*e7b80*/  STL.64 [R1+0x568], R22 ;  /* 0x0005681601007387 */ /* 0x000fe80000100a00 */
[----:B------:R-:W0:Y:S04]  /*e7b90*/  LDS.128 R20, [R2+0x800] ;  /* 0x0008000002147984 */ /* 0x000e280000000c00 */
[----:B------:R1:W-:Y:S04]  /*e7ba0*/  STL [R1+0x39e0], R25 ;  /* 0x0039e01901007387 */ /* 0x0003e80000100800 */
[----:B------:R-:W2:Y:S04]  /*e7bb0*/  LDL.LU R24, [R1+0x80] ;  /* 0x0000800001187983 */ /* 0x000ea80000300800 */
[----:B------:R-:W-:Y:S06]  /*e7bc0*/  BAR.SYNC.DEFER_BLOCKING 0x0 ;  /* 0x0000000000007b1d */ /* 0x000fec0000010000 */
[----:B-1----:R-:W2:Y:S04]  /*e7bd0*/  LDL.LU R25, [R1+0x84] ;  /* 0x0000840001197983 */ /* 0x002ea80000300800 */
[----:B------:R-:W2:Y:S04]  /*e7be0*/  LDL.LU R26, [R1+0x88] ;  /* 0x00008800011a7983 */ /* 0x000ea80000300800 */
[----:B------:R-:W2:Y:S04]  /*e7bf0*/  LDL.LU R27, [R1+0x8c] ;  /* 0x00008c00011b7983 */ /* 0x000ea80000300800 */
[----:B0-----:R-:W-:Y:S04]  /*e7c00*/  STL.64 [R1+0x860], R20 ;  /* 0x0008601401007387 */ /* 0x001fe80000100a00 */
[----:B------:R0:W-:Y:S04]  /*e7c10*/  STL.64 [R1+0x868], R22 ;  /* 0x0008681601007387 */ /* 0x0001e80000100a00 */
[----:B0-----:R-:W2:Y:S04]  /*e7c20*/  LDL.LU.64 R22, [R1+0x3ec0] ;  /* 0x003ec00001167983 */ /* 0x001ea80000300a00 */
[----:B------:R-:W2:Y:S04]  /*e7c30*/  LDL.LU.64 R20, [R1+0x3eb8] ;  /* 0x003eb80001147983 */ /* 0x000ea80000300a00 */
[----:B--2---:R0:W-:Y:S04]  /*e7c40*/  STS.128 [R0], R20 ;  /* 0x0000001400007388 */ /* 0x0041e80000000c00 */
[----:B0-----:R-:W2:Y:S04]  /*e7c50*/  LDL.LU.64 R22, [R1+0x3eb0] ;  /* 0x003eb00001167983 */ /* 0x001ea80000300a00 */
[----:B------:R-:W2:Y:S04]  /*e7c60*/  LDL.LU.64 R20, [R1+0x3ea8] ;  /* 0x003ea80001147983 */ /* 0x000ea80000300a00 */
[----:B--2---:R0:W-:Y:S04]  /*e7c70*/  STS.128 [R0+0x80], R20 ;  /* 0x0000801400007388 */ /* 0x0041e80000000c00 */
        /* <DEDUP_REMOVED lines=8> */
[----:B------:R0:W-:Y:S04]  /*e7d00*/  STS.128 [R0+0x400], R16 ;  /* 0x0004001000007388 */ /* 0x0001e80000000c00 */
[----:B0-----:R-:W3:Y:S04]  /*e7d10*/  LDL.LU R16, [R1+0x3e70] ;  /* 0x003e700001107983 */ /* 0x001ee80000300800 */
[----:B--2---:R0:W-:Y:S04]  /*e7d20*/  STS.128 [R0+0x480], R20 ;  /* 0x0004801400007388 */ /* 0x0041e80000000c00 */
[----:B0-----:R-:W2:Y:S04]  /*e7d30*/  LDL.LU.64 R22, [R1+0x3e68] ;  /* 0x003e680001167983 */ /* 0x001ea80000300a00 */
[----:B------:R-:W2:Y:S04]  /*e7d40*/  LDL.LU.64 R20, [R1+0x3e60] ;  /* 0x003e600001147983 */ /* 0x000ea80000300a00 */
[----:B------:R-:W-:Y:S04]  /*e7d50*/  STS.128 [R0+0x600], R24 ;  /* 0x0006001800007388 */ /* 0x000fe80000000c00 */
[----:B--2---:R-:W-:Y:S04]  /*e7d60*/  STS.128 [R0+0x680], R20 ;  /* 0x0006801400007388 */ /* 0x004fe80000000c00 */
[----:B------:R-:W-:Y:S06]  /*e7d70*/  BAR.SYNC.DEFER_BLOCKING 0x0 ;  /* 0x0000000000007b1d */ /* 0x000fec0000010000 */
[----:B---3--:R-:W0:Y:S04]  /*e7d80*/  LDS.128 R20, [R16+0x800] ;  /* 0x0008000010147984 */ /* 0x008e280000000c00 */
[----:B------:R-:W1:Y:S04]  /*e7d90*/  LDS.128 R24, [R16] ;  /* 0x0000000010187984 */ /* 0x000e680000000c00 */
[----:B0-----:R-:W-:Y:S04]  /*e7da0*/  STL [R1+0x574], R21 ;  /* 0x0005741501007387 */ /* 0x001fe80000100800 */
[----:B-1----:R0:W-:Y:S04]  /*e7db0*/  STL.64 [R1+0x20], R24 ;  /* 0x0000201801007387 */ /* 0x0021e80000100a00 */
[----:B------:R-:W-:Y:S04]  /*e7dc0*/  STL.64 [R1+0x28], R26 ;  /* 0x0000281a01007387 */ /* 0x000fe80000100a00 */
[----:B------:R-:W-:Y:S01]  /*e7dd0*/  STL.64 [R1+0x578], R22 ;  /* 0x0005781601007387 */ /* 0x000fe20000100a00 */
[----:B0-----:R-:W-:-:S03]  /*e7de0*/  IMAD.MOV.U32 R24, RZ, RZ, R20 ;  /* 0x000000ffff187224 */ /* 0x001fc600078e0014 */
[----:B------:R-:W-:Y:S04]  /*e7df0*/  LDS.128 R20, [R28+0x800] ;  /* 0x000800001c147984 */ /* 0x000fe80000000c00 */
[----:B------:R-:W-:Y:S04]  /*e7e00*/  STL [R1+0x39e4], R24 ;  /* 0x0039e41801007387 */ /* 0x000fe80000100800 */
[----:B------:R-:W0:Y:S04]  /*e7e10*/  LDS.128 R24, [R28] ;  /* 0x000000001c187984 */ /* 0x000e280000000c00 */
[----:B0-----:R-:W-:Y:S04]  /*e7e20*/  STL.64 [R1+0x50], R24 ;  /* 0x0000501801007387 */ /* 0x001fe80000100a00 */
[----:B------:R-:W-:Y:S04]  /*e7e30*/  STL.64 [R1+0x58], R26 ;  /* 0x0000581a01007387 */ /* 0x000fe80000100a00 */
[----:B------:R-:W-:Y:S04]  /*e7e40*/  STL.64 [R1+0x600], R20 ;  /* 0x0006001401007387 */ /* 0x000fe80000100a00 */
[----:B------:R-:W-:Y:S04]  /*e7e50*/  STL.64 [R1+0x608], R22 ;  /* 0x0006081601007387 */ /* 0x000fe80000100a00 */
[----:B------:R-:W0:Y:S04]  /*e7e60*/  LDS.128 R20, [R29+0x800] ;  /* 0x000800001d147984 */ /* 0x000e280000000c00 */
[----:B------:R-:W1:Y:S04]  /*e7e70*/  LDS.128 R24, [R29] ;  /* 0x000000001d187984 */ /* 0x000e680000000c00 */
[----:B0-----:R-:W-:Y:S04]  /*e7e80*/  STL [R1+0x834], R21 ;  /* 0x0008341501007387 */ /* 0x001fe80000100800 */
[----:B-1----:R-:W-:Y:S04]  /*e7e90*/  STL.64 [R1+0x80], R24 ;  /* 0x0000801801007387 */ /* 0x002fe80000100a00 */
[----:B------:R0:W-:Y:S04]  /*e7ea0*/  STL.64 [R1+0x88], R26 ;  /* 0x0000881a01007387 */ /* 0x0001e80000100a00 */
[----:B------:R-:W-:Y:S01]  /*e7eb0*/  STL.64 [R1+0x838], R22 ;  /* 0x0008381601007387 */ /* 0x000fe20000100a00 */
[----:B0-----:R-:W-:-:S03]  /*e7ec0*/  IMAD.MOV.U32 R26, RZ, RZ, R20 ;  /* 0x000000ffff1a7224 */ /* 0x001fc600078e0014 */
[----:B------:R-:W0:Y:S04]  /*e7ed0*/  LDS.128 R20, [R2] ;  /* 0x0000000002147984 */ /* 0x000e280000000c00 */
[----:B------:R-:W-:Y:S04]  /*e7ee0*/  STL [R1+0x39d4], R26 ;  /* 0x0039d41a01007387 */ /* 0x000fe80000100800 */
[----:B0-----:R-:W-:Y:S04]  /*e7ef0*/  STL [R1+0x554], R21 ;  /* 0x0005541501007387 */ /* 0x001fe80000100800 */
[----:B------:R0:W-:Y:S02]  /*e7f00*/  STL.64 [R1+0x558], R22 ;  /* 0x0005581601007387 */ /* 0x0001e40000100a00 */
[----:B0-----:R-:W-:-:S05]  /*e7f10*/  IMAD.MOV.U32 R23, RZ, RZ, R20 ;  /* 0x000000ffff177224 */ /* 0x001fca00078e0014 */
[----:B------:R-:W-:Y:S04]  /*e7f20*/  STL [R1+0x39e8], R23 ;  /* 0x0039e81701007387 */ /* 0x000fe80000100800 */
[----:B------:R-:W0:Y:S04]  /*e7f30*/  LDS.128 R20, [R2+0x800] ;  /* 0x0008000002147984 */ /* 0x000e280000000c00 */
[----:B------:R-:W-:Y:S06]  /*e7f40*/  BAR.SYNC.DEFER_BLOCKING 0x0 ;  /* 0x0000000000007b1d */ /* 0x000fec0000010000 */
[----:B-----5:R1:W-:Y:S04]  /*e7f50*/  STS.128 [R0+0x80], R8 ;  /* 0x0000800800007388 */ /* 0x0203e80000000c00 */
[----:B----4-:R-:W-:Y:S04]  /*e7f60*/  STS.128 [R0], R4 ;  /* 0x0000000400007388 */ /* 0x010fe80000000c00 */
[----:B------:R-:W-:Y:S04]  /*e7f70*/  STS.128 [R0+0x200], R12 ;  /* 0x0002000c00007388 */ /* 0x000fe80000000c00 */
[----:B0-----:R0:W-:Y:S04]  /*e7f80*/  STL.64 [R1+0x850], R20 ;  /* 0x0008501401007387 */ /* 0x0011e80000100a00 */
[----:B------:R2:W-:Y:S04]  /*e7f90*/  STL.64 [R1+0x858], R22 ;  /* 0x0008581601007387 */ /* 0x0005e80000100a00 */
[----:B-1----:R-:W3:Y:S04]  /*e7fa0*/  LDL.LU R8, [R1+0x180] ;  /* 0x0001800001087983 */ /* 0x002ee80000300800 */
[----:B------:R-:W3:Y:S04]  /*e7fb0*/  LDL.LU R9, [R1+0x184] ;  /* 0x0001840001097983 */ /* 0x000ee80000300800 */
[----:B------:R-:W4:Y:S04]  /*e7fc0*/  LDL.LU R10, [R1+0x188] ;  /* 0x00018800010a7983 */ /* 0x000f280000300800 */
[----:B------:R-:W4:Y:S04]  /*e7fd0*/  LDL.LU R11, [R1+0x18c] ;  /* 0x00018c00010b7983 */ /* 0x000f280000300800 */
[----:B------:R-:W5:Y:S04]  /*e7fe0*/  LDL.LU R24, [R1+0x110] ;  /* 0x0001100001187983 */ /* 0x000f680000300800 */
[----:B------:R-:W5:Y:S04]  /*e7ff0*/  LDL.LU R25, [R1+0x114] ;  /* 0x0001140001197983 */ /* 0x000f680000300800 */
[----:B------:R-:W5:Y:S04]  /*e8000*/  LDL.LU R26, [R1+0x118] ;  /* 0x00011800011a7983 */ /* 0x000f680000300800 */
[----:B------:R-:W5:Y:S04]  /*e8010*/  LDL.LU R27, [R1+0x11c] ;  /* 0x00011c00011b7983 */ /* 0x000f680000300800 */
[----:B0-----:R-:W5:Y:S04]  /*e8020*/  LDL.LU R20, [R1+0x100] ;  /* 0x0001000001147983 */ /* 0x001f680000300800 */
[----:B------:R-:W5:Y:S04]  /*e8030*/  LDL.LU R21, [R1+0x104] ;  /* 0x0001040001157983 */ /* 0x000f680000300800 */
[----:B--2---:R-:W5:Y:S04]  /*e8040*/  LDL.LU R22, [R1+0x108] ;  /* 0x0001080001167983 */ /* 0x004f680000300800 */
[----:B------:R-:W5:Y:S04]  /*e8050*/  LDL.LU R23, [R1+0x10c] ;  /* 0x00010c0001177983 */ /* 0x000f680000300800 */
[----:B----4-:R-:W-:Y:S04]  /*e8060*/  STL.64 [R1+0x3e28], R10 ;  /* 0x003e280a01007387 */ /* 0x010fe80000100a00 */
[----:B---3--:R0:W-:Y:S04]  /*e8070*/  STL.64 [R1+0x3e20], R8 ;  /* 0x003e200801007387 */ /* 0x0081e80000100a00 */
[----:B0-----:R-:W2:Y:S04]  /*e8080*/  LDL.LU R8, [R1+0xf0] ;  /* 0x0000f00001087983 */ /* 0x001ea80000300800 */
[----:B------:R-:W2:Y:S04]  /*e8090*/  LDL.LU R9, [R1+0xf4] ;  /* 0x0000f40001097983 */ /* 0x000ea80000300800 */
[----:B------:R-:W2:Y:S04]  /*e80a0*/  LDL.LU R10, [R1+0xf8] ;  /* 0x0000f800010a7983 */ /* 0x000ea80000300800 */
[----:B------:R-:W2:Y:S04]  /*e80b0*/  LDL.LU R11, [R1+0xfc] ;  /* 0x0000fc00010b7983 */ /* 0x000ea80000300800 */
[----:B------:R-:W3:Y:S04]  /*e80c0*/  LDL.LU R4, [R1+0x170] ;  /* 0x0001700001047983 */ /* 0x000ee80000300800 */
[----:B------:R-:W3:Y:S04]  /*e80d0*/  LDL.LU R5, [R1+0x174] ;  /* 0x0001740001057983 */ /* 0x000ee80000300800 */
[----:B------:R-:W4:Y:S04]  /*e80e0*/  LDL.LU R6, [R1+0x178] ;  /* 0x0001780001067983 */ /* 0x000f280000300800 */
[----:B------:R-:W4:Y:S04]  /*e80f0*/  LDL.LU R7, [R1+0x17c] ;  /* 0x00017c0001077983 */ /* 0x000f280000300800 */
        /* <DEDUP_REMOVED lines=10> */
[----:B--2---:R-:W-:Y:S04]  /*e81a0*/  STL.64 [R1+0x3e48], R14 ;  /* 0x003e480e01007387 */ /* 0x004fe80000100a00 */
[----:B----4-:R0:W-:Y:S04]  /*e81b0*/  STL.64 [R1+0x3e40], R12 ;  /* 0x003e400c01007387 */ /* 0x0101e80000100a00 */
[----:B0-----:R-:W2:Y:S04]  /*e81c0*/  LDL.LU R12, [R1+0xd0] ;  /* 0x0000d000010c7983 */ /* 0x001ea80000300800 */
[----:B------:R-:W2:Y:S04]  /*e81d0*/  LDL.LU R13, [R1+0xd4] ;  /* 0x0000d400010d7983 */ /* 0x000ea80000300800 */
[----:B------:R-:W2:Y:S04]  /*e81e0*/  LDL.LU R14, [R1+0xd8] ;  /* 0x0000d800010e7983 */ /* 0x000ea80000300800 */
[----:B------:R-:W2:Y:S04]  /*e81f0*/  LDL.LU R15, [R1+0xdc] ;  /* 0x0000dc00010f7983 */ /* 0x000ea80000300800 */
[----:B---3--:R0:W-:Y:S04]  /*e8200*/  STS.128 [R0+0x400], R4 ;  /* 0x0004000400007388 */ /* 0x0081e80000000c00 */
[----:B------:R-:W-:Y:S04]  /*e8210*/  STS.128 [R0+0x480], R8 ;  /* 0x0004800800007388 */ /* 0x000fe80000000c00 */
[----:B0-----:R-:W3:Y:S04]  /*e8220*/  LDL.LU R4, [R1+0x130] ;  /* 0x0001300001047983 */ /* 0x001ee80000300800 */
[----:B------:R-:W3:Y:S04]  /*e8230*/  LDL.LU R5, [R1+0x134] ;  /* 0x0001340001057983 */ /* 0x000ee80000300800 */
[----:B------:R-:W4:Y:S04]  /*e8240*/  LDL.LU R6, [R1+0x138] ;  /* 0x0001380001067983 */ /* 0x000f280000300800 */
[----:B------:R-:W4:Y:S04]  /*e8250*/  LDL.LU R7, [R1+0x13c] ;  /* 0x00013c0001077983 */ /* 0x000f280000300800 */
[----:B-----5:R-:W-:Y:S04]  /*e8260*/  STS.128 [R0+0x600], R20 ;  /* 0x0006001400007388 */ /* 0x020fe80000000c00 */
[----:B------:R-:W-:Y:S04]  /*e8270*/  STS.128 [R0+0x680], R24 ;  /* 0x0006801800007388 */ /* 0x000fe80000000c00 */
[----:B--2---:R0:W-:Y:S04]  /*e8280*/  STS.128 [R0+0x280], R12 ;  /* 0x0002800c00007388 */ /* 0x0041e80000000c00 */
[----:B------:R-:W-:Y:S06]  /*e8290*/  BAR.SYNC.DEFER_BLOCKING 0x0 ;  /* 0x0000000000007b1d */ /* 0x000fec0000010000 */
[----:B------:R-:W1:Y:S04]  /*e82a0*/  LDS.128 R24, [R16] ;  /* 0x0000000010187984 */ /* 0x000e680000000c00 */
[----:B----4-:R-:W-:Y:S04]  /*e82b0*/  STL.64 [R1+0x3e58], R6 ;  /* 0x003e580601007387 */ /* 0x010fe80000100a00 */
[----:B---3--:R-:W-:Y:S04]  /*e82c0*/  STL.64 [R1+0x3e50], R4 ;  /* 0x003e500401007387 */ /* 0x008fe80000100a00 */
[----:B------:R-:W2:Y:S04]  /*e82d0*/  LDS.128 R4, [R28] ;  /* 0x000000001c047984 */ /* 0x000ea80000000c00 */
[----:B------:R-:W3:Y:S04]  /*e82e0*/  LDS.128 R20, [R16+0x800] ;  /* 0x0008000010147984 */ /* 0x000ee80000000c00 */
[----:B0-----:R-:W4:Y:S04]  /*e82f0*/  LDL.LU R12, [R1+0x120] ;  /* 0x00012000010c7983 */ /* 0x001f280000300800 */
[----:B------:R-:W4:Y:S04]  /*e8300*/  LDL.LU R13, [R1+0x124] ;  /* 0x00012400010d7983 */ /* 0x000f280000300800 */
[----:B------:R-:W4:Y:S04]  /*e8310*/  LDL.LU R14, [R1+0x128] ;  /* 0x00012800010e7983 */ /* 0x000f280000300800 */
[----:B------:R-:W4:Y:S04]  /*e8320*/  LDL.LU R15, [R1+0x12c] ;  /* 0x00012c00010f7983 */ /* 0x000f280000300800 */
[----:B------:R-:W5:Y:S04]  /*e8330*/  LDL.LU R8, [R1+0x140] ;  /* 0x0001400001087983 */ /* 0x000f680000300800 */
[----:B------:R-:W5:Y:S04]  /*e8340*/  LDL.LU R9, [R1+0x144] ;  /* 0x0001440001097983 */ /* 0x000f680000300800 */
[----:B------:R-:W5:Y:S04]  /*e8350*/  LDL.LU R10, [R1+0x148] ;  /* 0x00014800010a7983 */ /* 0x000f680000300800 */
[----:B------:R-:W5:Y:S04]  /*e8360*/  LDL.LU R11, [R1+0x14c] ;  /* 0x00014c00010b7983 */ /* 0x000f680000300800 */
[----:B-1----:R-:W-:Y:S04]  /*e8370*/  STL.64 [R1+0x10], R24 ;  /* 0x0000101801007387 */ /* 0x002fe80000100a00 */
[----:B------:R-:W-:Y:S04]  /*e8380*/  STL.64 [R1+0x18], R26 ;  /* 0x0000181a01007387 */ /* 0x000fe80000100a00 */
[----:B--2---:R-:W-:Y:S04]  /*e8390*/  STL [R1+0x44], R5 ;  /* 0x0000440501007387 */ /* 0x004fe80000100800 */
[----:B---3--:R-:W-:Y:S04]  /*e83a0*/  STL.64 [R1+0xc0], R20 ;  /* 0x0000c01401007387 */ /* 0x008fe80000100a00 */
[----:B------:R0:W-:Y:S04]  /*e83b0*/  STL.64 [R1+0xc8], R22 ;  /* 0x0000c81601007387 */ /* 0x0001e80000100a00 */
[----:B------:R-:W-:Y:S01]  /*e83c0*/  STL.64 [R1+0x48], R6 ;  /* 0x0000480601007387 */ /* 0x000fe20000100a00 */
[----:B0-----:R-:W-:-:S03]  /*e83d0*/  IMAD.MOV.U32 R23, RZ, RZ, R4 ;  /* 0x000000ffff177224 */ /* 0x001fc600078e0004 */
[----:B------:R-:W0:Y:S04]  /*e83e0*/  LDS.128 R4, [R28+0x800] ;  /* 0x000800001c047984 */ /* 0x000e280000000c00 */
[----:B------:R-:W-:Y:S04]  /*e83f0*/  STL [R1+0x39f0], R23 ;  /* 0x0039f01701007387 */ /* 0x000fe80000100800 */
[----:B------:R-:W-:Y:S04]  /*e8400*/  LDS.128 R20, [R29+0x800] ;  /* 0x000800001d147984 */ /* 0x000fe80000000c00 */
[----:B0-----:R-:W-:Y:S01]  /*e8410*/  STL [R1+0xd4], R5 ;  /* 0x0000d40501007387 */ /* 0x001fe20000100800 */
[----:B------:R-:W-:-:S03]  /*e8420*/  IMAD.MOV.U32 R26, RZ, RZ, R4 ;  /* 0x000000ffff1a7224 */ /* 0x000fc600078e0004 */
[----:B------:R-:W-:Y:S04]  /*e8430*/  STL.64 [R1+0xd8], R6 ;  /* 0x0000d80601007387 */ /* 0x000fe80000100a00 */
[----:B------:R-:W0:Y:S04]  /*e8440*/  LDS.128 R4, [R29] ;  /* 0x000000001d047984 */ /* 0x000e280000000c00 */
[----:B------:R-:W-:Y:S04]  /*e8450*/  STL [R1+0x39d8], R26 ;  /* 0x0039d81a01007387 */ /* 0x000fe80000100800 */
[----:B0-----:R-:W-:Y:S01]  /*e8460*/  STL [R1+0x74], R5 ;  /* 0x0000740501007387 */ /* 0x001fe20000100800 */
[----:B------:R-:W-:-:S03]  /*e8470*/  IMAD.MOV.U32 R24, RZ, RZ, R4 ;  /* 0x000000ffff187224 */ /* 0x000fc600078e0004 */
[----:B------:R-:W-:Y:S04]  /*e8480*/  STL.64 [R1+0x78], R6 ;  /* 0x0000780601007387 */ /* 0x000fe80000100a00 */
[----:B------:R-:W0:Y:S04]  /*e8490*/  LDS.128 R4, [R2] ;  /* 0x0000000002047984 */ /* 0x000e280000000c00 */
[----:B------:R1:W-:Y:S04]  /*e84a0*/  STL [R1+0x39ec], R24 ;  /* 0x0039ec1801007387 */ /* 0x0003e80000100800 */
[----:B-1----:R-:W2:Y:S04]  /*e84b0*/  LDL.LU R24, [R1+0x160] ;  /* 0x0001600001187983 */ /* 0x002ea80000300800 */
[----:B------:R-:W2:Y:S04]  /*e84c0*/  LDL.LU R25, [R1+0x164] ;  /* 0x0001640001197983 */ /* 0x000ea80000300800 */
[----:B------:R-:W2:Y:S04]  /*e84d0*/  LDL.LU R26, [R1+0x168] ;  /* 0x00016800011a7983 */ /* 0x000ea80000300800 */
[----:B------:R-:W2:Y:S04]  /*e84e0*/  LDL.LU R27, [R1+0x16c] ;  /* 0x00016c00011b7983 */ /* 0x000ea80000300800 */
[----:B0-----:R-:W-:Y:S04]  /*e84f0*/  STL [R1+0x94], R5 ;  /* 0x0000940501007387 */ /* 0x001fe80000100800 */
[----:B------:R-:W-:Y:S04]  /*e8500*/  STL.64 [R1+0xe0], R20 ;  /* 0x0000e01401007387 */ /* 0x000fe80000100a00 */
[----:B------:R0:W-:Y:S04]  /*e8510*/  STL.64 [R1+0xe8], R22 ;  /* 0x0000e81601007387 */ /* 0x0001e80000100a00 */
[----:B------:R-:W-:Y:S01]  /*e8520*/  STL.64 [R1+0x98], R6 ;  /* 0x0000980601007387 */ /* 0x000fe20000100a00 */
[----:B0-----:R-:W-:-:S03]  /*e8530*/  IMAD.MOV.U32 R22, RZ, RZ, R4 ;  /* 0x000000ffff167224 */ /* 0x001fc600078e0004 */
[----:B------:R-:W0:Y:S04]  /*e8540*/  LDS.128 R4, [R2+0x800] ;  /* 0x0008000002047984 */ /* 0x000e280000000c00 */
[----:B------:R1:W-:Y:S04]  /*e8550*/  STL [R1+0x39f4], R22 ;  /* 0x0039f41601007387 */ /* 0x0003e80000100800 */
[----:B------:R-:W3:Y:S04]  /*e8560*/  LDL.LU R20, [R1+0x150] ;  /* 0x0001500001147983 */ /* 0x000ee80000300800 */
[----:B------:R-:W3:Y:S04]  /*e8570*/  LDL.LU R21, [R1+0x154] ;  /* 0x0001540001157983 */ /* 0x000ee80000300800 */
[----:B-1----:R-:W3:Y:S04]  /*e8580*/  LDL.LU R22, [R1+0x158] ;  /* 0x0001580001167983 */ /* 0x002ee80000300800 */
[----:B------:R-:W3:Y:S04]  /*e8590*/  LDL.LU R23, [R1+0x15c] ;  /* 0x00015c0001177983 */ /* 0x000ee80000300800 */
[----:B------:R-:W-:Y:S06]  /*e85a0*/  BAR.SYNC.DEFER_BLOCKING 0x0 ;  /* 0x0000000000007b1d */ /* 0x000fec0000010000 */
[----:B0-----:R-:W-:Y:S04]  /*e85b0*/  STL.64 [R1+0x110], R4 ;  /* 0x0001100401007387 */ /* 0x001fe80000100a00 */
[----:B------:R0:W-:Y:S04]  /*e85c0*/  STL.64 [R1+0x118], R6 ;  /* 0x0001180601007387 */ /* 0x0001e80000100a00 */
[----:B0-----:R-:W2:Y:S04]  /*e85d0*/  LDL.LU.64 R6, [R1+0x3e58] ;  /* 0x003e580001067983 */ /* 0x001ea80000300a00 */
[----:B------:R-:W2:Y:S04]  /*e85e0*/  LDL.LU.64 R4, [R1+0x3e50] ;  /* 0x003e500001047983 */ /* 0x000ea80000300a00 */
[----:B----4-:R0:W-:Y:S04]  /*e85f0*/  STS.128 [R0], R12 ;  /* 0x0000000c00007388 */ /* 0x0101e80000000c00 */
[----:B0-----:R-:W4:Y:S04]  /*e8600*/  LDL.LU.64 R14, [R1+0x3e48] ;  /* 0x003e4800010e7983 */ /* 0x001f280000300a00 */
[----:B------:R-:W4:Y:S04]  /*e8610*/  LDL.LU.64 R12, [R1+0x3e40] ;  /* 0x003e4000010c7983 */ /* 0x000f280000300a00 */
[----:B-----5:R-:W-:Y:S04]  /*e8620*/  STS.128 [R0+0x200], R8 ;  /* 0x0002000800007388 */ /* 0x020fe80000000c00 */
[----:B--2---:R0:W-:Y:S04]  /*e8630*/  STS.128 [R0+0x80], R4 ;  /* 0x0000800400007388 */ /* 0x0041e80000000c00 */
[----:B0-----:R-:W2:Y:S04]  /*e8640*/  LDL.LU.64 R6, [R1+0x3e38] ;  /* 0x003e380001067983 */ /* 0x001ea80000300a00 */
[----:B------:R-:W2:Y:S04]  /*e8650*/  LDL.LU.64 R4, [R1+0x3e30] ;  /* 0x003e300001047983 */ /* 0x000ea80000300a00 */
[----:B------:R-:W5:Y:S04]  /*e8660*/  LDL.LU.64 R10, [R1+0x3e28] ;  /* 0x003e2800010a7983 */ /* 0x000f680000300a00 */
[----:B------:R-:W5:Y:S04]  /*e8670*/  LDL.LU.64 R8, [R1+0x3e20] ;  /* 0x003e200001087983 */ /* 0x000f680000300a00 */
[----:B---3--:R-:W-:Y:S04]  /*e8680*/  STS.128 [R0+0x280], R20 ;  /* 0x0002801400007388 */ /* 0x008fe80000000c00 */
[----:B------:R-:W-:Y:S04]  /*e8690*/  STS.128 [R0+0x400], R24 ;  /* 0x0004001800007388 */ /* 0x000fe80000000c00 */
[----:B----4-:R-:W-:Y:S04]  /*e86a0*/  STS.128 [R0+0x680], R12 ;  /* 0x0006800c00007388 */ /* 0x010fe80000000c00 */
[----:B--2---:R-:W-:Y:S04]  /*e86b0*/  STS.128 [R0+0x480], R4 ;  /* 0x0004800400007388 */ /* 0x004fe80000000c00 */
[----:B-----5:R-:W-:Y:S04]  /*e86c0*/  STS.128 [R0+0x600], R8 ;  /* 0x0006000800007388 */ /* 0x020fe80000000c00 */
[----:B------:R-:W-:Y:S06]  /*e86d0*/  BAR.SYNC.DEFER_BLOCKING 0x0 ;  /* 0x0000000000007b1d */ /* 0x000fec0000010000 */
[----:B------:R-:W0:Y:S04]  /*e86e0*/  LDS.128 R4, [R16] ;  /* 0x0000000010047984 */ /* 0x000e280000000c00 */
[----:B------:R-:W-:Y:S04]  /*e86f0*/  LDS.128 R12, [R28] ;  /* 0x000000001c0c7984 */ /* 0x000fe80000000c00 */
[----:B0-----:R-:W-:Y:S04]  /*e8700*/  STL [R1+0x4], R5 ;  /* 0x0000040501007387 */ /* 0x001fe80000100800 */
[----:B------:R-:W-:Y:S04]  /*e8710*/  STL.64 [R1+0x8], R6 ;  /* 0x0000080601007387 */ /* 0x000fe80000100a00 */
[----:B------:R-:W2:Y:S04]  /*e8720*/  LDL.LU R8, [R1+0x210] ;  /* 0x0002100001087983 */ /* 0x000ea80000300800 */
[----:B------:R-:W2:Y:S04]  /*e8730*/  LDL.LU R9, [R1+0x214] ;  /* 0x0002140001097983 */ /* 0x000ea80000300800 */
[----:B------:R-:W3:Y:S04]  /*e8740*/  LDL.LU R10, [R1+0x218] ;  /* 0x00021800010a7983 */ /* 0x000ee80000300800 */
[----:B------:R-:W3:Y:S01]  /*e8750*/  LDL.LU R11, [R1+0x21c] ;  /* 0x00021c00010b7983 */ /* 0x000ee20000300800 */
[----:B------:R-:W-:-:S03]  /*e8760*/  IMAD.MOV.U32 R23, RZ, RZ, R4 ;  /* 0x000000ffff177224 */ /* 0x000fc600078e0004 */
[----:B------:R-:W0:Y:S04]  /*e8770*/  LDS.128 R4, [R16+0x800] ;  /* 0x0008000010047984 */ /* 0x000e280000000c00 */
[----:B---3--:R-:W-:Y:S04]  /*e8780*/  STL.64 [R1+0x3df0], R10 ;  /* 0x003df00a01007387 */ /* 0x008fe80000100a00 */
[----:B--2---:R-:W-:Y:S04]  /*e8790*/  STL.64 [R1+0x3de8], R8 ;  /* 0x003de80801007387 */ /* 0x004fe80000100a00 */
[----:B------:R1:W-:Y:S04]  /*e87a0*/  STL [R1+0x3a60], R23 ;  /* 0x003a601701007387 */ /* 0x0003e80000100800 */
[----:B------:R-:W2:Y:S04]  /*e87b0*/  LDL.LU R20, [R1+0x200] ;  /* 0x0002000001147983 */ /* 0x000ea80000300800 */
[----:B------:R-:W2:Y:S04]  /*e87c0*/  LDL.LU R21, [R1+0x204] ;  /* 0x0002040001157983 */ /* 0x000ea80000300800 */
[----:B------:R-:W3:Y:S04]  /*e87d0*/  LDL.LU R22, [R1+0x208] ;  /* 0x0002080001167983 */ /* 0x000ee80000300800 */
[----:B-1----:R-:W3:Y:S01]  /*e87e0*/  LDL.LU R23, [R1+0x20c] ;  /* 0x00020c0001177983 */ /* 0x002ee20000300800 */
[----:B0-----:R-:W-:-:S03]  /*e87f0*/  IMAD.MOV.U32 R26, RZ, RZ, R4 ;  /* 0x000000ffff1a7224 */ /* 0x001fc600078e0004 */
[----:B---3--:R-:W-:Y:S04]  /*e8800*/  STL.64 [R1+0x3e00], R22 ;  /* 0x003e001601007387 */ /* 0x008fe80000100a00 */
[----:B--2---:R0:W-:Y:S04]  /*e8810*/  STL.64 [R1+0x3df8], R20 ;  /* 0x003df81401007387 */ /* 0x0041e80000100a00 */
[----:B------:R-:W-:Y:S04]  /*e8820*/  STL [R1+0xb4], R5 ;  /* 0x0000b40501007387 */ /* 0x000fe80000100800 */
[----:B------:R-:W-:Y:S04]  /*e8830*/  STL.64 [R1+0xb8], R6 ;  /* 0x0000b80601007387 */ /* 0x000fe80000100a00 */
[----:B------:R1:W-:Y:S04]  /*e8840*/  STL [R1+0x3e08], R16 ;  /* 0x003e081001007387 */ /* 0x0003e80000100800 */
[----:B------:R-:W2:Y:S04]  /*e8850*/  LDL.LU R8, [R1+0x1c0] ;  /* 0x0001c00001087983 */ /* 0x000ea80000300800 */
[----:B------:R-:W2:Y:S04]  /*e8860*/  LDL.LU R9, [R1+0x1c4] ;  /* 0x0001c40001097983 */ /* 0x000ea80000300800 */
[----:B------:R-:W3:Y:S04]  /*e8870*/  LDL.LU R10, [R1+0x1c8] ;  /* 0x0001c800010a7983 */ /* 0x000ee80000300800 */
[----:B------:R-:W3:Y:S04]  /*e8880*/  LDL.LU R11, [R1+0x1cc] ;  /* 0x0001cc00010b7983 */ /* 0x000ee80000300800 */
[----:B------:R-:W4:Y:S04]  /*e8890*/  LDS.128 R4, [R28+0x800] ;  /* 0x000800001c047984 */ /* 0x000f280000000c00 */
[----:B---3--:R-:W-:Y:S04]  /*e88a0*/  STL.64 [R1+0x3e18], R10 ;  /* 0x003e180a01007387 */ /* 0x008fe80000100a00 */
[----:B--2---:R-:W-:Y:S04]  /*e88b0*/  STL.64 [R1+0x3e10], R8 ;  /* 0x003e100801007387 */ /* 0x004fe80000100a00 */
[----:B0-----:R-:W2:Y:S04]  /*e88c0*/  LDL.LU R20, [R1+0x1b0] ;  /* 0x0001b00001147983 */ /* 0x001ea80000300800 */
[----:B------:R-:W2:Y:S04]  /*e88d0*/  LDL.LU R21, [R1+0x1b4] ;  /* 0x0001b40001157983 */ /* 0x000ea80000300800 */
[----:B------:R-:W2:Y:S04]  /*e88e0*/  LDL.LU R22, [R1+0x1b8] ;  /* 0x0001b80001167983 */ /* 0x000ea80000300800 */
[----:B------:R-:W2:Y:S04]  /*e88f0*/  LDL.LU R23, [R1+0x1bc] ;  /* 0x0001bc0001177983 */ /* 0x000ea80000300800 */
[----:B-1----:R-:W3:Y:S04]  /*e8900*/  LDL.LU R16, [R1+0x1a0] ;  /* 0x0001a00001107983 */ /* 0x002ee80000300800 */
[----:B------:R-:W3:Y:S04]  /*e8910*/  LDL.LU R17, [R1+0x1a4] ;  /* 0x0001a40001117983 */ /* 0x000ee80000300800 */
[----:B------:R-:W3:Y:S04]  /*e8920*/  LDL.LU R18, [R1+0x1a8] ;  /* 0x0001a80001127983 */ /* 0x000ee80000300800 */
[----:B------:R-:W3:Y:S04]  /*e8930*/  LDL.LU R19, [R1+0x1ac] ;  /* 0x0001ac0001137983 */ /* 0x000ee80000300800 */
[----:B------:R4:W-:Y:S04]  /*e8940*/  STL [R1+0x39c0], R13 ;  /* 0x0039c00d01007387 */ /* 0x0009e80000100800 */
[----:B------:R-:W-:Y:S04]  /*e8950*/  STL [R1+0x39a4], R14 ;  /* 0x0039a40e01007387 */ /* 0x000fe80000100800 */
[----:B------:R-:W-:Y:S01]  /*e8960*/  STL [R1+0x398c], R15 ;  /* 0x00398c0f01007387 */ /* 0x000fe20000100800 */
[----:B----4-:R-:W-:-:S03]  /*e8970*/  IMAD.MOV.U32 R13, RZ, RZ, R4 ;  /* 0x000000ffff0d7224 */ /* 0x010fc600078e0004 */
[----:B------:R-:W-:Y:S04]  /*e8980*/  STL [R1+0xa4], R5 ;  /* 0x0000a40501007387 */ /* 0x000fe80000100800 */
[----:B------:R-:W-:Y:S04]  /*e8990*/  STL.64 [R1+0xa8], R6 ;  /* 0x0000a80601007387 */ /* 0x000fe80000100a00 */
[----:B------:R-:W0:Y:S04]  /*e89a0*/  LDS.128 R4, [R29] ;  /* 0x000000001d047984 */ /* 0x000e280000000c00 */
[----:B------:R1:W-:Y:S04]  /*e89b0*/  STL.64 [R1+0x3bb8], R12 ;  /* 0x003bb80c01007387 */ /* 0x0003e80000100a00 */
[----:B------:R-:W-:Y:S04]  /*e89c0*/  LDS.128 R8, [R2+0x800] ;  /* 0x0008000002087984 */ /* 0x000fe80000000c00 */
[----:B-1----:R-:W4:Y:S04]  /*e89d0*/  LDL.LU R12, [R1+0x1f0] ;  /* 0x0001f000010c7983 */ /* 0x002f280000300800 */
[----:B------:R-:W4:Y:S04]  /*e89e0*/  LDL.LU R13, [R1+0x1f4] ;  /* 0x0001f400010d7983 */ /* 0x000f280000300800 */
[----:B------:R-:W4:Y:S04]  /*e89f0*/  LDL.LU R14, [R1+0x1f8] ;  /* 0x0001f800010e7983 */ /* 0x000f280000300800 */
[----:B------:R-:W4:Y:S04]  /*e8a00*/  LDL.LU R15, [R1+0x1fc] ;  /* 0x0001fc00010f7983 */ /* 0x000f280000300800 */
[----:B0-----:R-:W-:Y:S01]  /*e8a10*/  STL [R1+0x34], R5 ;  /* 0x0000340501007387 */ /* 0x001fe20000100800 */
[----:B------:R-:W-:-:S03]  /*e8a20*/  IMAD.MOV.U32 R25, RZ, RZ, R4 ;  /* 0x000000ffff197224 */ /* 0x000fc600078e0004 */
[----:B------:R-:W-:Y:S04]  /*e8a30*/  STL.64 [R1+0x38], R6 ;  /* 0x0000380601007387 */ /* 0x000fe80000100a00 */
[----:B------:R-:W0:Y:S04]  /*e8a40*/  LDS.128 R4, [R29+0x800] ;  /* 0x000800001d047984 */ /* 0x000e280000000c00 */
[----:B0-----:R-:W-:Y:S01]  /*e8a50*/  STL [R1+0x64], R5 ;  /* 0x0000640501007387 */ /* 0x001fe20000100800 */
[----:B------:R-:W-:-:S03]  /*e8a60*/  IMAD.MOV.U32 R27, RZ, RZ, R4 ;  /* 0x000000ffff1b7224 */ /* 0x000fc600078e0004 */
[----:B------:R-:W-:Y:S04]  /*e8a70*/  STL.64 [R1+0x68], R6 ;  /* 0x0000680601007387 */ /* 0x000fe80000100a00 */
[----:B------:R-:W0:Y:S04]  /*e8a80*/  LDS.128 R4, [R2] ;  /* 0x0000000002047984 */ /* 0x000e280000000c00 */
[----:B------:R-:W-:Y:S04]  /*e8a90*/  STL.64 [R1+0x3a00], R26 ;  /* 0x003a001a01007387 */ /* 0x000fe80000100a00 */
[----:B------:R1:W-:Y:S04]  /*e8aa0*/  STL [R1+0x39f8], R25 ;  /* 0x0039f81901007387 */ /* 0x0003e80000100800 */
[----:B------:R-:W5:Y:S04]  /*e8ab0*/  LDL.LU R24, [R1+0x1e0] ;  /* 0x0001e00001187983 */ /* 0x000f680000300800 */
[----:B------:R-:W-:Y:S06]  /*e8ac0*/  BAR.SYNC.DEFER_BLOCKING 0x0 ;  /* 0x0000000000007b1d */ /* 0x000fec0000010000 */
[----:B-1----:R-:W5:Y:S04]  /*e8ad0*/  LDL.LU R25, [R1+0x1e4] ;  /* 0x0001e40001197983 */ /* 0x002f680000300800 */
[----:B------:R-:W5:Y:S04]  /*e8ae0*/  LDL.LU R26, [R1+0x1e8] ;  /* 0x0001e800011a7983 */ /* 0x000f680000300800 */
[----:B------:R-:W5:Y:S04]  /*e8af0*/  LDL.LU R27, [R1+0x1ec] ;  /* 0x0001ec00011b7983 */ /* 0x000f680000300800 */
[----:B0-----:R-:W-:Y:S04]  /*e8b00*/  STL [R1+0x39b8], R5 ;  /* 0x0039b80501007387 */ /* 0x001fe80000100800 */
[----:B------:R-:W-:Y:S04]  /*e8b10*/  STL [R1+0x39a0], R6 ;  /* 0x0039a00601007387 */ /* 0x000fe80000100800 */
[----:B------:R-:W-:Y:S04]  /*e8b20*/  STL [R1+0x3990], R7 ;  /* 0x0039900701007387 */ /* 0x000fe80000100800 */
[----:B------:R0:W-:Y:S04]  /*e8b30*/  STL [R1+0x3a64], R4 ;  /* 0x003a640401007387 */ /* 0x0001e80000100800 */
[----:B0-----:R-:W4:Y:S04]  /*e8b40*/  LDL.LU R4, [R1+0x1d0] ;  /* 0x0001d00001047983 */ /* 0x001f280000300800 */
[----:B------:R-:W4:Y:S04]  /*e8b50*/  LDL.LU R5, [R1+0x1d4] ;  /* 0x0001d40001057983 */ /* 0x000f280000300800 */
[----:B------:R-:W4:Y:S04]  /*e8b60*/  LDL.LU R6, [R1+0x1d8] ;  /* 0x0001d80001067983 */ /* 0x000f280000300800 */
[----:B------:R-:W4:Y:S04]  /*e8b70*/  LDL.LU R7, [R1+0x1dc] ;  /* 0x0001dc0001077983 */ /* 0x000f280000300800 */
[----:B------:R-:W-:Y:S04]  /*e8b80*/  STL.64 [R1+0x100], R8 ;  /* 0x0001000801007387 */ /* 0x000fe80000100a00 */
[----:B------:R0:W-:Y:S04]  /*e8b90*/  STL.64 [R1+0x108], R10 ;  /* 0x0001080a01007387 */ /* 0x0001e80000100a00 */
[----:B0-----:R-:W4:Y:S04]  /*e8ba0*/  LDL.LU.64 R10, [R1+0x3e18] ;  /* 0x003e1800010a7983 */ /* 0x001f280000300a00 */
[----:B------:R-:W4:Y:S04]  /*e8bb0*/  LDL.LU.64 R8, [R1+0x3e10] ;  /* 0x003e100001087983 */ /* 0x000f280000300a00 */
[----:B--2---:R-:W-:Y:S04]  /*e8bc0*/  STS.128 [R0+0x80], R20 ;  /* 0x0000801400007388 */ /* 0x004fe80000000c00 */
[----:B---3--:R0:W-:Y:S04]  /*e8bd0*/  STS.128 [R0], R16 ;  /* 0x0000001000007388 */ /* 0x0081e80000000c00 */
[----:B0-----:R-:W2:Y:S04]  /*e8be0*/  LDL.LU R16, [R1+0x3e08] ;  /* 0x003e080001107983 */ /* 0x001ea80000300800 */
[----:B------:R-:W3:Y:S04]  /*e8bf0*/  LDL.LU.64 R22, [R1+0x3e00] ;  /* 0x003e000001167983 */ /* 0x000ee80000300a00 */
[----:B------:R-:W3:Y:S04]  /*e8c00*/  LDL.LU.64 R20, [R1+0x3df8] ;  /* 0x003df80001147983 */ /* 0x000ee80000300a00 */
[----:B----4-:R0:W-:Y:S04]  /*e8c10*/  STS.128 [R0+0x200], R8 ;  /* 0x0002000800007388 */ /* 0x0101e80000000c00 */
[----:B0-----:R-:W4:Y:S04]  /*e8c20*/  LDL.LU.64 R10, [R1+0x3df0] ;  /* 0x003df000010a7983 */ /* 0x001f280000300a00 */
[----:B------:R-:W4:Y:S04]  /*e8c30*/  LDL.LU.64 R8, [R1+0x3de8] ;  /* 0x003de80001087983 */ /* 0x000f280000300a00 */
[----:B------:R-:W-:Y:S04]  /*e8c40*/  STS.128 [R0+0x280], R4 ;  /* 0x0002800400007388 */ /* 0x000fe80000000c00 */
[----:B-----5:R-:W-:Y:S04]  /*e8c50*/  STS.128 [R0+0x400], R24 ;  /* 0x0004001800007388 */ /* 0x020fe80000000c00 */
[----:B------:R-:W-:Y:S04]  /*e8c60*/  STS.128 [R0+0x480], R12 ;  /* 0x0004800c00007388 */ /* 0x000fe80000000c00 */
[----:B---3--:R-:W-:Y:S04]  /*e8c70*/  STS.128 [R0+0x600], R20 ;  /* 0x0006001400007388 */ /* 0x008fe80000000c00 */
[----:B--2---:R-:W-:Y:S04]  /*e8c80*/  STL [R1+0x3d70], R16 ;  /* 0x003d701001007387 */ /* 0x004fe80000100800 */
[----:B----4-:R-:W-:Y:S04]  /*e8c90*/  STS.128 [R0+0x680], R8 ;  /* 0x0006800800007388 */ /* 0x010fe80000000c00 */
[----:B------:R-:W-:Y:S06]  /*e8ca0*/  BAR.SYNC.DEFER_BLOCKING 0x0 ;  /* 0x0000000000007b1d */ /* 0x000fec0000010000 */
[----:B------:R-:W0:Y:S04]  /*e8cb0*/  LDS.128 R8, [R16] ;  /* 0x0000000010087984 */ /* 0x000e280000000c00 */
[----:B------:R-:W1:Y:S04]  /*e8cc0*/  LDS.128 R4, [R16+0x800] ;  /* 0x0008000010047984 */ /* 0x000e680000000c00 */
[----:B0-----:R-:W-:Y:S04]  /*e8cd0*/  STL.64 [R1+0x170], R8 ;  /* 0x0001700801007387 */ /* 0x001fe80000100a00 */
[----:B------:R-:W-:Y:S04]  /*e8ce0*/  STL.64 [R1+0x178], R10 ;  /* 0x0001780a01007387 */ /* 0x000fe80000100a00 */
[----:B------:R-:W0:Y:S04]  /*e8cf0*/  LDS.128 R8, [R28] ;  /* 0x000000001c087984 */ /* 0x000e280000000c00 */
[----:B-1----:R-:W-:Y:S04]  /*e8d00*/  STL.64 [R1+0x880], R4 ;  /* 0x0008800401007387 */ /* 0x002fe80000100a00 */
[----:B------:R-:W-:Y:S04]  /*e8d10*/  STL.64 [R1+0x888], R6 ;  /* 0x0008880601007387 */ /* 0x000fe80000100a00 */
[----:B------:R-:W1:Y:S04]  /*e8d20*/  LDS.128 R4, [R28+0x800] ;  /* 0x000800001c047984 */ /* 0x000e680000000c00 */
[----:B------:R-:W2:Y:S04]  /*e8d30*/  LDL.LU R20, [R1+0x300] ;  /* 0x0003000001147983 */ /* 0x000ea80000300800 */
[----:B0-----:R-:W-:Y:S04]  /*e8d40*/  STL.64 [R1+0x1a0], R8 ;  /* 0x0001a00801007387 */ /* 0x001fe80000100a00 */
[----:B------:R-:W-:Y:S04]  /*e8d50*/  STL.64 [R1+0x1a8], R10 ;  /* 0x0001a80a01007387 */ /* 0x000fe80000100a00 */
[----:B-1----:R-:W-:Y:S04]  /*e8d60*/  STL.64 [R1+0x890], R4 ;  /* 0x0008900401007387 */ /* 0x002fe80000100a00 */
[----:B------:R-:W-:Y:S04]  /*e8d70*/  STL.64 [R1+0x898], R6 ;  /* 0x0008980601007387 */ /* 0x000fe80000100a00 */
[----:B------:R-:W2:Y:S04]  /*e8d80*/  LDL.LU R21, [R1+0x304] ;  /* 0x0003040001157983 */ /* 0x000ea80000300800 */
[----:B------:R-:W3:Y:S04]  /*e8d90*/  LDL.LU R22, [R1+0x308] ;  /* 0x0003080001167983 */ /* 0x000ee80000300800 */
[----:B------:R-:W3:Y:S04]  /*e8da0*/  LDL.LU R23, [R1+0x30c] ;  /* 0x00030c0001177983 */ /* 0x000ee80000300800 */
[----:B---3--:R-:W-:Y:S04]  /*e8db0*/  STL.64 [R1+0x3d38], R22 ;  /* 0x003d381601007387 */ /* 0x008fe80000100a00 */
[----:B--2---:R0:W-:Y:S04]  /*e8dc0*/  STL.64 [R1+0x3d30], R20 ;  /* 0x003d301401007387 */ /* 0x0041e80000100a00 */
[----:B------:R-:W2:Y:S04]  /*e8dd0*/  LDL.LU R12, [R1+0x2f0] ;  /* 0x0002f000010c7983 */ /* 0x000ea80000300800 */
[----:B------:R-:W2:Y:S04]  /*e8de0*/  LDL.LU R13, [R1+0x2f4] ;  /* 0x0002f400010d7983 */ /* 0x000ea80000300800 */
[----:B------:R-:W3:Y:S04]  /*e8df0*/  LDL.LU R14, [R1+0x2f8] ;  /* 0x0002f800010e7983 */ /* 0x000ee80000300800 */
[----:B------:R-:W3:Y:S04]  /*e8e00*/  LDL.LU R15, [R1+0x2fc] ;  /* 0x0002fc00010f7983 */ /* 0x000ee80000300800 */
[----:B---3--:R-:W-:Y:S04]  /*e8e10*/  STL.64 [R1+0x3d48], R14 ;  /* 0x003d480e01007387 */ /* 0x008fe80000100a00 */
[----:B--2---:R-:W-:Y:S04]  /*e8e20*/  STL.64 [R1+0x3d40], R12 ;  /* 0x003d400c01007387 */ /* 0x004fe80000100a00 */
[----:B------:R-:W2:Y:S04]  /*e8e30*/  LDL.LU R24, [R1+0x2e0] ;  /* 0x0002e00001187983 */ /* 0x000ea80000300800 */
[----:B------:R-:W2:Y:S04]  /*e8e40*/  LDL.LU R25, [R1+0x2e4] ;  /* 0x0002e40001197983 */ /* 0x000ea80000300800 */
[----:B------:R-:W3:Y:S04]  /*e8e50*/  LDL.LU R26, [R1+0x2e8] ;  /* 0x0002e800011a7983 */ /* 0x000ee80000300800 */
[----:B------:R-:W3:Y:S04]  /*e8e60*/  LDL.LU R27, [R1+0x2ec] ;  /* 0x0002ec00011b7983 */ /* 0x000ee80000300800 */
[----:B---3--:R-:W-:Y:S04]  /*e8e70*/  STL.64 [R1+0x3d58], R26 ;  /* 0x003d581a01007387 */ /* 0x008fe80000100a00 */
[----:B--2---:R-:W-:Y:S04]  /*e8e80*/  STL.64 [R1+0x3d50], R24 ;  /* 0x003d501801007387 */ /* 0x004fe80000100a00 */
[----:B0-----:R-:W2:Y:S04]  /*e8e90*/  LDL.LU R20, [R1+0x2c0] ;  /* 0x0002c00001147983 */ /* 0x001ea80000300800 */
[----:B------:R-:W2:Y:S04]  /*e8ea0*/  LDL.LU R21, [R1+0x2c4] ;  /* 0x0002c40001157983 */ /* 0x000ea80000300800 */
[----:B------:R-:W3:Y:S04]  /*e8eb0*/  LDL.LU R22, [R1+0x2c8] ;  /* 0x0002c80001167983 */ /* 0x000ee80000300800 */
[----:B------:R-:W3:Y:S04]  /*e8ec0*/  LDL.LU R23, [R1+0x2cc] ;  /* 0x0002cc0001177983 */ /* 0x000ee80000300800 */
[----:B------:R-:W4:Y:S04]  /*e8ed0*/  LDL.LU R16, [R1+0x280] ;  /* 0x0002800001107983 */ /* 0x000f280000300800 */
[----:B------:R-:W4:Y:S04]  /*e8ee0*/  LDL.LU R17, [R1+0x284] ;  /* 0x0002840001117983 */ /* 0x000f280000300800 */
[----:B------:R-:W5:Y:S04]  /*e8ef0*/  LDL.LU R18, [R1+0x288] ;  /* 0x0002880001127983 */ /* 0x000f680000300800 */
[----:B------:R-:W5:Y:S04]  /*e8f00*/  LDL.LU R19, [R1+0x28c] ;  /* 0x00028c0001137983 */ /* 0x000f680000300800 */
[----:B-----5:R-:W-:Y:S04]  /*e8f10*/  STL.64 [R1+0x3d80], R18 ;  /* 0x003d801201007387 */ /* 0x020fe80000100a00 */
[----:B----4-:R0:W-:Y:S04]  /*e8f20*/  STL.64 [R1+0x3d78], R16 ;  /* 0x003d781001007387 */ /* 0x0101e80000100a00 */
[----:B0-----:R-:W4:Y:S04]  /*e8f30*/  LDL.LU R16, [R1+0x270] ;  /* 0x0002700001107983 */ /* 0x001f280000300800 */
        /* <DEDUP_REMOVED lines=34> */
[----:B----4-:R-:W-:Y:S04]  /*e9160*/  STL.64 [R1+0x3dd8], R16 ;  /* 0x003dd81001007387 */ /* 0x010fe80000100a00 */
[----:B------:R-:W0:Y:S04]  /*e9170*/  LDS.128 R16, [R29] ;  /* 0x000000001d107984 */ /* 0x000e280000000c00 */
[----:B---3--:R-:W-:Y:S04]  /*e9180*/  STL.64 [R1+0x3d68], R22 ;  /* 0x003d681601007387 */ /* 0x008fe80000100a00 */
[----:B--2---:R1:W-:Y:S04]  /*e9190*/  STL.64 [R1+0x3d60], R20 ;  /* 0x003d601401007387 */ /* 0x0043e80000100a00 */
[----:B-1----:R-:W2:Y:S04]  /*e91a0*/  LDL.LU R20, [R1+0x290] ;  /* 0x0002900001147983 */ /* 0x002ea80000300800 */
[----:B------:R-:W2:Y:S04]  /*e91b0*/  LDL.LU R21, [R1+0x294] ;  /* 0x0002940001157983 */ /* 0x000ea80000300800 */
[----:B------:R-:W2:Y:S04]  /*e91c0*/  LDL.LU R22, [R1+0x298] ;  /* 0x0002980001167983 */ /* 0x000ea80000300800 */
        /* <DEDUP_REMOVED lines=9> */
[----:B------:R-:W5:Y:S04]  /*e9260*/  LDL.LU R4, [R1+0x2d0] ;  /* 0x0002d00001047983 */ /* 0x000f680000300800 */
[----:B------:R-:W5:Y:S04]  /*e9270*/  LDL.LU R5, [R1+0x2d4] ;  /* 0x0002d40001057983 */ /* 0x000f680000300800 */
[----:B------:R-:W5:Y:S04]  /*e9280*/  LDL.LU R6, [R1+0x2d8] ;  /* 0x0002d80001067983 */ /* 0x000f680000300800 */
[----:B------:R-:W5:Y:S04]  /*e9290*/  LDL.LU R7, [R1+0x2dc] ;  /* 0x0002dc0001077983 */ /* 0x000f680000300800 */
[----:B------:R-:W2:Y:S04]  /*e92a0*/  LDL.LU R8, [R1+0x310] ;  /* 0x0003100001087983 */ /* 0x000ea80000300800 */
[----:B------:R-:W2:Y:S04]  /*e92b0*/  LDL.LU R9, [R1+0x314] ;  /* 0x0003140001097983 */ /* 0x000ea80000300800 */
[----:B------:R-:W2:Y:S04]  /*e92c0*/  LDL.LU R10, [R1+0x318] ;  /* 0x00031800010a7983 */ /* 0x000ea80000300800 */
[----:B------:R-:W2:Y:S04]  /*e92d0*/  LDL.LU R11, [R1+0x31c] ;  /* 0x00031c00010b7983 */ /* 0x000ea80000300800 */
[----:B0-----:R-:W-:Y:S04]  /*e92e0*/  STL.64 [R1+0x1f0], R16 ;  /* 0x0001f01001007387 */ /* 0x001fe80000100a00 */
[----:B------:R-:W-:Y:S04]  /*e92f0*/  STL.64 [R1+0x1f8], R18 ;  /* 0x0001f81201007387 */ /* 0x000fe80000100a00 */
[----:B------:R-:W0:Y:S04]  /*e9300*/  LDS.128 R16, [R29+0x800] ;  /* 0x000800001d107984 */ /* 0x000e280000000c00 */
[----:B0-----:R-:W-:Y:S04]  /*e9310*/  STL.64 [R1+0x8a0], R16 ;  /* 0x0008a01001007387 */ /* 0x001fe80000100a00 */
[----:B------:R-:W-:Y:S04]  /*e9320*/  STL.64 [R1+0x8a8], R18 ;  /* 0x0008a81201007387 */ /* 0x000fe80000100a00 */
[----:B------:R-:W0:Y:S04]  /*e9330*/  LDS.128 R16, [R2] ;  /* 0x0000000002107984 */ /* 0x000e280000000c00 */
[----:B0-----:R-:W-:Y:S04]  /*e9340*/  STL.64 [R1+0x870], R16 ;  /* 0x0008701001007387 */ /* 0x001fe80000100a00 */
[----:B------:R-:W-:Y:S04]  /*e9350*/  STL.64 [R1+0x878], R18 ;  /* 0x0008781201007387 */ /* 0x000fe80000100a00 */
[----:B------:R-:W0:Y:S04]  /*e9360*/  LDS.128 R16, [R2+0x800] ;  /* 0x0008000002107984 */ /* 0x000e280000000c00 */
[----:B------:R-:W-:Y:S06]  /*e9370*/  BAR.SYNC.DEFER_BLOCKING 0x0 ;  /* 0x0000000000007b1d */ /* 0x000fec0000010000 */
        /* <DEDUP_REMOVED lines=22> */
[----:B------:R-:W-:Y:S04]  /*e94e0*/  STS.128 [R0+0x680], R20 ;  /* 0x0006801400007388 */ /* 0x000fe80000000c00 */
[----:B--2---:R0:W-:Y:S04]  /*e94f0*/  STS.128 [R0+0x600], R16 ;  /* 0x0006001000007388 */ /* 0x0041e80000000c00 */
[----:B0-----:R-:W2:Y:S04]  /*e9500*/  LDL.LU R16, [R1+0x3d70] ;  /* 0x003d700001107983 */ /* 0x001ea80000300800 */
[----:B------:R-:W-:Y:S06]  /*e9510*/  BAR.SYNC.DEFER_BLOCKING 0x0 ;  /* 0x0000000000007b1d */ /* 0x000fec0000010000 */
[----:B--2---:R-:W0:Y:S04]  /*e9520*/  LDS.128 R20, [R16] ;  /* 0x0000000010147984 */ /* 0x004e280000000c00 */
        /* <DEDUP_REMOVED lines=26> */
[----:B----4-:R0:W-:Y:S04]  /*e96d0*/  STS.128 [R0], R24 ;  /* 0x0000001800007388 */ /* 0x0101e80000000c00 */
[----:B---3--:R1:W-:Y:S04]  /*e96e0*/  STS.128 [R0+0x80], R12 ;  /* 0x0000800c00007388 */ /* 0x0083e80000000c00 */
[----:B0-----:R-:W3:Y:S04]  /*e96f0*/  LDL.LU.64 R26, [R1+0x3d58] ;  /* 0x003d5800011a7983 */ /* 0x001ee80000300a00 */
[----:B------:R-:W3:Y:S04]  /*e9700*/  LDL.LU.64 R24, [R1+0x3d50] ;  /* 0x003d500001187983 */ /* 0x000ee80000300a00 */
[----:B-1----:R-:W4:Y:S04]  /*e9710*/  LDL.LU.64 R14, [R1+0x3d48] ;  /* 0x003d4800010e7983 */ /* 0x002f280000300a00 */
[----:B------:R-:W4:Y:S04]  /*e9720*/  LDL.LU.64 R12, [R1+0x3d40] ;  /* 0x003d4000010c7983 */ /* 0x000f280000300a00 */
[----:B--2---:R0:W-:Y:S04]  /*e9730*/  STS.128 [R0+0x200], R20 ;  /* 0x0002001400007388 */ /* 0x0041e80000000c00 */
[----:B0-----:R-:W2:Y:S04]  /*e9740*/  LDL.LU.64 R22, [R1+0x3d38] ;  /* 0x003d380001167983 */ /* 0x001ea80000300a00 */
[----:B------:R-:W2:Y:S04]  /*e9750*/  LDL.LU.64 R20, [R1+0x3d30] ;  /* 0x003d300001147983 */ /* 0x000ea80000300a00 */
[----:B-----5:R-:W-:Y:S04]  /*e9760*/  STS.128 [R0+0x280], R4 ;  /* 0x0002800400007388 */ /* 0x020fe80000000c00 */
[----:B---3--:R-:W-:Y:S04]  /*e9770*/  STS.128 [R0+0x400], R24 ;  /* 0x0004001800007388 */ /* 0x008fe80000000c00 */
[----:B----4-:R-:W-:Y:S04]  /*e9780*/  STS.128 [R0+0x480], R12 ;  /* 0x0004800c00007388 */ /* 0x010fe80000000c00 */
[----:B------:R-:W-:Y:S04]  /*e9790*/  STS.128 [R0+0x680], R8 ;  /* 0x0006800800007388 */ /* 0x000fe80000000c00 */
[----:B------:R-:W-:Y:S04]  /*e97a0*/  STL [R1+0x3cb8], R16 ;  /* 0x003cb81001007387 */ /* 0x000fe80000100800 */
[----:B--2---:R-:W-:Y:S04]  /*e97b0*/  STS.128 [R0+0x600], R20 ;  /* 0x0006001400007388 */ /* 0x004fe80000000c00 */
        /* <DEDUP_REMOVED lines=190> */
[----:B-1----:R0:W-:Y:S04]  /*ea3a0*/  STL.64 [R1+0x8d0], R4 ;  /* 0x0008d00401007387 */ /* 0x0021e80000100a00 */
[----:B------:R1:W-:Y:S04]  /*ea3b0*/  STL.64 [R1+0x8d8], R6 ;  /* 0x0008d80601007387 */ /* 0x0003e80000100a00 */
[----:B------:R-:W2:Y:S04]  /*ea3c0*/  LDL.LU R21, [R1+0x534] ;  /* 0x0005340001157983 */ /* 0x000ea80000300800 */
[----:B------:R-:W3:Y:S04]  /*ea3d0*/  LDL.LU R22, [R1+0x538] ;  /* 0x0005380001167983 */ /* 0x000ee80000300800 */
[----:B------:R-:W3:Y:S04]  /*ea3e0*/  LDL.LU R23, [R1+0x53c] ;  /* 0x00053c0001177983 */ /* 0x000ee80000300800 */
[----:B---3--:R-:W-:Y:S04]  /*ea3f0*/  STL.64 [R1+0x3bc8], R22 ;  /* 0x003bc81601007387 */ /* 0x008fe80000100a00 */
[----:B--2---:R2:W-:Y:S04]  /*ea400*/  STL.64 [R1+0x3bc0], R20 ;  /* 0x003bc01401007387 */ /* 0x0045e80000100a00 */
[----:B------:R-:W3:Y:S04]  /*ea410*/  LDL.LU R24, [R1+0x520] ;  /* 0x0005200001187983 */ /* 0x000ee80000300800 */
[----:B------:R-:W3:Y:S04]  /*ea420*/  LDL.LU R25, [R1+0x524] ;  /* 0x0005240001197983 */ /* 0x000ee80000300800 */
[----:B------:R-:W4:Y:S04]  /*ea430*/  LDL.LU R26, [R1+0x528] ;  /* 0x00052800011a7983 */ /* 0x000f280000300800 */
[----:B------:R-:W4:Y:S04]  /*ea440*/  LDL.LU R27, [R1+0x52c] ;  /* 0x00052c00011b7983 */ /* 0x000f280000300800 */
[----:B----4-:R-:W-:Y:S04]  /*ea450*/  STL.64 [R1+0x3bd8], R26 ;  /* 0x003bd81a01007387 */ /* 0x010fe80000100a00 */
[----:B---3--:R-:W-:Y:S04]  /*ea460*/  STL.64 [R1+0x3bd0], R24 ;  /* 0x003bd01801007387 */ /* 0x008fe80000100a00 */
[----:B0-----:R-:W3:Y:S04]  /*ea470*/  LDL.LU R4, [R1+0x510] ;  /* 0x0005100001047983 */ /* 0x001ee80000300800 */
[----:B------:R-:W3:Y:S04]  /*ea480*/  LDL.LU R5, [R1+0x514] ;  /* 0x0005140001057983 */ /* 0x000ee80000300800 */
[----:B-1----:R-:W4:Y:S04]  /*ea490*/  LDL.LU R6, [R1+0x518] ;  /* 0x0005180001067983 */ /* 0x002f280000300800 */
[----:B------:R-:W4:Y:S04]  /*ea4a0*/  LDL.LU R7, [R1+0x51c] ;  /* 0x00051c0001077983 */ /* 0x000f280000300800 */
[----:B----4-:R-:W-:Y:S04]  /*ea4b0*/  STL.64 [R1+0x3be8], R6 ;  /* 0x003be80601007387 */ /* 0x010fe80000100a00 */
[----:B---3--:R-:W-:Y:S04]  /*ea4c0*/  STL.64 [R1+0x3be0], R4 ;  /* 0x003be00401007387 */ /* 0x008fe80000100a00 */
[----:B--2---:R-:W2:Y:S04]  /*ea4d0*/  LDL.LU R20, [R1+0x4f0] ;  /* 0x0004f00001147983 */ /* 0x004ea80000300800 */
        /* <DEDUP_REMOVED lines=137> */
[----:B-----5:R-:W-:Y:S04]  /*ead70*/  STS.128 [R0+0x280], R12 ;  /* 0x0002800c00007388 */ /* 0x020fe80000000c00 */
[----:B--2---:R0:W-:Y:S04]  /*ead80*/  STS.128 [R0+0x200], R20 ;  /* 0x0002001400007388 */ /* 0x0041e80000000c00 */
[----:B0-----:R-:W2:Y:S04]  /*ead90*/  LDL.LU.64 R22, [R1+0x3bc8] ;  /* 0x003bc80001167983 */ /* 0x001ea80000300a00 */
[----:B------:R-:W2:Y:S04]  /*eada0*/  LDL.LU.64 R20, [R1+0x3bc0] ;  /* 0x003bc00001147983 */ /* 0x000ea80000300a00 */
[----:B------:R-:W5:Y:S04]  /*eadb0*/  LDL.LU.64 R12, [R1+0x3bb8] ;  /* 0x003bb800010c7983 */ /* 0x000f680000300a00 */
[----:B---3--:R-:W-:Y:S04]  /*eadc0*/  STS.128 [R0+0x400], R4 ;  /* 0x0004000400007388 */ /* 0x008fe80000000c00 */
[----:B----4-:R-:W-:Y:S04]  /*eadd0*/  STS.128 [R0+0x480], R24 ;  /* 0x0004801800007388 */ /* 0x010fe80000000c00 */
[----:B------:R-:W-:Y:S04]  /*eade0*/  STS.128 [R0+0x680], R8 ;  /* 0x0006800800007388 */ /* 0x000fe80000000c00 */
[----:B--2---:R-:W-:Y:S04]  /*eadf0*/  STS.128 [R0+0x600], R20 ;  /* 0x0006001400007388 */ /* 0x004fe80000000c00 */
[----:B------:R-:W-:Y:S06]  /*eae00*/  BAR.SYNC.DEFER_BLOCKING 0x0 ;  /* 0x0000000000007b1d */ /* 0x000fec0000010000 */
[----:B------:R-:W0:Y:S04]  /*eae10*/  LDS.128 R4, [R16+0x800] ;  /* 0x0008000010047984 */ /* 0x000e280000000c00 */
[----:B------:R-:W1:Y:S04]  /*eae20*/  LDS.128 R8, [R16] ;  /* 0x0000000010087984 */ /* 0x000e680000000c00 */
[----:B0-----:R-:W-:Y:S01]  /*eae30*/  STL.64 [R1+0x3e0], R4 ;  /* 0x0003e00401007387 */ /* 0x001fe20000100a00 */
[----:B------:R-:W-:-:S03]  /*eae40*/  IMAD.MOV.U32 R15, RZ, RZ, R6 ;  /* 0x000000ffff0f7224 */ /* 0x000fc600078e0006 */
[----:B-1----:R-:W-:Y:S04]  /*eae50*/  STL.64 [R1+0x2e0], R8 ;  /* 0x0002e00801007387 */ /* 0x002fe80000100a00 */
[----:B------:R-:W-:Y:S04]  /*eae60*/  STL.64 [R1+0x2e8], R10 ;  /* 0x0002e80a01007387 */ /* 0x000fe80000100a00 */
[----:B------:R-:W0:Y:S04]  /*eae70*/  LDS.128 R8, [R28] ;  /* 0x000000001c087984 */ /* 0x000e280000000c00 */
[----:B------:R-:W-:Y:S04]  /*eae80*/  STL [R1+0x3ec], R7 ;  /* 0x0003ec0701007387 */ /* 0x000fe80000100800 */
[----:B------:R-:W1:Y:S04]  /*eae90*/  LDS.128 R4, [R28+0x800] ;  /* 0x000800001c047984 */ /* 0x000e680000000c00 */
[----:B------:R-:W-:Y:S04]  /*eaea0*/  STL [R1+0x3b40], R16 ;  /* 0x003b401001007387 */ /* 0x000fe80000100800 */
[----:B------:R-:W-:Y:S04]  /*eaeb0*/  STL [R1+0x3998], R15 ;  /* 0x0039980f01007387 */ /* 0x000fe80000100800 */
[----:B-----5:R-:W-:Y:S04]  /*eaec0*/  STL.64 [R1+0x3a08], R12 ;  /* 0x003a080c01007387 */ /* 0x020fe80000100a00 */
        /* <DEDUP_REMOVED lines=163> */
[----:B-----5:R0:W-:Y:S04]  /*eb900*/  STS.128 [R0+0x280], R12 ;  /* 0x0002800c00007388 */ /* 0x0201e80000000c00 */
[----:B---3--:R-:W-:Y:S04]  /*eb910*/  STS.128 [R0+0x400], R4 ;  /* 0x0004000400007388 */ /* 0x008fe80000000c00 */
[----:B----4-:R-:W-:Y:S04]  /*eb920*/  STS.128 [R0+0x480], R24 ;  /* 0x0004801800007388 */ /* 0x010fe80000000c00 */
[----:B------:R-:W-:Y:S04]  /*eb930*/  STS.128 [R0+0x680], R8 ;  /* 0x0006800800007388 */ /* 0x000fe80000000c00 */
[----:B0-----:R-:W3:Y:S04]  /*eb940*/  LDL.LU R12, [R1+0x720] ;  /* 0x00072000010c7983 */ /* 0x001ee80000300800 */
[----:B--2---:R-:W-:Y:S04]  /*eb950*/  STS.128 [R0+0x600], R20 ;  /* 0x0006001400007388 */ /* 0x004fe80000000c00 */
[----:B------:R-:W-:Y:S06]  /*eb960*/  BAR.SYNC.DEFER_BLOCKING 0x0 ;  /* 0x0000000000007b1d */ /* 0x000fec0000010000 */
[----:B------:R-:W0:Y:S04]  /*eb970*/  LDS.128 R4, [R16] ;  /* 0x0000000010047984 */ /* 0x000e280000000c00 */
[----:B0-----:R-:W-:Y:S04]  /*eb980*/  STL.64 [R1+0x4b0], R4 ;  /* 0x0004b00401007387 */ /* 0x001fe80000100a00 */
[----:B------:R-:W-:Y:S04]  /*eb990*/  STL.64 [R1+0x4b8], R6 ;  /* 0x0004b80601007387 */ /* 0x000fe80000100a00 */
        /* <DEDUP_REMOVED lines=46> */
[----:B--2---:R-:W-:Y:S04]  /*ebc80*/  STL.64 [R1+0x3af0], R12 ;  /* 0x003af00c01007387 */ /* 0x004fe80000100a00 */
[----:B------:R-:W0:Y:S04]  /*ebc90*/  LDS.128 R12, [R16+0x800] ;  /* 0x00080000100c7984 */ /* 0x000e280000000c00 */
        /* <DEDUP_REMOVED lines=35> */
[----:B------:R0:W-:Y:S04]  /*ebed0*/  STL.64 [R1+0x688], R14 ;  /* 0x0006880e01007387 */ /* 0x0001e80000100a00 */
[----:B0-----:R-:W2:Y:S04]  /*ebee0*/  LDL.LU.64 R14, [R1+0x3af8] ;  /* 0x003af800010e7983 */ /* 0x001ea80000300a00 */
[----:B------:R-:W2:Y:S04]  /*ebef0*/  LDL.LU.64 R12, [R1+0x3af0] ;  /* 0x003af000010c7983 */ /* 0x000ea80000300a00 */
[----:B------:R-:W-:Y:S06]  /*ebf00*/  BAR.SYNC.DEFER_BLOCKING 0x0 ;  /* 0x0000000000007b1d */ /* 0x000fec0000010000 */
        /* <DEDUP_REMOVED lines=21> */
[----:B--2---:R-:W-:Y:S04]  /*ec060*/  STS.128 [R0+0x680], R12 ;  /* 0x0006800c00007388 */ /* 0x004fe80000000c00 */
[----:B------:R-:W-:Y:S06]  /*ec070*/  BAR.SYNC.DEFER_BLOCKING 0x0 ;  /* 0x0000000000007b1d */ /* 0x000fec0000010000 */
[----:B------:R-:W0:Y:S04]  /*ec080*/  LDS.128 R12, [R16] ;  /* 0x00000000100c7984 */ /* 0x000e280000000c00 */
[----:B0-----:R-:W-:Y:S04]  /*ec090*/  STL.64 [R1+0x4a0], R12 ;  /* 0x0004a00c01007387 */ /* 0x001fe80000100a00 */
[----:B------:R-:W-:Y:S04]  /*ec0a0*/  STL.64 [R1+0x4a8], R14 ;  /* 0x0004a80e01007387 */ /* 0x000fe80000100a00 */
[----:B------:R-:W0:Y:S04]  /*ec0b0*/  LDS.128 R12, [R16+0x800] ;  /* 0x00080000100c7984 */ /* 0x000e280000000c00 */
[----:B------:R-:W-:Y:S04]  /*ec0c0*/  STL [R1+0x3a68], R16 ;  /* 0x003a681001007387 */ /* 0x000fe80000100800 */
[----:B------:R-:W1:Y:S04]  /*ec0d0*/  LDS.128 R16, [R28] ;  /* 0x000000001c107984 */ /* 0x000e680000000c00 */
[----:B0-----:R-:W-:Y:S04]  /*ec0e0*/  STL.64 [R1+0x5c0], R12 ;  /* 0x0005c00c01007387 */ /* 0x001fe80000100a00 */
[----:B------:R-:W-:Y:S04]  /*ec0f0*/  STL.64 [R1+0x5c8], R14 ;  /* 0x0005c80e01007387 */ /* 0x000fe80000100a00 */
[----:B------:R-:W0:Y:S04]  /*ec100*/  LDS.128 R12, [R28+0x800] ;  /* 0x000800001c0c7984 */ /* 0x000e280000000c00 */
[----:B-1----:R-:W-:Y:S04]  /*ec110*/  STL.64 [R1+0x4f0], R16 ;  /* 0x0004f01001007387 */ /* 0x002fe80000100a00 */
[----:B------:R-:W-:Y:S04]  /*ec120*/  STL.64 [R1+0x4f8], R18 ;  /* 0x0004f81201007387 */ /* 0x000fe80000100a00 */
        /* <DEDUP_REMOVED lines=10> */
[----:B------:R-:W-:Y:S06]  /*ec1d0*/  BAR.SYNC.DEFER_BLOCKING 0x0 ;  /* 0x0000000000007b1d */ /* 0x000fec0000010000 */
[----:B-1----:R-:W-:Y:S04]  /*ec1e0*/  STL.64 [R1+0x580], R16 ;  /* 0x0005801001007387 */ /* 0x002fe80000100a00 */
[----:B------:R-:W-:Y:S04]  /*ec1f0*/  STL.64 [R1+0x588], R18 ;  /* 0x0005881201007387 */ /* 0x000fe80000100a00 */
[----:B---3--:R1:W-:Y:S04]  /*ec200*/  STS.128 [R0+0x80], R24 ;  /* 0x0000801800007388 */ /* 0x0083e80000000c00 */
[----:B0-----:R-:W-:Y:S04]  /*ec210*/  STL.64 [R1+0x640], R12 ;  /* 0x0006400c01007387 */ /* 0x001fe80000100a00 */
[----:B------:R-:W-:Y:S04]  /*ec220*/  STL.64 [R1+0x648], R14 ;  /* 0x0006480e01007387 */ /* 0x000fe80000100a00 */
[----:B-1----:R-:W2:Y:S04]  /*ec230*/  LDL.LU R24, [R1+0x810] ;  /* 0x0008100001187983 */ /* 0x002ea80000300800 */
[----:B------:R-:W2:Y:S04]  /*ec240*/  LDL.LU R25, [R1+0x814] ;  /* 0x0008140001197983 */ /* 0x000ea80000300800 */
[----:B------:R-:W3:Y:S04]  /*ec250*/  LDL.LU R26, [R1+0x818] ;  /* 0x00081800011a7983 */ /* 0x000ee80000300800 */
[----:B------:R-:W3:Y:S04]  /*ec260*/  LDL.LU R27, [R1+0x81c] ;  /* 0x00081c00011b7983 */ /* 0x000ee80000300800 */
[----:B------:R-:W-:Y:S04]  /*ec270*/  STS.128 [R0+0x200], R20 ;  /* 0x0002001400007388 */ /* 0x000fe80000000c00 */
[----:B---3--:R-:W-:Y:S04]  /*ec280*/  STL.64 [R1+0x3a18], R26 ;  /* 0x003a181a01007387 */ /* 0x008fe80000100a00 */
[----:B--2---:R0:W-:Y:S04]  /*ec290*/  STL.64 [R1+0x3a10], R24 ;  /* 0x003a101801007387 */ /* 0x0041e80000100a00 */
[----:B0-----:R-:W2:Y:S04]  /*ec2a0*/  LDL.LU R24, [R1+0x7f0] ;  /* 0x0007f00001187983 */ /* 0x001ea80000300800 */
[----:B------:R-:W2:Y:S04]  /*ec2b0*/  LDL.LU R25, [R1+0x7f4] ;  /* 0x0007f40001197983 */ /* 0x000ea80000300800 */
[----:B------:R-:W3:Y:S04]  /*ec2c0*/  LDL.LU R26, [R1+0x7f8] ;  /* 0x0007f800011a7983 */ /* 0x000ee80000300800 */
[----:B------:R-:W3:Y:S04]  /*ec2d0*/  LDL.LU R27, [R1+0x7fc] ;  /* 0x0007fc00011b7983 */ /* 0x000ee80000300800 */
[----:B------:R-:W2:Y:S04]  /*ec2e0*/  LDL.LU R20, [R1+0x7a0] ;  /* 0x0007a00001147983 */ /* 0x000ea80000300800 */
[----:B------:R-:W2:Y:S04]  /*ec2f0*/  LDL.LU R21, [R1+0x7a4] ;  /* 0x0007a40001157983 */ /* 0x000ea80000300800 */
[----:B------:R-:W2:Y:S04]  /*ec300*/  LDL.LU R22, [R1+0x7a8] ;  /* 0x0007a80001167983 */ /* 0x000ea80000300800 */
[----:B------:R-:W2:Y:S04]  /*ec310*/  LDL.LU R23, [R1+0x7ac] ;  /* 0x0007ac0001177983 */ /* 0x000ea80000300800 */
[----:B----4-:R0:W-:Y:S04]  /*ec320*/  STS.128 [R0], R4 ;  /* 0x0000000400007388 */ /* 0x0101e80000000c00 */
[----:B--2---:R-:W-:Y:S04]  /*ec330*/  STL.64 [R1+0x3a78], R22 ;  /* 0x003a781601007387 */ /* 0x004fe80000100a00 */
[----:B------:R1:W-:Y:S04]  /*ec340*/  STL.64 [R1+0x3a70], R20 ;  /* 0x003a701401007387 */ /* 0x0003e80000100a00 */
        /* <DEDUP_REMOVED lines=8> */
[----:B-1----:R-:W2:Y:S04]  /*ec3d0*/  LDL.LU R20, [R1+0x770] ;  /* 0x0007700001147983 */ /* 0x002ea80000300800 */
        /* <DEDUP_REMOVED lines=21> */
[----:B-----5:R-:W-:Y:S04]  /*ec530*/  STS.128 [R0+0x280], R8 ;  /* 0x0002800800007388 */ /* 0x020fe80000000c00 */
[----:B------:R-:W-:Y:S04]  /*ec540*/  STS.128 [R0+0x400], R20 ;  /* 0x0004001400007388 */ /* 0x000fe80000000c00 */
[----:B----4-:R-:W-:Y:S04]  /*ec550*/  STS.128 [R0+0x480], R16 ;  /* 0x0004801000007388 */ /* 0x010fe80000000c00 */
        /* <DEDUP_REMOVED lines=14> */
[----:B------:R-:W5:Y:S04]  /*ec640*/  LDL.LU.64 R22, [R1+0x3a78] ;  /* 0x003a780001167983 */ /* 0x000f680000300a00 */
[----:B------:R-:W5:Y:S04]  /*ec650*/  LDL.LU.64 R20, [R1+0x3a70] ;  /* 0x003a700001147983 */ /* 0x000f680000300a00 */
[----:B------:R-:W2:Y:S04]  /*ec660*/  LDL.LU R16, [R1+0x3a68] ;  /* 0x003a680001107983 */ /* 0x000ea80000300800 */
[----:B------:R0:W-:Y:S04]  /*ec670*/  STS.128 [R0+0x600], R4 ;  /* 0x0006000400007388 */ /* 0x0001e80000000c00 */
[----:B0-----:R-:W2:Y:S04]  /*ec680*/  LDL.LU R4, [R1+0x3a64] ;  /* 0x003a640001047983 */ /* 0x001ea80000300800 */
[----:B-----5:R-:W-:Y:S04]  /*ec690*/  STS.128 [R0+0x680], R20 ;  /* 0x0006801400007388 */ /* 0x020fe80000000c00 */
[----:B------:R-:W-:Y:S06]  /*ec6a0*/  BAR.SYNC.DEFER_BLOCKING 0x0 ;  /* 0x0000000000007b1d */ /* 0x000fec0000010000 */
[----:B--2---:R-:W0:Y:S04]  /*ec6b0*/  LDS.128 R20, [R16] ;  /* 0x0000000010147984 */ /* 0x004e280000000c00 */
[----:B0-----:R-:W-:Y:S04]  /*ec6c0*/  STL.64 [R1+0x490], R20 ;  /* 0x0004901401007387 */ /* 0x001fe80000100a00 */
[----:B------:R-:W-:Y:S04]  /*ec6d0*/  STL.64 [R1+0x498], R22 ;  /* 0x0004981601007387 */ /* 0x000fe80000100a00 */
[----:B------:R-:W0:Y:S04]  /*ec6e0*/  LDS.128 R20, [R16+0x800] ;  /* 0x0008000010147984 */ /* 0x000e280000000c00 */
[----:B0-----:R-:W-:Y:S04]  /*ec6f0*/  STL.64 [R1+0x590], R20 ;  /* 0x0005901401007387 */ /* 0x001fe80000100a00 */
[----:B------:R0:W-:Y:S04]  /*ec700*/  STL.64 [R1+0x598], R22 ;  /* 0x0005981601007387 */ /* 0x0001e80000100a00 */
[----:B0-----:R-:W2:Y:S04]  /*ec710*/  LDL.LU R23, [R1+0x3a60] ;  /* 0x003a600001177983 */ /* 0x001ea80000300800 */
[----:B------:R-:W5:Y:S04]  /*ec720*/  LDL.LU R22, [R1+0x460] ;  /* 0x0004600001167983 */ /* 0x000f680000300800 */
[----:B------:R-:W-:Y:S04]  /*ec730*/  STL [R1+0x38b8], R16 ;  /* 0x0038b81001007387 */ /* 0x000fe80000100800 */
[----:B------:R-:W0:Y:S04]  /*ec740*/  LDS.128 R16, [R28] ;  /* 0x000000001c107984 */ /* 0x000e280000000c00 */
[----:B0-----:R-:W-:Y:S04]  /*ec750*/  STL.64 [R1+0x4c0], R16 ;  /* 0x0004c01001007387 */ /* 0x001fe80000100a00 */
[----:B------:R-:W-:Y:S04]  /*ec760*/  STL.64 [R1+0x4c8], R18 ;  /* 0x0004c81201007387 */ /* 0x000fe80000100a00 */
[----:B------:R-:W0:Y:S04]  /*ec770*/  LDS.128 R16, [R28+0x800] ;  /* 0x000800001c107984 */ /* 0x000e280000000c00 */
[----:B------:R-:W-:Y:S04]  /*ec780*/  STL [R1+0x38a0], R28 ;  /* 0x0038a01c01007387 */ /* 0x000fe80000100800 */
[----:B0-----:R-:W-:Y:S04]  /*ec790*/  STL.64 [R1+0x5d0], R16 ;  /* 0x0005d01001007387 */ /* 0x001fe80000100a00 */
[----:B------:R-:W-:Y:S04]  /*ec7a0*/  STL.64 [R1+0x5d8], R18 ;  /* 0x0005d81201007387 */ /* 0x000fe80000100a00 */
[----:B------:R-:W0:Y:S04]  /*ec7b0*/  LDS.128 R16, [R29] ;  /* 0x000000001d107984 */ /* 0x000e280000000c00 */
[----:B0-----:R-:W-:Y:S04]  /*ec7c0*/  STL.64 [R1+0x510], R16 ;  /* 0x0005101001007387 */ /* 0x001fe80000100a00 */
[----:B------:R-:W-:Y:S04]  /*ec7d0*/  STL.64 [R1+0x518], R18 ;  /* 0x0005181201007387 */ /* 0x000fe80000100a00 */
[----:B------:R-:W0:Y:S04]  /*ec7e0*/  LDS.128 R16, [R29+0x800] ;  /* 0x000800001d107984 */ /* 0x000e280000000c00 */
[----:B------:R1:W-:Y:S04]  /*ec7f0*/  STL [R1+0x389c], R29 ;  /* 0x00389c1d01007387 */ /* 0x0003e80000100800 */
[----:B-1----:R-:W2:Y:S04]  /*ec800*/  LDL R29, [R1+0x1be4] ;  /* 0x001be400011d7983 */ /* 0x002ea80000100800 */
[----:B0-----:R-:W-:Y:S04]  /*ec810*/  STL.64 [R1+0x620], R16 ;  /* 0x0006201001007387 */ /* 0x001fe80000100a00 */
[----:B------:R-:W-:Y:S04]  /*ec820*/  STL.64 [R1+0x628], R18 ;  /* 0x0006281201007387 */ /* 0x000fe80000100a00 */
[----:B------:R-:W0:Y:S04]  /*ec830*/  LDS.128 R16, [R2] ;  /* 0x0000000002107984 */ /* 0x000e280000000c00 */
[----:B0-----:R-:W-:Y:S04]  /*ec840*/  STL.64 [R1+0x540], R16 ;  /* 0x0005401001007387 */ /* 0x001fe80000100a00 */
[----:B------:R-:W-:Y:S04]  /*ec850*/  STL.64 [R1+0x548], R18 ;  /* 0x0005481201007387 */ /* 0x000fe80000100a00 */
[----:B------:R-:W0:Y:S04]  /*ec860*/  LDS.128 R16, [R2+0x800] ;  /* 0x0008000002107984 */ /* 0x000e280000000c00 */
[----:B------:R-:W-:Y:S06]  /*ec870*/  BAR.SYNC.DEFER_BLOCKING 0x0 ;  /* 0x0000000000007b1d */ /* 0x000fec0000010000 */
[----:B------:R-:W2:Y:S04]  /*ec880*/  LDL.LU R7, [R1+0x1c08] ;  /* 0x001c080001077983 */ /* 0x000ea80000300800 */
[----:B------:R-:W-:Y:S04]  /*ec890*/  STS.128 [R0], R24 ;  /* 0x0000001800007388 */ /* 0x000fe80000000c00 */
[----:B0-----:R0:W-:Y:S04]  /*ec8a0*/  STL.64 [R1+0x5f0], R16 ;  /* 0x0005f01001007387 */ /* 0x0011e80000100a00 */
[----:B------:R-:W-:Y:S04]  /*ec8b0*/  STL.64 [R1+0x5f8], R18 ;  /* 0x0005f81201007387 */ /* 0x000fe80000100a00 */
[----:B0-----:R-:W2:Y:S04]  /*ec8c0*/  LDL.LU R16, [R1+0x20] ;  /* 0x0000200001107983 */ /* 0x001ea80000300800 */
[----:B------:R-:W2:Y:S04]  /*ec8d0*/  LDL.LU.64 R26, [R1+0x3a58] ;  /* 0x003a5800011a7983 */ /* 0x000ea80000300a00 */
        /* <DEDUP_REMOVED lines=13> */
[----:B---3--:R0:W-:Y:S04]  /*ec9b0*/  STS.128 [R0+0x480], R12 ;  /* 0x0004800c00007388 */ /* 0x0081e80000000c00 */
[----:B----4-:R1:W-:Y:S04]  /*ec9c0*/  STS.128 [R0+0x680], R8 ;  /* 0x0006800800007388 */ /* 0x0103e80000000c00 */
[----:B0-----:R-:W3:Y:S04]  /*ec9d0*/  LDL.LU.64 R12, [R1+0x3a08] ;  /* 0x003a0800010c7983 */ /* 0x001ee80000300a00 */
[----:B------:R-:W4:Y:S01]  /*ec9e0*/  LDL.LU R15, [R1+0x10] ;  /* 0x00001000010f7983 */ /* 0x000f220000300800 */
[C---:B-1----:R-:W-:Y:S01]  /*ec9f0*/  IMAD R10, R29.reuse, c[0x0][0x194], RZ ;  /* 0x000065001d0a7a24 */ /* 0x042fe200078e02ff */
[----:B------:R-:W-:-:S04]  /*eca00*/  ISETP.GE.AND P0, PT, R29, c[0x0][0x178], PT ;  /* 0x00005e001d007a0c */ /* 0x000fc80003f06270 */
[C---:B------:R-:W-:Y:S02]  /*eca10*/  LEA R2, P1, R10.reuse, c[0x0][0x170], 0x1 ;  /* 0x00005c000a027a11 */ /* 0x040fe400078208ff */
[C---:B------:R-:W-:Y:S02]  /*eca20*/  ISETP.LT.AND P0, PT, R7.reuse, c[0x0][0x17c], !P0 ;  /* 0x00005f0007007a0c */ /* 0x040fe40004701270 */
[----:B------:R-:W-:Y:S01]  /*eca30*/  LEA.HI.X.SX32 R3, R10, c[0x0][0x174], 0x1, P1 ;  /* 0x00005d000a037a11 */ /* 0x000fe200008f0eff */
[----:B--2---:R0:W-:Y:S04]  /*eca40*/  STS.128 [R0+0x600], R24 ;  /* 0x0006001800007388 */ /* 0x0041e80000000c00 */
[----:B0-----:R-:W2:Y:S04]  /*eca50*/  LDL.LU.64 R26, [R1+0x3a00] ;  /* 0x003a0000011a7983 */ /* 0x001ea80000300a00 */
[----:B------:R-:W2:Y:S04]  /*eca60*/  LDL.LU R25, [R1+0x39f8] ;  /* 0x0039f80001197983 */ /* 0x000ea80000300800 */
[----:B------:R-:W2:Y:S01]  /*eca70*/  LDL R5, [R1+0x1c0c] ;  /* 0x001c0c0001057983 */ /* 0x000ea20000100800 */
[----:B------:R-:W-:-:S03]  /*eca80*/  IMAD R0, R7, c[0x0][0x198], RZ ;  /* 0x0000660007007a24 */ /* 0x000fc600078e02ff */
[----:B------:R-:W3:Y:S01]  /*eca90*/  LDL R6, [R1+0x1c10] ;  /* 0x001c100001067983 */ /* 0x000ee20000100800 */
[----:B------:R-:W-:-:S03]  /*ecaa0*/  IMAD.WIDE R8, R0, 0x2, R2 ;  /* 0x0000000200087825 */ /* 0x000fc600078e0202 */
[----:B------:R-:W-:Y:S06]  /*ecab0*/  BAR.SYNC.DEFER_BLOCKING 0x0 ;  /* 0x0000000000007b1d */ /* 0x000fec0000010000 */
[----:B-----5:R0:W-:Y:S01]  /*ecac0*/  @P0 STG.E.U16 [R8.64], R22 ;  /* 0x0000001608000986 */ /* 0x0201e2000c101506 */
[----:B------:R-:W-:-:S03]  /*ecad0*/  ISETP.GE.AND P0, PT, R7, c[0x0][0x17c], PT ;  /* 0x00005f0007007a0c */ /* 0x000fc60003f06270 */
[----:B------:R-:W5:Y:S04]  /*ecae0*/  LDL.LU R7, [R1+0x3424] ;  /* 0x0034240001077983 */ /* 0x000f680000300800 */
[----:B------:R-:W5:Y:S04]  /*ecaf0*/  LDL.LU R24, [R1+0x4d0] ;  /* 0x0004d00001187983 */ /* 0x000f680000300800 */
[----:B------:R-:W5:Y:S04]  /*ecb00*/  LDL.LU R14, [R1+0x50] ;  /* 0x00005000010e7983 */ /* 0x000f680000300800 */
[----:B------:R-:W5:Y:S01]  /*ecb10*/  LDL R28, [R1+0x1c14] ;  /* 0x001c1400011c7983 */ /* 0x000f620000100800 */
[----:B------:R-:W-:-:S04]  /*ecb20*/  IMAD.MOV.U32 R18, RZ, RZ, c[0x0][0x194] ;  /* 0x00006500ff127624 */ /* 0x000fc800078e00ff */
[----:B------:R-:W-:-:S05]  /*ecb30*/  IMAD R17, R18, 0x80, R10 ;  /* 0x0000008012117824 */ /* 0x000fca00078e020a */
[----:B0-----:R-:W-:-:S04]  /*ecb40*/  LEA R8, P1, R17, c[0x0][0x170], 0x1 ;  /* 0x00005c0011087a11 */ /* 0x001fc800078208ff */
[----:B------:R-:W-:Y:S01]  /*ecb50*/  LEA.HI.X.SX32 R9, R17, c[0x0][0x174], 0x1, P1 ;  /* 0x00005d0011097a11 */ /* 0x000fe200008f0eff */
[----:B------:R-:W-:-:S04]  /*ecb60*/  IMAD R17, R18, 0x80, R17 ;  /* 0x0000008012117824 */ /* 0x000fc800078e0211 */
[----:B------:R-:W-:Y:S01]  /*ecb70*/  IMAD.WIDE R10, R0, 0x2, R8 ;  /* 0x00000002000a7825 */ /* 0x000fe200078e0208 */
[----:B--2---:R-:W-:-:S13]  /*ecb80*/  ISETP.LT.AND P2, PT, R5, c[0x0][0x178], !P0 ;  /* 0x00005e0005007a0c */ /* 0x004fda0004741270 */
[----:B------:R0:W-:Y:S01]  /*ecb90*/  @P2 STG.E.U16 [R10.64], R16 ;  /* 0x000000100a002986 */ /* 0x0001e2000c101506 */
[----:B---3--:R-:W-:Y:S02]  /*ecba0*/  ISETP.LT.AND P2, PT, R6, c[0x0][0x178], !P0 ;  /* 0x00005e0006007a0c */ /* 0x008fe40004741270 */
[----:B0-----:R-:W-:-:S04]  /*ecbb0*/  LEA R10, P1, R17, c[0x0][0x170], 0x1 ;  /* 0x00005c00110a7a11 */ /* 0x001fc800078208ff */
[----:B------:R-:W-:Y:S01]  /*ecbc0*/  LEA.HI.X.SX32 R11, R17, c[0x0][0x174], 0x1, P1 ;  /* 0x00005d00110b7a11 */ /* 0x000fe200008f0eff */
[----:B------:R-:W-:-:S04]  /*ecbd0*/  IMAD R17, R18, 0x80, R17 ;  /* 0x0000008012117824 */ /* 0x000fc800078e0211 */
[----:B------:R-:W-:-:S05]  /*ecbe0*/  IMAD.WIDE R18, R0, 0x2, R10 ;  /* 0x0000000200127825 */ /* 0x000fca00078e020a */
[----:B----4-:R0:W-:Y:S01]  /*ecbf0*/  @P2 STG.E.U16 [R18.64], R15 ;  /* 0x0000000f12002986 */ /* 0x0101e2000c101506 */
[----:B------:R-:W-:-:S04]  /*ecc00*/  LEA R20, P2, R17, c[0x0][0x170], 0x1 ;  /* 0x00005c0011147a11 */ /* 0x000fc800078408ff */
[----:B------:R-:W-:Y:S02]  /*ecc10*/  LEA.HI.X.SX32 R21, R17, c[0x0][0x174], 0x1, P2 ;  /* 0x00005d0011157a11 */ /* 0x000fe400010f0eff */
[----:B-----5:R-:W-:-:S03]  /*ecc20*/  ISETP.LT.AND P1, PT, R28, c[0x0][0x178], !P0 ;  /* 0x00005e001c007a0c */ /* 0x020fc60004721270 */
[C---:B0-----:R-:W-:Y:S01]  /*ecc30*/  IMAD.WIDE R18, R0.reuse, 0x2, R20 ;  /* 0x0000000200127825 */ /* 0x041fe200078e0214 */
[----:B------:R-:W-:Y:S02]  /*ecc40*/  ISETP.GE.AND P0, PT, R7, c[0x0][0x17c], PT ;  /* 0x00005f0007007a0c */ /* 0x000fe40003f06270 */
[----:B------:R-:W-:Y:S01]  /*ecc50*/  IADD3 R0, R0, c[0x0][0x198], RZ ;  /* 0x0000660000007a10 */ /* 0x000fe20007ffe0ff */
[----:B------:R-:W2:Y:S06]  /*ecc60*/  LDL.LU R7, [R1+0x3428] ;  /* 0x0034280001077983 */ /* 0x000eac0000300800 */
[----:B------:R0:W-:Y:S01]  /*ecc70*/  @P1 STG.E.U16 [R18.64], R23 ;  /* 0x0000001712001986 */ /* 0x0001e2000c101506 */
[----:B------:R-:W-:-:S02]  /*ecc80*/  ISETP.LT.AND P1, PT, R29, c[0x0][0x178], !P0 ;  /* 0x00005e001d007a0c */ /* 0x000fc40004721270 */
[----:B------:R-:W-:Y:S02]  /*ecc90*/  PRMT R17, R22, 0x7632, R17 ;  /* 0x0000763216117816 */ /* 0x000fe40000000011 */
[----:B------:R-:W3:Y:S01]  /*ecca0*/  LDL.LU R22, [R1+0x39f4] ;  /* 0x0039f40001167983 */ /* 0x000ee20000300800 */
[----:B0-----:R-:W-:-:S08]  /*eccb0*/  IMAD.WIDE R18, R0, 0x2, R2 ;  /* 0x0000000200127825 */ /* 0x001fd000078e0202 */
[----:B------:R0:W-:Y:S01]  /*eccc0*/  @P1 STG.E.U16 [R18.64], R17 ;  /* 0x0000001112001986 */ /* 0x0001e2000c101506 */
[----:B------:R-:W-:Y:S02]  /*eccd0*/  ISETP.LT.AND P1, PT, R5, c[0x0][0x178], !P0 ;  /* 0x00005e0005007a0c */ /* 0x000fe40004721270 */
[----:B0-----:R-:W-:Y:S01]  /*ecce0*/  PRMT R17, R16, 0x7632, R17 ;  /* 0x0000763210117816 */ /* 0x001fe20000000011 */
[----:B------:R-:W-:-:S10]  /*eccf0*/  IMAD.WIDE R18, R0, 0x2, R8 ;  /* 0x0000000200127825 */ /* 0x000fd400078e0208 */
[----:B------:R0:W-:Y:S01]  /*ecd00*/  @P1 STG.E.U16 [R18.64], R17 ;  /* 0x0000001112001986 */ /* 0x0001e2000c101506 */
[----:B------:R-:W-:Y:S02]  /*ecd10*/  ISETP.LT.AND P1, PT, R6, c[0x0][0x178], !P0 ;  /* 0x00005e0006007a0c */ /* 0x000fe40004721270 */
[----:B0-----:R-:W-:Y:S01]  /*ecd20*/  PRMT R17, R15, 0x7632, R17 ;  /* 0x000076320f117816 */ /* 0x001fe20000000011 */
[----:B------:R-:W-:-:S10]  /*ecd30*/  IMAD.WIDE R18, R0, 0x2, R10 ;  /* 0x0000000200127825 */ /* 0x000fd400078e020a */
[----:B------:R0:W-:Y:S02]  /*ecd40*/  @P1 STG.E.U16 [R18.64], R17 ;  /* 0x0000001112001986 */ /* 0x0001e4000c101506 */
[----:B0-----:R-:W-:Y:S02]  /*ecd50*/  PRMT R17, R23, 0x7632, R17 ;  /* 0x0000763217117816 */ /* 0x001fe40000000011 */
[----:B------:R-:W4:Y:S04]  /*ecd60*/  LDL.LU R23, [R1+0x39f0] ;  /* 0x0039f00001177983 */ /* 0x000f280000300800 */
[----:B------:R-:W5:Y:S01]  /*ecd70*/  LDL.LU R16, [R1+0x342c] ;  /* 0x00342c0001107983 */ /* 0x000f620000300800 */
[----:B------:R-:W-:Y:S01]  /*ecd80*/  ISETP.LT.AND P0, PT, R28, c[0x0][0x178], !P0 ;  /* 0x00005e001c007a0c */ /* 0x000fe20004701270 */
[C---:B------:R-:W-:Y:S01]  /*ecd90*/  IMAD.WIDE R18, R0.reuse, 0x2, R20 ;  /* 0x0000000200127825 */ /* 0x040fe200078e0214 */
[----:B------:R-:W-:Y:S01]  /*ecda0*/  IADD3 R0, R0, c[0x0][0x198], RZ ;  /* 0x0000660000007a10 */ /* 0x000fe20007ffe0ff */
[----:B------:R-:W3:Y:S10]  /*ecdb0*/  LDL.LU R15, [R1+0x4e0] ;  /* 0x0004e000010f7983 */ /* 0x000ef40000300800 */
[----:B------:R0:W-:Y:S02]  /*ecdc0*/  @P0 STG.E.U16 [R18.64], R17 ;  /* 0x0000001112000986 */ /* 0x0001e4000c101506 */
[----:B0-----:R-:W-:Y:S01]  /*ecdd0*/  IMAD.WIDE R18, R0, 0x2, R2 ;  /* 0x0000000200127825 */ /* 0x001fe200078e0202 */
[----:B--2---:R-:W-:-:S02]  /*ecde0*/  ISETP.GE.AND P0, PT, R7, c[0x0][0x17c], PT ;  /* 0x00005f0007007a0c */ /* 0x004fc40003f06270 */
[----:B------:R-:W2:Y:S02]  /*ecdf0*/  LDL.LU R7, [R1+0x80] ;  /* 0x0000800001077983 */ /* 0x000ea40000300800 */
[----:B------:R-:W-:Y:S02]  /*ece00*/  ISETP.LT.AND P2, PT, R29, c[0x0][0x178], !P0 ;  /* 0x00005e001d007a0c */ /* 0x000fe40004741270 */
[----:B------:R-:W-:-:S11]  /*ece10*/  ISETP.LT.AND P1, PT, R5, c[0x0][0x178], !P0 ;  /* 0x00005e0005007a0c */ /* 0x000fd60004721270 */
[----:B------:R0:W-:Y:S01]  /*ece20*/  @P2 STG.E.U16 [R18.64], R24 ;  /* 0x0000001812002986 */ /* 0x0001e2000c101506 */
[----:B------:R-:W-:Y:S01]  /*ece30*/  ISETP.LT.AND P2, PT, R6, c[0x0][0x178], !P0 ;  /* 0x00005e0006007a0c */ /* 0x000fe20004741270 */
[----:B0-----:R-:W-:-:S05]  /*ece40*/  IMAD.WIDE R18, R0, 0x2, R8 ;  /* 0x0000000200127825 */ /* 0x001fca00078e0208 */
[----:B------:R0:W-:Y:S01]  /*ece50*/  @P1 STG.E.U16 [R18.64], R14 ;  /* 0x0000000e12001986 */ /* 0x0001e2000c101506 */
[----:B------:R-:W-:Y:S01]  /*ece60*/  ISETP.LT.AND P1, PT, R28, c[0x0][0x178], !P0 ;  /* 0x00005e001c007a0c */ /* 0x000fe20004721270 */
[----:B0-----:R-:W-:-:S05]  /*ece70*/  IMAD.WIDE R18, R0, 0x2, R10 ;  /* 0x0000000200127825 */ /* 0x001fca00078e020a */
[----:B----4-:R0:W-:Y:S01]  /*ece80*/  @P2 STG.E.U16 [R18.64], R23 ;  /* 0x0000001712002986 */ /* 0x0101e2000c101506 */
[----:B-----5:R-:W-:-:S03]  /*ece90*/  ISETP.GE.AND P0, PT, R16, c[0x0][0x17c], PT ;  /* 0x00005f0010007a0c */ /* 0x020fc60003f06270 */
[----:B------:R-:W4:Y:S01]  /*ecea0*/  LDL.LU R16, [R1+0x3430] ;  /* 0x0034300001107983 */ /* 0x000f220000300800 */
[C---:B0-----:R-:W-:Y:S01]  /*eceb0*/  IMAD.WIDE R18, R0.reuse, 0x2, R20 ;  /* 0x0000000200127825 */ /* 0x041fe200078e0214 */
[----:B------:R-:W-:-:S04]  /*ecec0*/  IADD3 R0, R0, c[0x0][0x198], RZ ;  /* 0x0000660000007a10 */ /* 0x000fc80007ffe0ff */
[----:B------:R0:W-:Y:S01]  /*eced0*/  @P1 STG.E.U16 [R18.64], R12 ;  /* 0x0000000c12001986 */ /* 0x0001e2000c101506 */
[----:B------:R-:W-:Y:S02]  /*ecee0*/  ISETP.LT.AND P1, PT, R29, c[0x0][0x178], !P0 ;  /* 0x00005e001d007a0c */ /* 0x000fe40004721270 */
[----:B0-----:R-:W-:Y:S01]  /*ecef0*/  PRMT R12, R24, 0x7632, R12 ;  /* 0x00007632180c7816 */ /* 0x001fe2000000000c */
[----:B------:R-:W-:Y:S01]  /*ecf00*/  IMAD.WIDE R18, R0, 0x2, R2 ;  /* 0x0000000200127825 */ /* 0x000fe200078e0202 */
[----:B------:R-:W5:Y:S09]  /*ecf10*/  LDL.LU R24, [R1+0x39ec] ;  /* 0x0039ec0001187983 */ /* 0x000f720000300800 */
[----:B------:R0:W-:Y:S01]  /*ecf20*/  @P1 STG.E.U16 [R18.64], R12 ;  /* 0x0000000c12001986 */ /* 0x0001e2000c101506 */
[----:B------:R-:W-:-:S02]  /*ecf30*/  ISETP.LT.AND P1, PT, R5, c[0x0][0x178], !P0 ;  /* 0x00005e0005007a0c */ /* 0x000fc40004721270 */
[----:B0-----:R-:W-:Y:S01]  /*ecf40*/  PRMT R12, R14, 0x7632, R12 ;  /* 0x000076320e0c7816 */ /* 0x001fe2000000000c */
[----:B------:R-:W-:-:S10]  /*ecf50*/  IMAD.WIDE R18, R0, 0x2, R8 ;  /* 0x0000000200127825 */ /* 0x000fd400078e0208 */
[----:B------:R0:W-:Y:S02]  /*ecf60*/  @P1 STG.E.U16 [R18.64], R12 ;  /* 0x0000000c12001986 */ /* 0x0001e4000c101506 */
[----:B0-----:R-:W-:Y:S02]  /*ecf70*/  PRMT R12, R23, 0x7632, R12 ;  /* 0x00007632170c7816 */ /* 0x001fe4000000000c */
[----:B------:R-:W5:Y:S04]  /*ecf80*/  LDL.LU R23, [R1+0x39e8] ;  /* 0x0039e80001177983 */ /* 0x000f680000300800 */
[----:B------:R-:W5:Y:S01]  /*ecf90*/  LDL.LU R14, [R1+0x3434] ;  /* 0x00343400010e7983 */ /* 0x000f620000300800 */
[----:B------:R-:W-:Y:S02]  /*ecfa0*/  ISETP.LT.AND P1, PT, R6, c[0x0][0x178], !P0 ;  /* 0x00005e0006007a0c */ /* 0x000fe40004721270 */
[----:B------:R-:W-:Y:S01]  /*ecfb0*/  ISETP.LT.AND P0, PT, R28, c[0x0][0x178], !P0 ;  /* 0x00005e001c007a0c */ /* 0x000fe20004701270 */
[----:B------:R-:W-:-:S10]  /*ecfc0*/  IMAD.WIDE R18, R0, 0x2, R10 ;  /* 0x0000000200127825 */ /* 0x000fd400078e020a */
[----:B------:R0:W-:Y:S02]  /*ecfd0*/  @P1 STG.E.U16 [R18.64], R12 ;  /* 0x0000000c12001986 */ /* 0x0001e4000c101506 */
[----:B0-----:R-:W-:Y:S01]  /*ecfe0*/  PRMT R12, R12, 0x7632, R12 ;  /* 0x000076320c0c7816 */ /* 0x001fe2000000000c */
[----:B------:R-:W-:-:S05]  /*ecff0*/  IMAD.WIDE R18, R0, 0x2, R20 ;  /* 0x0000000200127825 */ /* 0x000fca00078e0214 */
[----:B------:R0:W-:Y:S01]  /*ed000*/  @P0 STG.E.U16 [R18.64], R12 ;  /* 0x0000000c12000986 */ /* 0x0001e2000c101506 */
[----:B------:R-:W-:-:S05]  /*ed010*/  IADD3 R0, R0, c[0x0][0x198], RZ ;  /* 0x0000660000007a10 */ /* 0x000fca0007ffe0ff */
[----:B0-----:R-:W-:Y:S01]  /*ed020*/  IMAD.WIDE R18, R0, 0x2, R2 ;  /* 0x0000000200127825 */ /* 0x001fe200078e0202 */
[----:B---3--:R-:W-:Y:S02]  /*ed030*/  PRMT R12, R15, 0x7632, R12 ;  /* 0x000076320f0c7816 */ /* 0x008fe4000000000c */
[----:B----4-:R-:W-:-:S04]  /*ed040*/  ISETP.GE.AND P0, PT, R16, c[0x0][0x17c], PT ;  /* 0x00005f0010007a0c */ /* 0x010fc80003f06270 */
[----:B------:R-:W-:Y:S02]  /*ed050*/  ISETP.LT.AND P2, PT, R29, c[0x0][0x178], !P0 ;  /* 0x00005e001d007a0c */ /* 0x000fe40004741270 */
[----:B------:R-:W-:-:S11]  /*ed060*/  ISETP.LT.AND P1, PT, R5, c[0x0][0x178], !P0 ;  /* 0x00005e0005007a0c */ /* 0x000fd60004721270 */
[----:B------:R0:W-:Y:S01]  /*ed070*/  @P2 STG.E.U16 [R18.64], R15 ;  /* 0x0000000f12002986 */ /* 0x0001e2000c101506 */
[----:B------:R-:W-:Y:S01]  /*ed080*/  ISETP.LT.AND P2, PT, R6, c[0x0][0x178], !P0 ;  /* 0x00005e0006007a0c */ /* 0x000fe20004741270 */
[----:B0-----:R-:W-:-:S05]  /*ed090*/  IMAD.WIDE R18, R0, 0x2, R8 ;  /* 0x0000000200127825 */ /* 0x001fca00078e0208 */
[----:B--2---:R0:W-:Y:S01]  /*ed0a0*/  @P1 STG.E.U16 [R18.64], R7 ;  /* 0x0000000712001986 */ /* 0x0041e2000c101506 */
[----:B------:R-:W-:Y:S01]  /*ed0b0*/  ISETP.LT.AND P1, PT, R28, c[0x0][0x178], !P0 ;  /* 0x00005e001c007a0c */ /* 0x000fe20004721270 */
[----:B0-----:R-:W-:-:S05]  /*ed0c0*/  IMAD.WIDE R18, R0, 0x2, R10 ;  /* 0x0000000200127825 */ /* 0x001fca00078e020a */
[----:B-----5:R0:W-:Y:S02]  /*ed0d0*/  @P2 STG.E.U16 [R18.64], R24 ;  /* 0x0000001812002986 */ /* 0x0201e4000c101506 */
[----:B0-----:R-:W-:Y:S01]  /*ed0e0*/  IMAD.WIDE R18, R0, 0x2, R20 ;  /* 0x0000000200127825 */ /* 0x001fe200078e0214 */
[----:B------:R-:W-:Y:S02]  /*ed0f0*/  ISETP.GE.AND P0, PT, R14, c[0x0][0x17c], PT ;  /* 0x00005f000e007a0c */ /* 0x000fe40003f06270 */
[----:B------:R-:W-:Y:S02]  /*ed100*/  IADD3 R0, R0, c[0x0][0x198], RZ ;  /* 0x0000660000007a10 */ /* 0x000fe40007ffe0ff */
[----:B------:R0:W-:Y:S01]  /*ed110*/  @P1 STG.E.U16 [R18.64], R25 ;  /* 0x0000001912001986 */ /* 0x0001e2000c101506 */
[----:B------:R-:W-:-:S03]  /*ed120*/  ISETP.LT.AND P1, PT, R29, c[0x0][0x178], !P0 ;  /* 0x00005e001d007a0c */ /* 0x000fc60004721270 */
[----:B------:R-:W2:Y:S01]  /*ed130*/  LDL.LU R14, [R1+0x3438] ;  /* 0x00343800010e7983 */ /* 0x000ea20000300800 */
[----:B0-----:R-:W-:-:S09]  /*ed140*/  IMAD.WIDE R18, R0, 0x2, R2 ;  /* 0x0000000200127825 */ /* 0x001fd200078e0202 */
[----:B------:R0:W-:Y:S01]  /*ed150*/  @P1 STG.E.U16 [R18.64], R12 ;  /* 0x0000000c12001986 */ /* 0x0001e2000c101506 */
[----:B------:R-:W-:Y:S02]  /*ed160*/  ISETP.LT.AND P1, PT, R5, c[0x0][0x178], !P0 ;  /* 0x00005e0005007a0c */ /* 0x000fe40004721270 */
[----:B0-----:R-:W-:Y:S01]  /*ed170*/  PRMT R12, R7, 0x7632, R12 ;  /* 0x00007632070c7816 */ /* 0x001fe2000000000c */
[----:B------:R-:W-:-:S10]  /*ed180*/  IMAD.WIDE R18, R0, 0x2, R8 ;  /* 0x0000000200127825 */ /* 0x000fd400078e0208 */
[----:B------:R0:W-:Y:S01]  /*ed190*/  @P1 STG.E.U16 [R18.64], R12 ;  /* 0x0000000c12001986 */ /* 0x0001e2000c101506 */
[----:B------:R-:W-:Y:S02]  /*ed1a0*/  ISETP.LT.AND P1, PT, R6, c[0x0][0x178], !P0 ;  /* 0x00005e0006007a0c */ /* 0x000fe40004721270 */
[----:B0-----:R-:W-:Y:S01]  /*ed1b0*/  PRMT R12, R24, 0x7632, R12 ;  /* 0x00007632180c7816 */ /* 0x001fe2000000000c */
[----:B------:R-:W-:Y:S01]  /*ed1c0*/  IMAD.WIDE R18, R0, 0x2, R10 ;  /* 0x0000000200127825 */ /* 0x000fe200078e020a */
[----:B------:R-:W3:Y:S09]  /*ed1d0*/  LDL.LU R24, [R1+0x39e4] ;  /* 0x0039e40001187983 */ /* 0x000ef20000300800 */
[----:B------:R0:W-:Y:S02]  /*ed1e0*/  @P1 STG.E.U16 [R18.64], R12 ;  /* 0x0000000c12001986 */ /* 0x0001e4000c101506 */
[----:B0-----:R-:W-:-:S02]  /*ed1f0*/  PRMT R12, R25, 0x7632, R12 ;  /* 0x00007632190c7816 */ /* 0x001fc4000000000c */
[----:B------:R-:W4:Y:S04]  /*ed200*/  LDL.LU R25, [R1+0x39e0] ;  /* 0x0039e00001197983 */ /* 0x000f280000300800 */
[----:B------:R-:W5:Y:S01]  /*ed210*/  LDL.LU R7, [R1+0x343c] ;  /* 0x00343c0001077983 */ /* 0x000f620000300800 */
[----:B------:R-:W-:Y:S01]  /*ed220*/  ISETP.LT.AND P0, PT, R28, c[0x0][0x178], !P0 ;  /* 0x00005e001c007a0c */ /* 0x000fe20004701270 */
[C---:B------:R-:W-:Y:S01]  /*ed230*/  IMAD.WIDE R18, R0.reuse, 0x2, R20 ;  /* 0x0000000200127825 */ /* 0x040fe200078e0214 */
[----:B------:R-:W-:Y:S01]  /*ed240*/  IADD3 R0, R0, c[0x0][0x198], RZ ;  /* 0x0000660000007a10 */ /* 0x000fe20007ffe0ff */
[----:B------:R-:W3:Y:S10]  /*ed250*/  LDL.LU R15, [R1+0x3440] ;  /* 0x00344000010f7983 */ /* 0x000ef40000300800 */
[----:B------:R0:W-:Y:S02]  /*ed260*/  @P0 STG.E.U16 [R18.64], R12 ;  /* 0x0000000c12000986 */ /* 0x0001e4000c101506 */
[C---:B0-----:R-:W-:Y:S01]  /*ed270*/  IMAD.WIDE R18, R0.reuse, 0x2, R2 ;  /* 0x0000000200127825 */ /* 0x041fe200078e0202 */
[----:B------:R-:W-:-:S02]  /*ed280*/  IADD3 R12, R0, c[0x0][0x198], RZ ;  /* 0x00006600000c7a10 */ /* 0x000fc40007ffe0ff */
[----:B--2---:R-:W-:Y:S02]  /*ed290*/  ISETP.GE.AND P0, PT, R14, c[0x0][0x17c], PT ;  /* 0x00005f000e007a0c */ /* 0x004fe40003f06270 */
[----:B------:R-:W2:Y:S02]  /*ed2a0*/  LDL.LU R14, [R1+0x3444] ;  /* 0x00344400010e7983 */ /* 0x000ea40000300800 */
[----:B------:R-:W-:Y:S02]  /*ed2b0*/  ISETP.LT.AND P1, PT, R29, c[0x0][0x178], !P0 ;  /* 0x00005e001d007a0c */ /* 0x000fe40004721270 */
[----:B------:R-:W-:-:S11]  /*ed2c0*/  ISETP.LT.AND P2, PT, R5, c[0x0][0x178], !P0 ;  /* 0x00005e0005007a0c */ /* 0x000fd60004741270 */
[----:B----4-:R0:W-:Y:S01]  /*ed2d0*/  @P1 STG.E.U16 [R18.64], R25 ;  /* 0x0000001912001986 */ /* 0x0101e2000c101506 */
[----:B------:R-:W-:Y:S01]  /*ed2e0*/  ISETP.LT.AND P1, PT, R6, c[0x0][0x178], !P0 ;  /* 0x00005e0006007a0c */ /* 0x000fe20004721270 */
[----:B0-----:R-:W-:-:S05]  /*ed2f0*/  IMAD.WIDE R18, R0, 0x2, R8 ;  /* 0x0000000200127825 */ /* 0x001fca00078e0208 */
[----:B------:R0:W-:Y:S01]  /*ed300*/  @P2 STG.E.U16 [R18.64], R23 ;  /* 0x0000001712002986 */ /* 0x0001e2000c101506 */
[----:B-----5:R-:W-:Y:S01]  /*ed310*/  ISETP.GE.AND P2, PT, R7, c[0x0][0x17c], PT ;  /* 0x00005f0007007a0c */ /* 0x020fe20003f46270 */
[----:B0-----:R-:W-:-:S05]  /*ed320*/  IMAD.WIDE R18, R0, 0x2, R10 ;  /* 0x0000000200127825 */ /* 0x001fca00078e020a */
[----:B------:R0:W-:Y:S02]  /*ed330*/  @P1 STG.E.U16 [R18.64], R22 ;  /* 0x0000001612001986 */ /* 0x0001e4000c101506 */
[----:B0-----:R-:W-:Y:S01]  /*ed340*/  IMAD.WIDE R18, R0, 0x2, R20 ;  /* 0x0000000200127825 */ /* 0x001fe200078e0214 */
[----:B------:R-:W-:Y:S02]  /*ed350*/  PRMT R0, R25, 0x7632, R0 ;  /* 0x0000763219007816 */ /* 0x000fe40000000000 */
[----:B------:R-:W4:Y:S04]  /*ed360*/  LDL.LU R25, [R1+0x39dc] ;  /* 0x0039dc0001197983 */ /* 0x000f280000300800 */
[----:B------:R-:W5:Y:S04]  /*ed370*/  LDL.LU R16, [R1+0xc0] ;  /* 0x0000c00001107983 */ /* 0x000f680000300800 */
[----:B------:R-:W2:Y:S01]  /*ed380*/  LDL.LU R7, [R1+0x3448] ;  /* 0x0034480001077983 */ /* 0x000ea20000300800 */
[----:B------:R-:W-:-:S13]  /*ed390*/  ISETP.LT.AND P0, PT, R28, c[0x0][0x178], !P0 ;  /* 0x00005e001c007a0c */ /* 0x000fda0004701270 */
[----:B------:R0:W-:Y:S01]  /*ed3a0*/  @P0 STG.E.U16 [R18.64], R4 ;  /* 0x0000000412000986 */ /* 0x0001e2000c101506 */
[----:B------:R-:W-:Y:S01]  /*ed3b0*/  ISETP.LT.AND P0, PT, R29, c[0x0][0x178], !P2 ;  /* 0x00005e001d007a0c */ /* 0x000fe20005701270 */
[----:B0-----:R-:W-:-:S12]  /*ed3c0*/  IMAD.WIDE R18, R12, 0x2, R2 ;  /* 0x000000020c127825 */ /* 0x001fd800078e0202 */
[----:B------:R0:W-:Y:S01]  /*ed3d0*/  @P0 STG.E.U16 [R18.64], R0 ;  /* 0x0000000012000986 */ /* 0x0001e2000c101506 */
[----:B------:R-:W-:Y:S02]  /*ed3e0*/  ISETP.LT.AND P0, PT, R5, c[0x0][0x178], !P2 ;  /* 0x00005e0005007a0c */ /* 0x000fe40005701270 */
[----:B------:R-:W-:Y:S02]  /*ed3f0*/  ISETP.LT.AND P4, PT, R6, c[0x0][0x178], !P2 ;  /* 0x00005e0006007a0c */ /* 0x000fe40005781270 */
[----:B0-----:R-:W-:Y:S01]  /*ed400*/  PRMT R0, R23, 0x7632, R0 ;  /* 0x0000763217007816 */ /* 0x001fe20000000000 */
[----:B------:R-:W-:Y:S01]  /*ed410*/  IMAD.WIDE R18, R12, 0x2, R8 ;  /* 0x000000020c127825 */ /* 0x000fe200078e0208 */
[----:B------:R-:W-:-:S07]  /*ed420*/  ISETP.LT.AND P2, PT, R28, c[0x0][0x178], !P2 ;  /* 0x00005e001c007a0c */ /* 0x000fce0005741270 */
[----:B------:R0:W-:Y:S01]  /*ed430*/  @P0 STG.E.U16 [R18.64], R0 ;  /* 0x0000000012000986 */ /* 0x0001e2000c101506 */
[----:B--2---:R-:W-:-:S03]  /*ed440*/  ISETP.GE.AND P6, PT, R7, c[0x0][0x17c], PT ;  /* 0x00005f0007007a0c */ /* 0x004fc60003fc6270 */
[----:B------:R-:W2:Y:S01]  /*ed450*/  LDL.LU R7, [R1+0x3450] ;  /* 0x0034500001077983 */ /* 0x000ea20000300800 */
[----:B------:R-:W-:Y:S01]  /*ed460*/  ISETP.GE.AND P1, PT, R14, c[0x0][0x17c], PT ;  /* 0x00005f000e007a0c */ /* 0x000fe20003f26270 */
[----:B0-----:R-:W-:Y:S01]  /*ed470*/  IMAD.WIDE R18, R12, 0x2, R10 ;  /* 0x000000020c127825 */ /* 0x001fe200078e020a */
[----:B------:R-:W-:Y:S01]  /*ed480*/  PRMT R0, R22, 0x7632, R0 ;  /* 0x0000763216007816 */ /* 0x000fe20000000000 */
[----:B------:R-:W2:Y:S01]  /*ed490*/  LDL.LU R14, [R1+0x650] ;  /* 0x00065000010e7983 */ /* 0x000ea20000300800 */
[----:B------:R-:W-:-:S03]  /*ed4a0*/  ISETP.LT.AND P3, PT, R29, c[0x0][0x178], !P1 ;  /* 0x00005e001d007a0c */ /* 0x000fc60004f61270 */
[----:B------:R0:W-:Y:S01]  /*ed4b0*/  @P4 STG.E.U16 [R18.64], R0 ;  /* 0x0000000012004986 */ /* 0x0001e2000c101506 */
[----:B------:R-:W-:Y:S02]  /*ed4c0*/  ISETP.LT.AND P5, PT, R5, c[0x0][0x178], !P1 ;  /* 0x00005e0005007a0c */ /* 0x000fe40004fa1270 */
[----:B------:R-:W-:Y:S02]  /*ed4d0*/  PRMT R4, R4, 0x7632, R4 ;  /* 0x0000763204047816 */ /* 0x000fe40000000004 */
[----:B------:R-:W-:Y:S02]  /*ed4e0*/  ISETP.LT.AND P4, PT, R6, c[0x0][0x178], !P1 ;  /* 0x00005e0006007a0c */ /* 0x000fe40004f81270 */
[C---:B0-----:R-:W-:Y:S01]  /*ed4f0*/  IADD3 R0, R12.reuse, c[0x0][0x198], RZ ;  /* 0x000066000c007a10 */ /* 0x041fe20007ffe0ff */
[----:B------:R-:W-:-:S04]  /*ed500*/  IMAD.WIDE R18, R12, 0x2, R20 ;  /* 0x000000020c127825 */ /* 0x000fc800078e0214 */
[----:B------:R-:W-:Y:S01]  /*ed510*/  IMAD.WIDE R22, R0, 0x2, R2 ;  /* 0x0000000200167825 */ /* 0x000fe200078e0202 */
[----:B------:R0:W-:Y:S04]  /*ed520*/  @P2 STG.E.U16 [R18.64], R4 ;  /* 0x0000000412002986 */ /* 0x0001e8000c101506 */
[----:B----4-:R1:W-:Y:S01]  /*ed530*/  @P3 STG.E.U16 [R22.64], R25 ;  /* 0x0000001916003986 */ /* 0x0103e2000c101506 */
[----:B---3--:R-:W-:-:S03]  /*ed540*/  ISETP.GE.AND P0, PT, R15, c[0x0][0x17c], PT ;  /* 0x00005f000f007a0c */ /* 0x008fc60003f06270 */
[----:B------:R-:W3:Y:S01]  /*ed550*/  LDL.LU R15, [R1+0x600] ;  /* 0x00060000010f7983 */ /* 0x000ee20000300800 */
[----:B0-----:R-:W-:-:S04]  /*ed560*/  IMAD.WIDE R18, R0, 0x2, R10 ;  /* 0x0000000200127825 */ /* 0x001fc800078e020a */
[C---:B-1----:R-:W-:Y:S01]  /*ed570*/  IMAD.WIDE R22, R0.reuse, 0x2, R8 ;  /* 0x0000000200167825 */ /* 0x042fe200078e0208 */
[----:B------:R-:W-:-:S04]  /*ed580*/  IADD3 R4, R0, c[0x0][0x198], RZ ;  /* 0x0000660000047a10 */ /* 0x000fc80007ffe0ff */
[----:B------:R-:W-:Y:S04]  /*ed590*/  @P5 STG.E.U16 [R22.64], R24 ;  /* 0x0000001816005986 */ /* 0x000fe8000c101506 */
[----:B-----5:R0:W-:Y:S01]  /*ed5a0*/  @P4 STG.E.U16 [R18.64], R16 ;  /* 0x0000001012004986 */ /* 0x0201e2000c101506 */
[----:B------:R-:W-:Y:S02]  /*ed5b0*/  ISETP.LT.AND P1, PT, R28, c[0x0][0x178], !P1 ;  /* 0x00005e001c007a0c */ /* 0x000fe40004f21270 */
[----:B------:R-:W-:Y:S01]  /*ed5c0*/  ISETP.LT.AND P2, PT, R29, c[0x0][0x178], !P6 ;  /* 0x00005e001d007a0c */ /* 0x000fe20007741270 */
[----:B0-----:R-:W-:Y:S02]  /*ed5d0*/  IMAD.WIDE R18, R0, 0x2, R20 ;  /* 0x0000000200127825 */ /* 0x001fe400078e0214 */
[----:B------:R-:W4:Y:S01]  /*ed5e0*/  LDL.LU R0, [R1+0x344c] ;  /* 0x00344c0001007983 */ /* 0x000f220000300800 */
[----:B------:R-:W-:Y:S01]  /*ed5f0*/  PRMT R17, R25, 0x7632, R17 ;  /* 0x0000763219117816 */ /* 0x000fe20000000011 */
[----:B------:R-:W-:Y:S01]  /*ed600*/  IMAD.WIDE R22, R4, 0x2, R2 ;  /* 0x0000000204167825 */ /* 0x000fe200078e0202 */
[----:B------:R-:W-:-:S05]  /*ed610*/  ISETP.LT.AND P3, PT, R5, c[0x0][0x178], !P6 ;  /* 0x00005e0005007a0c */ /* 0x000fca0007761270 */
[----:B------:R-:W-:Y:S04]  /*ed620*/  @P1 STG.E.U16 [R18.64], R26 ;  /* 0x0000001a12001986 */ /* 0x000fe8000c101506 */
[----:B------:R0:W-:Y:S01]  /*ed630*/  @P2 STG.E.U16 [R22.64], R17 ;  /* 0x0000001116002986 */ /* 0x0001e2000c101506 */
[----:B------:R-:W-:Y:S01]  /*ed640*/  PRMT R12, R24, 0x7632, R12 ;  /* 0x00007632180c7816 */ /* 0x000fe2000000000c */
[----:B------:R-:W-:Y:S01]  /*ed650*/  IMAD.WIDE R24, R4, 0x2, R8 ;  /* 0x0000000204187825 */ /* 0x000fe200078e0208 */
[----:B0-----:R-:W-:Y:S02]  /*ed660*/  PRMT R17, R26, 0x7632, R17 ;  /* 0x000076321a117816 */ /* 0x001fe40000000011 */
[----:B------:R-:W5:Y:S04]  /*ed670*/  LDL.LU R26, [R1+0x39d8] ;  /* 0x0039d800011a7983 */ /* 0x000f680000300800 */
[----:B------:R0:W-:Y:S02]  /*ed680*/  @P3 STG.E.U16 [R24.64], R12 ;  /* 0x0000000c18003986 */ /* 0x0001e4000c101506 */
[----:B0-----:R-:W-:-:S02]  /*ed690*/  PRMT R12, R16, 0x7632, R12 ;  /* 0x00007632100c7816 */ /* 0x001fc4000000000c */
[----:B------:R-:W5:Y:S01]  /*ed6a0*/  LDL.LU R16, [R1+0x3454] ;  /* 0x0034540001107983 */ /* 0x000f620000300800 */
[----:B--2---:R-:W-:-:S03]  /*ed6b0*/  ISETP.GE.AND P1, PT, R7, c[0x0][0x17c], PT ;  /* 0x00005f0007007a0c */ /* 0x004fc60003f26270 */
[----:B------:R-:W2:Y:S01]  /*ed6c0*/  LDL.LU R7, [R1+0x3458] ;  /* 0x0034580001077983 */ /* 0x000ea20000300800 */
[----:B------:R-:W-:Y:S01]  /*ed6d0*/  ISETP.LT.AND P5, PT, R6, c[0x0][0x178], !P6 ;  /* 0x00005e0006007a0c */ /* 0x000fe200077a1270 */
[----:B------:R-:W-:Y:S01]  /*ed6e0*/  IMAD.WIDE R22, R4, 0x2, R10 ;  /* 0x0000000204167825 */ /* 0x000fe200078e020a */
[----:B------:R-:W-:-:S03]  /*ed6f0*/  ISETP.LT.AND P6, PT, R28, c[0x0][0x178], !P6 ;  /* 0x00005e001c007a0c */ /* 0x000fc600077c1270 */
[----:B------:R-:W-:-:S08]  /*ed700*/  IMAD.WIDE R18, R4, 0x2, R20 ;  /* 0x0000000204127825 */ /* 0x000fd000078e0214 */
[----:B------:R0:W-:Y:S04]  /*ed710*/  @P5 STG.E.U16 [R22.64], R12 ;  /* 0x0000000c16005986 */ /* 0x0001e8000c101506 */
[----:B------:R1:W-:Y:S01]  /*ed720*/  @P6 STG.E.U16 [R18.64], R17 ;  /* 0x0000001112006986 */ /* 0x0003e2000c101506 */
[----:B------:R-:W-:Y:S02]  /*ed730*/  ISETP.LT.AND P6, PT, R29, c[0x0][0x178], !P1 ;  /* 0x00005e001d007a0c */ /* 0x000fe40004fc1270 */
[----:B0-----:R-:W-:Y:S02]  /*ed740*/  PRMT R12, R14, 0x7632, R12 ;  /* 0x000076320e0c7816 */ /* 0x001fe4000000000c */
[----:B----4-:R-:W-:-:S04]  /*ed750*/  ISETP.GE.AND P4, PT, R0, c[0x0][0x17c], PT ;  /* 0x00005f0000007a0c */ /* 0x010fc80003f86270 */
[----:B------:R-:W-:Y:S02]  /*ed760*/  ISETP.LT.AND P3, PT, R29, c[0x0][0x178], !P4 ;  /* 0x00005e001d007a0c */ /* 0x000fe40006761270 */
[----:B------:R-:W-:Y:S02]  /*ed770*/  ISETP.LT.AND P2, PT, R5, c[0x0][0x178], !P4 ;  /* 0x00005e0005007a0c */ /* 0x000fe40006741270 */
[----:B------:R-:W-:Y:S02]  /*ed780*/  ISETP.LT.AND P5, PT, R6, c[0x0][0x178], !P4 ;  /* 0x00005e0006007a0c */ /* 0x000fe400067a1270 */
[----:B------:R-:W-:Y:S02]  /*ed790*/  IADD3 R0, R4, c[0x0][0x198], RZ ;  /* 0x0000660004007a10 */ /* 0x000fe40007ffe0ff */
[----:B------:R-:W-:-:S03]  /*ed7a0*/  ISETP.LT.AND P4, PT, R28, c[0x0][0x178], !P4 ;  /* 0x00005e001c007a0c */ /* 0x000fc60006781270 */
[----:B------:R-:W-:-:S04]  /*ed7b0*/  IMAD.WIDE R22, R0, 0x2, R2 ;  /* 0x0000000200167825 */ /* 0x000fc800078e0202 */
[C---:B------:R-:W-:Y:S01]  /*ed7c0*/  IMAD.WIDE R24, R0.reuse, 0x2, R8 ;  /* 0x0000000200187825 */ /* 0x040fe200078e0208 */
[----:B------:R0:W-:Y:S03]  /*ed7d0*/  @P3 STG.E.U16 [R22.64], R14 ;  /* 0x0000000e16003986 */ /* 0x0001e6000c101506 */
[C---:B-1----:R-:W-:Y:S01]  /*ed7e0*/  IMAD.WIDE R18, R0.reuse, 0x2, R10 ;  /* 0x0000000200127825 */ /* 0x042fe200078e020a */
[----:B------:R-:W-:Y:S01]  /*ed7f0*/  IADD3 R4, R0, c[0x0][0x198], RZ ;  /* 0x0000660000047a10 */ /* 0x000fe20007ffe0ff */
[----:B---3--:R1:W-:Y:S01]  /*ed800*/  @P2 STG.E.U16 [R24.64], R15 ;  /* 0x0000000f18002986 */ /* 0x0083e2000c101506 */
[----:B------:R-:W-:-:S03]  /*ed810*/  ISETP.LT.AND P2, PT, R5, c[0x0][0x178], !P1 ;  /* 0x00005e0005007a0c */ /* 0x000fc60004f41270 */
[----:B-----5:R3:W-:Y:S01]  /*ed820*/  @P5 STG.E.U16 [R18.64], R26 ;  /* 0x0000001a12005986 */ /* 0x0207e2000c101506 */
[----:B------:R-:W-:Y:S01]  /*ed830*/  ISETP.LT.AND P5, PT, R6, c[0x0][0x178], !P1 ;  /* 0x00005e0006007a0c */ /* 0x000fe20004fa1270 */
[----:B0-----:R-:W-:Y:S02]  /*ed840*/  IMAD.WIDE R22, R0, 0x2, R20 ;  /* 0x0000000200167825 */ /* 0x001fe400078e0214 */
[----:B------:R-:W4:Y:S02]  /*ed850*/  LDL.LU R14, [R1+0x840] ;  /* 0x00084000010e7983 */ /* 0x000f240000300800 */
[C---:B-1----:R-:W-:Y:S02]  /*ed860*/  IMAD.WIDE R24, R4.reuse, 0x2, R2 ;  /* 0x0000000204187825 */ /* 0x042fe400078e0202 */
[----:B------:R0:W-:Y:S01]  /*ed870*/  @P4 STG.E.U16 [R22.64], R13 ;  /* 0x0000000d16004986 */ /* 0x0001e2000c101506 */
[----:B------:R-:W-:Y:S01]  /*ed880*/  PRMT R0, R15, 0x7632, R0 ;  /* 0x000076320f007816 */ /* 0x000fe20000000000 */
[----:B---3--:R-:W-:-:S02]  /*ed890*/  IMAD.WIDE R18, R4, 0x2, R10 ;  /* 0x0000000204127825 */ /* 0x008fc400078e020a */
[----:B------:R1:W-:Y:S02]  /*ed8a0*/  @P6 STG.E.U16 [R24.64], R12 ;  /* 0x0000000c18006986 */ /* 0x0003e4000c101506 */
[----:B0-----:R-:W-:Y:S01]  /*ed8b0*/  IMAD.WIDE R22, R4, 0x2, R8 ;  /* 0x0000000204167825 */ /* 0x001fe200078e0208 */
[----:B-1----:R-:W-:-:S04]  /*ed8c0*/  PRMT R12, R26, 0x7632, R12 ;  /* 0x000076321a0c7816 */ /* 0x002fc8000000000c */
[----:B------:R-:W-:Y:S04]  /*ed8d0*/  @P2 STG.E.U16 [R22.64], R0 ;  /* 0x0000000016002986 */ /* 0x000fe8000c101506 */
[----:B------:R-:W3:Y:S04]  /*ed8e0*/  LDL.LU R26, [R1+0x39d4] ;  /* 0x0039d400011a7983 */ /* 0x000ee80000300800 */
[----:B------:R-:W5:Y:S04]  /*ed8f0*/  LDL.LU R15, [R1+0x345c] ;  /* 0x00345c00010f7983 */ /* 0x000f680000300800 */
[----:B------:R0:W-:Y:S02]  /*ed900*/  @P5 STG.E.U16 [R18.64], R12 ;  /* 0x0000000c12005986 */ /* 0x0001e4000c101506 */
[----:B0-----:R-:W-:-:S02]  /*ed910*/  PRMT R12, R13, 0x7632, R12 ;  /* 0x000076320d0c7816 */ /* 0x001fc4000000000c */
[----:B--2---:R-:W-:Y:S02]  /*ed920*/  ISETP.GE.AND P2, PT, R7, c[0x0][0x17c], PT ;  /* 0x00005f0007007a0c */ /* 0x004fe40003f46270 */
[----:B------:R-:W2:Y:S04]  /*ed930*/  LDL.LU R7, [R1+0x860] ;  /* 0x0008600001077983 */ /* 0x000ea80000300800 */
[----:B------:R-:W2:Y:S01]  /*ed940*/  LDL.LU R13, [R1+0x850] ;  /* 0x00085000010d7983 */ /* 0x000ea20000300800 */
[----:B------:R-:W-:Y:S02]  /*ed950*/  ISETP.GE.AND P3, PT, R16, c[0x0][0x17c], PT ;  /* 0x00005f0010007a0c */ /* 0x000fe40003f66270 */
[----:B------:R-:W-:Y:S02]  /*ed960*/  ISETP.LT.AND P1, PT, R28, c[0x0][0x178], !P1 ;  /* 0x00005e001c007a0c */ /* 0x000fe40004f21270 */
[----:B------:R-:W-:-:S02]  /*ed970*/  ISETP.LT.AND P6, PT, R29, c[0x0][0x178], !P3 ;  /* 0x00005e001d007a0c */ /* 0x000fc40005fc1270 */
[----:B------:R-:W-:Y:S02]  /*ed980*/  ISETP.LT.AND P4, PT, R5, c[0x0][0x178], !P3 ;  /* 0x00005e0005007a0c */ /* 0x000fe40005f81270 */
[C---:B------:R-:W-:Y:S01]  /*ed990*/  IADD3 R0, R4.reuse, c[0x0][0x198], RZ ;  /* 0x0000660004007a10 */ /* 0x040fe20007ffe0ff */
[----:B------:R-:W-:Y:S01]  /*ed9a0*/  IMAD.WIDE R18, R4, 0x2, R20 ;  /* 0x0000000204127825 */ /* 0x000fe200078e0214 */
[----:B------:R-:W-:Y:S01]  /*ed9b0*/  ISETP.LT.AND P5, PT, R6, c[0x0][0x178], !P3 ;  /* 0x00005e0006007a0c */ /* 0x000fe20005fa1270 */
[----:B--2---:R0:W-:Y:S04]  /*ed9c0*/  STL [R1+0x39cc], R13 ;  /* 0x0039cc0d01007387 */ /* 0x0041e80000100800 */
[----:B0-----:R-:W2:Y:S01]  /*ed9d0*/  LDL.LU R13, [R1+0xe0] ;  /* 0x0000e000010d7983 */ /* 0x001ea20000300800 */
[----:B------:R-:W-:-:S04]  /*ed9e0*/  IMAD.WIDE R22, R0, 0x2, R2 ;  /* 0x0000000200167825 */ /* 0x000fc800078e0202 */
[C---:B------:R-:W-:Y:S01]  /*ed9f0*/  IMAD.WIDE R24, R0.reuse, 0x2, R8 ;  /* 0x0000000200187825 */ /* 0x040fe200078e0208 */
[----:B------:R0:W-:Y:S01]  /*eda00*/  @P1 STG.E.U16 [R18.64], R12 ;  /* 0x0000000c12001986 */ /* 0x0001e2000c101506 */
[----:B------:R-:W-:-:S03]  /*eda10*/  IADD3 R4, R0, c[0x0][0x198], RZ ;  /* 0x0000660000047a10 */ /* 0x000fc60007ffe0ff */
[----:B----4-:R1:W-:Y:S04]  /*eda20*/  @P6 STG.E.U16 [R22.64], R14 ;  /* 0x0000000e16006986 */ /* 0x0103e8000c101506 */
[----:B---3--:R3:W-:Y:S01]  /*eda30*/  @P4 STG.E.U16 [R24.64], R26 ;  /* 0x0000001a18004986 */ /* 0x0087e2000c101506 */
[----:B0-----:R-:W-:Y:S01]  /*eda40*/  IMAD.WIDE R18, R0, 0x2, R10 ;  /* 0x0000000200127825 */ /* 0x001fe200078e020a */
[----:B------:R-:W-:-:S03]  /*eda50*/  PRMT R12, R14, 0x7632, R12 ;  /* 0x000076320e0c7816 */ /* 0x000fc6000000000c */
[----:B-1----:R-:W-:Y:S01]  /*eda60*/  IMAD.WIDE R22, R0, 0x2, R20 ;  /* 0x0000000200167825 */ /* 0x002fe200078e0214 */
[----:B------:R-:W4:Y:S01]  /*eda70*/  LDL.LU R14, [R1+0x3460] ;  /* 0x00346000010e7983 */ /* 0x000f220000300800 */
[----:B------:R-:W-:-:S03]  /*eda80*/  PRMT R0, R26, 0x7632, R0 ;  /* 0x000076321a007816 */ /* 0x000fc60000000000 */
[----:B---3--:R-:W3:Y:S01]  /*eda90*/  LDL.LU R26, [R1+0x39d0] ;  /* 0x0039d000011a7983 */ /* 0x008ee20000300800 */
[----:B-----5:R-:W-:-:S03]  /*edaa0*/  ISETP.GE.AND P1, PT, R15, c[0x0][0x17c], PT ;  /* 0x00005f000f007a0c */ /* 0x020fc60003f26270 */
[----:B------:R-:W5:Y:S04]  /*edab0*/  LDL.LU R16, [R1+0x3464] ;  /* 0x0034640001107983 */ /* 0x000f680000300800 */
[----:B------:R-:W3:Y:S04]  /*edac0*/  LDL.LU R15, [R1+0x100] ;  /* 0x00010000010f7983 */ /* 0x000ee80000300800 */
[----:B--2---:R0:W-:Y:S01]  /*edad0*/  @P5 STG.E.U16 [R18.64], R13 ;  /* 0x0000000d12005986 */ /* 0x0041e2000c101506 */
[----:B------:R-:W-:-:S03]  /*edae0*/  PRMT R17, R13, 0x7632, R17 ;  /* 0x000076320d117816 */ /* 0x000fc60000000011 */
[----:B0-----:R-:W2:Y:S01]  /*edaf0*/  LDL.LU R13, [R1+0x39cc] ;  /* 0x0039cc00010d7983 */ /* 0x001ea20000300800 */
[----:B------:R-:W-:Y:S02]  /*edb00*/  ISETP.LT.AND P3, PT, R28, c[0x0][0x178], !P3 ;  /* 0x00005e001c007a0c */ /* 0x000fe40005f61270 */
[----:B------:R-:W-:Y:S02]  /*edb10*/  ISETP.LT.AND P6, PT, R29, c[0x0][0x178], !P2 ;  /* 0x00005e001d007a0c */ /* 0x000fe400057c1270 */
[----:B------:R-:W-:Y:S01]  /*edb20*/  ISETP.LT.AND P4, PT, R5, c[0x0][0x178], !P2 ;  /* 0x00005e0005007a0c */ /* 0x000fe20005781270 */
[----:B------:R-:W-:-:S04]  /*edb30*/  IMAD.WIDE R24, R4, 0x2, R2 ;  /* 0x0000000204187825 */ /* 0x000fc800078e0202 */
[----:B------:R-:W-:Y:S01]  /*edb40*/  IMAD.WIDE R18, R4, 0x2, R8 ;  /* 0x0000000204127825 */ /* 0x000fe200078e0208 */
[----:B------:R-:W-:-:S03]  /*edb50*/  ISETP.LT.AND P5, PT, R29, c[0x0][0x178], !P1 ;  /* 0x00005e001d007a0c */ /* 0x000fc60004fa1270 */
[----:B------:R0:W-:Y:S01]  /*edb60*/  @P3 STG.E.U16 [R22.64], R27 ;  /* 0x0000001b16003986 */ /* 0x0001e2000c101506 */
[----:B------:R-:W-:Y:S02]  /*edb70*/  ISETP.LT.AND P3, PT, R6, c[0x0][0x178], !P2 ;  /* 0x00005e0006007a0c */ /* 0x000fe40005761270 */
[----:B------:R-:W-:Y:S01]  /*edb80*/  ISETP.LT.AND P2, PT, R28, c[0x0][0x178], !P2 ;  /* 0x00005e001c007a0c */ /* 0x000fe20005741270 */
[----:B------:R1:W-:Y:S04]  /*edb90*/  @P6 STG.E.U16 [R24.64], R12 ;  /* 0x0000000c18006986 */ /* 0x0003e8000c101506 */
[----:B------:R3:W-:Y:S01]  /*edba0*/  @P4 STG.E.U16 [R18.64], R0 ;  /* 0x0000000012004986 */ /* 0x0007e2000c101506 */
[----:B------:R-:W-:Y:S02]  /*edbb0*/  ISETP.LT.AND P4, PT, R5, c[0x0][0x178], !P1 ;  /* 0x00005e0005007a0c */ /* 0x000fe40004f81270 */
[----:B----4-:R-:W-:Y:S01]  /*edbc0*/  ISETP.GE.AND P6, PT, R14, c[0x0][0x17c], PT ;  /* 0x00005f000e007a0c */ /* 0x010fe20003fc6270 */
[----:B0-----:R-:W-:Y:S01]  /*edbd0*/  IMAD.WIDE R22, R4, 0x2, R20 ;  /* 0x0000000204167825 */ /* 0x001fe200078e0214 */
[----:B-1----:R-:W-:-:S02]  /*edbe0*/  PRMT R12, R27, 0x7632, R12 ;  /* 0x000076321b0c7816 */ /* 0x002fc4000000000c */
[C---:B---3--:R-:W-:Y:S01]  /*edbf0*/  IADD3 R0, R4.reuse, c[0x0][0x198], RZ ;  /* 0x0000660004007a10 */ /* 0x048fe20007ffe0ff */
[----:B------:R-:W-:-:S04]  /*edc00*/  IMAD.WIDE R18, R4, 0x2, R10 ;  /* 0x0000000204127825 */ /* 0x000fc800078e020a */
[C---:B------:R-:W-:Y:S01]  /*edc10*/  IMAD.WIDE R24, R0.reuse, 0x2, R2 ;  /* 0x0000000200187825 */ /* 0x040fe200078e0202 */
[----:B------:R0:W-:Y:S03]  /*edc20*/  @P3 STG.E.U16 [R18.64], R17 ;  /* 0x0000001112003986 */ /* 0x0001e6000c101506 */
[----:B------:R-:W-:Y:S02]  /*edc30*/  IMAD.MOV.U32 R14, RZ, RZ, R26 ;  /* 0x000000ffff0e7224 */ /* 0x000fe400078e001a */
[C---:B------:R-:W-:Y:S01]  /*edc40*/  IMAD.WIDE R26, R0.reuse, 0x2, R8 ;  /* 0x00000002001a7825 */ /* 0x040fe200078e0208 */
[----:B------:R1:W-:Y:S04]  /*edc50*/  @P2 STG.E.U16 [R22.64], R12 ;  /* 0x0000000c16002986 */ /* 0x0003e8000c101506 */
[----:B------:R3:W-:Y:S01]  /*edc60*/  @P5 STG.E.U16 [R24.64], R7 ;  /* 0x0000000718005986 */ /* 0x0007e2000c101506 */
[C---:B------:R-:W-:Y:S01]  /*edc70*/  IADD3 R4, R0.reuse, c[0x0][0x198], RZ ;  /* 0x0000660000047a10 */ /* 0x040fe20007ffe0ff */
[----:B0-----:R-:W-:Y:S01]  /*edc80*/  IMAD.WIDE R18, R0, 0x2, R10 ;  /* 0x0000000200127825 */ /* 0x001fe200078e020a */
[----:B------:R-:W-:-:S03]  /*edc90*/  PRMT R17, R7, 0x7632, R17 ;  /* 0x0000763207117816 */ /* 0x000fc60000000011 */
[----:B-1----:R-:W-:Y:S01]  /*edca0*/  IMAD.WIDE R22, R0, 0x2, R20 ;  /* 0x0000000200167825 */ /* 0x002fe200078e0214 */
[----:B--2---:R0:W-:Y:S01]  /*edcb0*/  @P4 STG.E.U16 [R26.64], R13 ;  /* 0x0000000d1a004986 */ /* 0x0041e2000c101506 */
[----:B-----5:R-:W-:-:S03]  /*edcc0*/  ISETP.GE.AND P4, PT, R16, c[0x0][0x17c], PT ;  /* 0x00005f0010007a0c */ /* 0x020fc60003f86270 */
[----:B------:R-:W2:Y:S01]  /*edcd0*/  LDL.LU R16, [R1+0x3468] ;  /* 0x0034680001107983 */ /* 0x000ea20000300800 */
[----:B------:R-:W-:-:S03]  /*edce0*/  PRMT R12, R13, 0x7632, R12 ;  /* 0x000076320d0c7816 */ /* 0x000fc6000000000c */
[----:B---3--:R-:W3:Y:S04]  /*edcf0*/  LDL.LU R7, [R1+0x464] ;  /* 0x0004640001077983 */ /* 0x008ee80000300800 */
[----:B------:R-:W4:Y:S04]  /*edd00*/  LDL.LU R0, [R1+0x110] ;  /* 0x0001100001007983 */ /* 0x000f280000300800 */
[----:B0-----:R-:W5:Y:S01]  /*edd10*/  LDL.LU R13, [R1+0x14] ;  /* 0x00001400010d7983 */ /* 0x001f620000300800 */
[----:B------:R-:W-:Y:S02]  /*edd20*/  ISETP.LT.AND P5, PT, R6, c[0x0][0x178], !P1 ;  /* 0x00005e0006007a0c */ /* 0x000fe40004fa1270 */
[----:B------:R-:W-:-:S02]  /*edd30*/  ISETP.LT.AND P1, PT, R28, c[0x0][0x178], !P1 ;  /* 0x00005e001c007a0c */ /* 0x000fc40004f21270 */
[----:B------:R-:W-:Y:S02]  /*edd40*/  ISETP.LT.AND P2, PT, R29, c[0x0][0x178], !P6 ;  /* 0x00005e001d007a0c */ /* 0x000fe40007741270 */
[----:B------:R-:W-:Y:S01]  /*edd50*/  ISETP.LT.AND P3, PT, R5, c[0x0][0x178], !P6 ;  /* 0x00005e0005007a0c */ /* 0x000fe20007761270 */
[----:B------:R-:W-:-:S04]  /*edd60*/  IMAD.WIDE R24, R4, 0x2, R2 ;  /* 0x0000000204187825 */ /* 0x000fc800078e0202 */
[----:B------:R-:W-:Y:S02]  /*edd70*/  IMAD.WIDE R26, R4, 0x2, R8 ;  /* 0x00000002041a7825 */ /* 0x000fe400078e0208 */
[----:B----4-:R-:W-:Y:S01]  /*edd80*/  @P5 STG.E.U16 [R18.64], R0 ;  /* 0x0000000012005986 */ /* 0x010fe2000c101506 */
[----:B------:R-:W-:-:S03]  /*edd90*/  ISETP.LT.AND P5, PT, R6, c[0x0][0x178], !P6 ;  /* 0x00005e0006007a0c */ /* 0x000fc600077a1270 */
[----:B-----5:R-:W-:Y:S04]  /*edda0*/  STL [R1+0x39c8], R13 ;  /* 0x0039c80d01007387 */ /* 0x020fe80000100800 */
[----:B------:R-:W-:Y:S04]  /*eddb0*/  @P1 STG.E.U16 [R22.64], R15 ;  /* 0x0000000f16001986 */ /* 0x000fe8000c101506 */
[----:B------:R-:W4:Y:S04]  /*eddc0*/  LDL.LU R6, [R1+0x4] ;  /* 0x0000040001067983 */ /* 0x000f280000300800 */
[----:B------:R-:W-:Y:S04]  /*eddd0*/  @P2 STG.E.U16 [R24.64], R17 ;  /* 0x0000001118002986 */ /* 0x000fe8000c101506 */
[----:B------:R-:W-:Y:S04]  /*edde0*/  @P3 STG.E.U16 [R26.64], R12 ;  /* 0x0000000c1a003986 */ /* 0x000fe8000c101506 */
[----:B------:R0:W-:Y:S04]  /*eddf0*/  STL [R1+0x39c4], R26 ;  /* 0x0039c41a01007387 */ /* 0x0001e80000100800 */
[----:B0-----:R-:W5:Y:S04]  /*ede00*/  LDL.LU R26, [R1+0x24] ;  /* 0x00002400011a7983 */ /* 0x001f680000300800 */
[----:B------:R-:W4:Y:S04]  /*ede10*/  LDL R27, [R1+0x1c10] ;  /* 0x001c1000011b7983 */ /* 0x000f280000100800 */
[----:B------:R-:W4:Y:S01]  /*ede20*/  LDL.LU R13, [R1+0x346c] ;  /* 0x00346c00010d7983 */ /* 0x000f220000300800 */
[----:B------:R-:W-:-:S02]  /*ede30*/  ISETP.LT.AND P6, PT, R28, c[0x0][0x178], !P6 ;  /* 0x00005e001c007a0c */ /* 0x000fc400077c1270 */
[----:B------:R-:W-:Y:S01]  /*ede40*/  ISETP.LT.AND P3, PT, R29, c[0x0][0x178], !P4 ;  /* 0x00005e001d007a0c */ /* 0x000fe20006761270 */
[----:B------:R-:W-:Y:S01]  /*ede50*/  IMAD.WIDE R18, R4, 0x2, R10 ;  /* 0x0000000204127825 */ /* 0x000fe200078e020a */
[----:B------:R-:W-:Y:S02]  /*ede60*/  PRMT R12, R0, 0x7632, R12 ;  /* 0x00007632000c7816 */ /* 0x000fe4000000000c */
[C---:B------:R-:W-:Y:S01]  /*ede70*/  IADD3 R0, R4.reuse, c[0x0][0x198], RZ ;  /* 0x0000660004007a10 */ /* 0x040fe20007ffe0ff */
[----:B------:R-:W-:Y:S01]  /*ede80*/  IMAD.WIDE R22, R4, 0x2, R20 ;  /* 0x0000000204167825 */ /* 0x000fe200078e0214 */
[----:B------:R-:W-:Y:S01]  /*ede90*/  PRMT R17, R15, 0x7632, R17 ;  /* 0x000076320f117816 */ /* 0x000fe20000000011 */
[----:B------:R0:W-:Y:S01]  /*edea0*/  @P5 STG.E.U16 [R18.64], R12 ;  /* 0x0000000c12005986 */ /* 0x0001e2000c101506 */
[----:B--2---:R-:W-:-:S03]  /*edeb0*/  ISETP.GE.AND P1, PT, R16, c[0x0][0x17c], PT ;  /* 0x00005f0010007a0c */ /* 0x004fc60003f26270 */
[----:B------:R-:W2:Y:S04]  /*edec0*/  LDL.LU R16, [R1+0x4d4] ;  /* 0x0004d40001107983 */ /* 0x000ea80000300800 */
[----:B------:R-:W-:Y:S01]  /*eded0*/  @P6 STG.E.U16 [R22.64], R17 ;  /* 0x0000001116006986 */ /* 0x000fe2000c101506 */
[----:B0-----:R-:W-:-:S03]  /*edee0*/  IMAD.WIDE R18, R0, 0x2, R2 ;  /* 0x0000000200127825 */ /* 0x001fc600078e0202 */
[----:B------:R-:W2:Y:S01]  /*edef0*/  LDL.LU R15, [R1+0x54] ;  /* 0x00005400010f7983 */ /* 0x000ea20000300800 */
[----:B---3--:R-:W-:-:S03]  /*edf00*/  PRMT R12, R7, 0x7632, R12 ;  /* 0x00007632070c7816 */ /* 0x008fc6000000000c */
[----:B------:R0:W-:Y:S04]  /*edf10*/  @P3 STG.E.U16 [R18.64], R7 ;  /* 0x0000000712003986 */ /* 0x0001e8000c101506 */
[----:B0-----:R-:W3:Y:S01]  /*edf20*/  LDL.LU R7, [R1+0x3470] ;  /* 0x0034700001077983 */ /* 0x001ee20000300800 */
[----:B----4-:R-:W-:-:S03]  /*edf30*/  ISETP.GE.AND P3, PT, R13, c[0x0][0x17c], PT ;  /* 0x00005f000d007a0c */ /* 0x010fc60003f66270 */
[----:B------:R-:W4:Y:S01]  /*edf40*/  LDL.LU R13, [R1+0x39c8] ;  /* 0x0039c800010d7983 */ /* 0x000f220000300800 */
[----:B------:R-:W-:Y:S02]  /*edf50*/  ISETP.LT.AND P2, PT, R5, c[0x0][0x178], !P4 ;  /* 0x00005e0005007a0c */ /* 0x000fe40006741270 */
[----:B------:R-:W-:Y:S01]  /*edf60*/  ISETP.LT.AND P5, PT, R27, c[0x0][0x178], !P4 ;  /* 0x00005e001b007a0c */ /* 0x000fe200067a1270 */
[----:B------:R-:W-:Y:S01]  /*edf70*/  IMAD.WIDE R24, R0, 0x2, R8 ;  /* 0x0000000200187825 */ /* 0x000fe200078e0208 */
[----:B------:R-:W-:Y:S02]  /*edf80*/  ISETP.LT.AND P4, PT, R28, c[0x0][0x178], !P4 ;  /* 0x00005e001c007a0c */ /* 0x000fe40006781270 */
[----:B------:R-:W-:Y:S01]  /*edf90*/  ISETP.LT.AND P6, PT, R29, c[0x0][0x178], !P1 ;  /* 0x00005e001d007a0c */ /* 0x000fe20004fc1270 */
[C---:B------:R-:W-:Y:S01]  /*edfa0*/  IMAD.WIDE R18, R0.reuse, 0x2, R10 ;  /* 0x0000000200127825 */ /* 0x040fe200078e020a */
[----:B------:R-:W-:-:S05]  /*edfb0*/  IADD3 R4, R0, c[0x0][0x198], RZ ;  /* 0x0000660000047a10 */ /* 0x000fca0007ffe0ff */
[----:B-----5:R0:W-:Y:S01]  /*edfc0*/  @P2 STG.E.U16 [R24.64], R26 ;  /* 0x0000001a18002986 */ /* 0x0201e2000c101506 */
[----:B------:R-:W-:Y:S01]  /*edfd0*/  ISETP.LT.AND P2, PT, R5, c[0x0][0x178], !P1 ;  /* 0x00005e0005007a0c */ /* 0x000fe20004f41270 */
[----:B------:R-:W-:Y:S01]  /*edfe0*/  IMAD.WIDE R22, R0, 0x2, R20 ;  /* 0x0000000200167825 */ /* 0x000fe200078e0214 */
[----:B------:R-:W-:-:S03]  /*edff0*/  PRMT R0, R26, 0x7632, R0 ;  /* 0x000076321a007816 */ /* 0x000fc60000000000 */
[----:B0-----:R-:W-:Y:S01]  /*ee000*/  IMAD.WIDE R24, R4, 0x2, R2 ;  /* 0x0000000204187825 */ /* 0x001fe200078e0202 */
[----:B------:R-:W5:Y:S04]  /*ee010*/  LDL.LU R26, [R1+0x39c4] ;  /* 0x0039c400011a7983 */ /* 0x000f680000300800 */
[----:B----4-:R0:W-:Y:S01]  /*ee020*/  @P5 STG.E.U16 [R18.64], R13 ;  /* 0x0000000d12005986 */ /* 0x0101e2000c101506 */
[----:B------:R-:W-:-:S03]  /*ee030*/  ISETP.LT.AND P5, PT, R27, c[0x0][0x178], !P1 ;  /* 0x00005e001b007a0c */ /* 0x000fc60004fa1270 */
[----:B------:R1:W-:Y:S04]  /*ee040*/  @P4 STG.E.U16 [R22.64], R6 ;  /* 0x0000000616004986 */ /* 0x0003e8000c101506 */
[----:B------:R4:W-:Y:S01]  /*ee050*/  @P6 STG.E.U16 [R24.64], R12 ;  /* 0x0000000c18006986 */ /* 0x0009e2000c101506 */
[----:B0-----:R-:W-:-:S04]  /*ee060*/  IMAD.WIDE R18, R4, 0x2, R10 ;  /* 0x0000000204127825 */ /* 0x001fc800078e020a */
[----:B-1----:R-:W-:Y:S01]  /*ee070*/  IMAD.WIDE R22, R4, 0x2, R8 ;  /* 0x0000000204167825 */ /* 0x002fe200078e0208 */
[----:B----4-:R-:W-:-:S04]  /*ee080*/  PRMT R12, R13, 0x7632, R12 ;  /* 0x000076320d0c7816 */ /* 0x010fc8000000000c */
[----:B------:R-:W-:Y:S01]  /*ee090*/  @P2 STG.E.U16 [R22.64], R0 ;  /* 0x0000000016002986 */ /* 0x000fe2000c101506 */
[----:B---3--:R-:W-:-:S03]  /*ee0a0*/  ISETP.GE.AND P2, PT, R7, c[0x0][0x17c], PT ;  /* 0x00005f0007007a0c */ /* 0x008fc60003f46270 */
[----:B------:R-:W3:Y:S04]  /*ee0b0*/  LDL.LU R13, [R1+0x39c0] ;  /* 0x0039c000010d7983 */ /* 0x000ee80000300800 */
[----:B------:R0:W-:Y:S04]  /*ee0c0*/  @P5 STG.E.U16 [R18.64], R12 ;  /* 0x0000000c12005986 */ /* 0x0001e8000c101506 */
[----:B------:R-:W4:Y:S01]  /*ee0d0*/  LDL.LU R7, [R1+0x4e4] ;  /* 0x0004e40001077983 */ /* 0x000f220000300800 */
[----:B0-----:R-:W-:-:S03]  /*ee0e0*/  PRMT R12, R6, 0x7632, R12 ;  /* 0x00007632060c7816 */ /* 0x001fc6000000000c */
[----:B------:R-:W3:Y:S01]  /*ee0f0*/  LDL.LU R6, [R1+0x84] ;  /* 0x0000840001067983 */ /* 0x000ee20000300800 */
[----:B------:R-:W-:Y:S02]  /*ee100*/  ISETP.LT.AND P1, PT, R28, c[0x0][0x178], !P1 ;  /* 0x00005e001c007a0c */ /* 0x000fe40004f21270 */
[----:B------:R-:W-:Y:S02]  /*ee110*/  ISETP.LT.AND P6, PT, R29, c[0x0][0x178], !P3 ;  /* 0x00005e001d007a0c */ /* 0x000fe40005fc1270 */
[----:B------:R-:W-:Y:S02]  /*ee120*/  ISETP.LT.AND P4, PT, R5, c[0x0][0x178], !P3 ;  /* 0x00005e0005007a0c */ /* 0x000fe40005f81270 */
[C---:B------:R-:W-:Y:S01]  /*ee130*/  IADD3 R0, R4.reuse, c[0x0][0x198], RZ ;  /* 0x0000660004007a10 */ /* 0x040fe20007ffe0ff */
[----:B------:R-:W-:-:S04]  /*ee140*/  IMAD.WIDE R18, R4, 0x2, R20 ;  /* 0x0000000204127825 */ /* 0x000fc800078e0214 */
[----:B------:R-:W-:-:S04]  /*ee150*/  IMAD.WIDE R22, R0, 0x2, R2 ;  /* 0x0000000200167825 */ /* 0x000fc800078e0202 */
[----:B------:R-:W-:Y:S01]  /*ee160*/  IMAD.WIDE R24, R0, 0x2, R8 ;  /* 0x0000000200187825 */ /* 0x000fe200078e0208 */
[----:B------:R-:W-:Y:S04]  /*ee170*/  @P1 STG.E.U16 [R18.64], R12 ;  /* 0x0000000c12001986 */ /* 0x000fe8000c101506 */
[----:B--2---:R-:W-:Y:S04]  /*ee180*/  @P6 STG.E.U16 [R22.64], R16 ;  /* 0x0000001016006986 */ /* 0x004fe8000c101506 */
[----:B------:R-:W-:Y:S04]  /*ee190*/  @P4 STG.E.U16 [R24.64], R15 ;  /* 0x0000000f18004986 */ /* 0x000fe8000c101506 */
[----:B---3--:R0:W-:Y:S04]  /*ee1a0*/  STL [R1+0x39bc], R6 ;  /* 0x0039bc0601007387 */ /* 0x0081e80000100800 */
[----:B0-----:R-:W2:Y:S04]  /*ee1b0*/  LDL.LU R6, [R1+0x44] ;  /* 0x0000440001067983 */ /* 0x001ea80000300800 */
[----:B------:R-:W3:Y:S01]  /*ee1c0*/  LDL.LU R25, [R1+0x3474] ;  /* 0x0034740001197983 */ /* 0x000ee20000300800 */
[----:B------:R-:W-:-:S02]  /*ee1d0*/  ISETP.LT.AND P5, PT, R27, c[0x0][0x178], !P3 ;  /* 0x00005e001b007a0c */ /* 0x000fc40005fa1270 */
[----:B------:R-:W-:Y:S02]  /*ee1e0*/  ISETP.LT.AND P3, PT, R28, c[0x0][0x178], !P3 ;  /* 0x00005e001c007a0c */ /* 0x000fe40005f61270 */
[----:B------:R-:W-:Y:S02]  /*ee1f0*/  ISETP.LT.AND P6, PT, R29, c[0x0][0x178], !P2 ;  /* 0x00005e001d007a0c */ /* 0x000fe400057c1270 */
[C---:B------:R-:W-:Y:S01]  /*ee200*/  IADD3 R4, R0.reuse, c[0x0][0x198], RZ ;  /* 0x0000660000047a10 */ /* 0x040fe20007ffe0ff */
[----:B------:R-:W-:Y:S01]  /*ee210*/  IMAD.WIDE R18, R0, 0x2, R10 ;  /* 0x0000000200127825 */ /* 0x000fe200078e020a */
[----:B------:R-:W-:Y:S02]  /*ee220*/  PRMT R12, R16, 0x7632, R12 ;  /* 0x00007632100c7816 */ /* 0x000fe4000000000c */
[----:B------:R-:W4:Y:S01]  /*ee230*/  LDL.LU R16, [R1+0x347c] ;  /* 0x00347c0001107983 */ /* 0x000f220000300800 */
[----:B------:R-:W-:Y:S01]  /*ee240*/  IMAD.WIDE R22, R0, 0x2, R20 ;  /* 0x0000000200167825 */ /* 0x000fe200078e0214 */
[----:B------:R-:W-:-:S02]  /*ee250*/  PRMT R0, R15, 0x7632, R0 ;  /* 0x000076320f007816 */ /* 0x000fc40000000000 */
[----:B------:R-:W4:Y:S04]  /*ee260*/  LDL.LU R15, [R1+0x34] ;  /* 0x00003400010f7983 */ /* 0x000f280000300800 */
[----:B--2---:R-:W-:Y:S01]  /*ee270*/  @P5 STG.E.U16 [R18.64], R6 ;  /* 0x0000000612005986 */ /* 0x004fe2000c101506 */
[----:B---3--:R-:W-:Y:S01]  /*ee280*/  ISETP.GE.AND P1, PT, R25, c[0x0][0x17c], PT ;  /* 0x00005f0019007a0c */ /* 0x008fe20003f26270 */
[----:B------:R-:W-:Y:S02]  /*ee290*/  IMAD.WIDE R24, R4, 0x2, R2 ;  /* 0x0000000204187825 */ /* 0x000fe400078e0202 */
[----:B------:R-:W-:Y:S04]  /*ee2a0*/  @P3 STG.E.U16 [R22.64], R13 ;  /* 0x0000000d16003986 */ /* 0x000fe8000c101506 */
[----:B------:R0:W-:Y:S01]  /*ee2b0*/  @P6 STG.E.U16 [R24.64], R12 ;  /* 0x0000000c18006986 */ /* 0x0001e2000c101506 */
[----:B-----5:R-:W-:-:S03]  /*ee2c0*/  PRMT R26, R6, 0x7632, R26 ;  /* 0x00007632061a7816 */ /* 0x020fc6000000001a */
[----:B0-----:R-:W2:Y:S04]  /*ee2d0*/  LDL.LU R25, [R1+0x3478] ;  /* 0x0034780001197983 */ /* 0x001ea80000300800 */
[----:B------:R-:W3:Y:S01]  /*ee2e0*/  LDL.LU R6, [R1+0x39bc] ;  /* 0x0039bc0001067983 */ /* 0x000ee20000300800 */
[----:B------:R-:W-:Y:S01]  /*ee2f0*/  ISETP.LT.AND P4, PT, R5, c[0x0][0x178], !P2 ;  /* 0x00005e0005007a0c */ /* 0x000fe20005781270 */
[----:B------:R-:W-:Y:S01]  /*ee300*/  IMAD.WIDE R18, R4, 0x2, R8 ;  /* 0x0000000204127825 */ /* 0x000fe200078e0208 */
[----:B------:R-:W-:Y:S02]  /*ee310*/  ISETP.LT.AND P3, PT, R27, c[0x0][0x178], !P2 ;  /* 0x00005e001b007a0c */ /* 0x000fe40005761270 */
[----:B------:R-:W-:Y:S02]  /*ee320*/  ISETP.LT.AND P2, PT, R28, c[0x0][0x178], !P2 ;  /* 0x00005e001c007a0c */ /* 0x000fe40005741270 */
[----:B------:R-:W-:-:S02]  /*ee330*/  ISETP.LT.AND P5, PT, R29, c[0x0][0x178], !P1 ;  /* 0x00005e001d007a0c */ /* 0x000fc40004fa1270 */
[----:B------:R-:W-:-:S05]  /*ee340*/  PRMT R17, R13, 0x7632, R17 ;  /* 0x000076320d117816 */ /* 0x000fca0000000011 */
[----:B------:R0:W-:Y:S01]  /*ee350*/  @P4 STG.E.U16 [R18.64], R0 ;  /* 0x0000000012004986 */ /* 0x0001e2000c101506 */
[----:B------:R-:W-:Y:S01]  /*ee360*/  ISETP.LT.AND P4, PT, R5, c[0x0][0x178], !P1 ;  /* 0x00005e0005007a0c */ /* 0x000fe20004f81270 */
[C---:B------:R-:W-:Y:S01]  /*ee370*/  IMAD.WIDE R12, R4.reuse, 0x2, R10 ;  /* 0x00000002040c7825 */ /* 0x040fe200078e020a */
[----:B0-----:R-:W-:-:S03]  /*ee380*/  IADD3 R0, R4, c[0x0][0x198], RZ ;  /* 0x0000660004007a10 */ /* 0x001fc60007ffe0ff */
[----:B------:R-:W-:Y:S01]  /*ee390*/  IMAD.WIDE R18, R4, 0x2, R20 ;  /* 0x0000000204127825 */ /* 0x000fe200078e0214 */
[----:B------:R0:W-:Y:S03]  /*ee3a0*/  @P3 STG.E.U16 [R12.64], R26 ;  /* 0x0000001a0c003986 */ /* 0x0001e6000c101506 */
[C---:B------:R-:W-:Y:S01]  /*ee3b0*/  IMAD.WIDE R22, R0.reuse, 0x2, R2 ;  /* 0x0000000200167825 */ /* 0x040fe200078e0202 */
[----:B------:R1:W-:Y:S04]  /*ee3c0*/  @P2 STG.E.U16 [R18.64], R17 ;  /* 0x0000001112002986 */ /* 0x0003e8000c101506 */
[----:B----4-:R-:W-:Y:S01]  /*ee3d0*/  @P5 STG.E.U16 [R22.64], R7 ;  /* 0x0000000716005986 */ /* 0x010fe2000c101506 */
[----:B------:R-:W-:-:S02]  /*ee3e0*/  IADD3 R4, R0, c[0x0][0x198], RZ ;  /* 0x0000660000047a10 */ /* 0x000fc40007ffe0ff */
[----:B0-----:R-:W-:Y:S01]  /*ee3f0*/  PRMT R26, R7, 0x7632, R26 ;  /* 0x00007632071a7816 */ /* 0x001fe2000000001a */
[----:B------:R-:W-:-:S04]  /*ee400*/  IMAD.WIDE R12, R0, 0x2, R10 ;  /* 0x00000002000c7825 */ /* 0x000fc800078e020a */
[----:B-1----:R-:W-:Y:S01]  /*ee410*/  IMAD.WIDE R18, R0, 0x2, R20 ;  /* 0x0000000200127825 */ /* 0x002fe200078e0214 */
[----:B--2---:R-:W-:-:S03]  /*ee420*/  ISETP.GE.AND P6, PT, R25, c[0x0][0x17c], PT ;  /* 0x00005f0019007a0c */ /* 0x004fc60003fc6270 */
[----:B------:R-:W-:Y:S01]  /*ee430*/  IMAD.WIDE R24, R0, 0x2, R8 ;  /* 0x0000000200187825 */ /* 0x000fe200078e0208 */
[----:B------:R-:W-:-:S04]  /*ee440*/  ISETP.LT.AND P3, PT, R5, c[0x0][0x178], !P6 ;  /* 0x00005e0005007a0c */ /* 0x000fc80007761270 */
[----:B---3--:R0:W-:Y:S01]  /*ee450*/  @P4 STG.E.U16 [R24.64], R6 ;  /* 0x0000000618004986 */ /* 0x0081e2000c101506 */
[----:B------:R-:W-:Y:S02]  /*ee460*/  ISETP.GE.AND P4, PT, R16, c[0x0][0x17c], PT ;  /* 0x00005f0010007a0c */ /* 0x000fe40003f86270 */
[----:B------:R-:W-:Y:S01]  /*ee470*/  PRMT R17, R6, 0x7632, R17 ;  /* 0x0000763206117816 */ /* 0x000fe20000000011 */
[----:B------:R-:W2:Y:S04]  /*ee480*/  LDL.LU R5, [R1+0x39b8] ;  /* 0x0039b80001057983 */ /* 0x000ea80000300800 */
[----:B------:R-:W3:Y:S04]  /*ee490*/  LDL.LU R16, [R1+0x3480] ;  /* 0x0034800001107983 */ /* 0x000ee80000300800 */
[----:B0-----:R-:W4:Y:S04]  /*ee4a0*/  LDL.LU R6, [R1+0x564] ;  /* 0x0005640001067983 */ /* 0x001f280000300800 */
[----:B------:R-:W5:Y:S04]  /*ee4b0*/  LDL.LU R7, [R1+0x94] ;  /* 0x0000940001077983 */ /* 0x000f680000300800 */
[----:B------:R-:W2:Y:S01]  /*ee4c0*/  LDL.LU R0, [R1+0x74] ;  /* 0x0000740001007983 */ /* 0x000ea20000300800 */
[----:B------:R-:W-:-:S02]  /*ee4d0*/  ISETP.LT.AND P5, PT, R27, c[0x0][0x178], !P1 ;  /* 0x00005e001b007a0c */ /* 0x000fc40004fa1270 */
[----:B------:R-:W-:Y:S02]  /*ee4e0*/  ISETP.LT.AND P1, PT, R28, c[0x0][0x178], !P1 ;  /* 0x00005e001c007a0c */ /* 0x000fe40004f21270 */
[----:B------:R-:W-:Y:S01]  /*ee4f0*/  ISETP.LT.AND P2, PT, R29, c[0x0][0x178], !P6 ;  /* 0x00005e001d007a0c */ /* 0x000fe20007741270 */
[----:B------:R-:W-:-:S04]  /*ee500*/  IMAD.WIDE R22, R4, 0x2, R2 ;  /* 0x0000000204167825 */ /* 0x000fc800078e0202 */
[----:B------:R-:W-:-:S04]  /*ee510*/  IMAD.WIDE R24, R4, 0x2, R8 ;  /* 0x0000000204187825 */ /* 0x000fc800078e0208 */
[----:B--2---:R-:W-:Y:S04]  /*ee520*/  @P5 STG.E.U16 [R12.64], R0 ;  /* 0x000000000c005986 */ /* 0x004fe8000c101506 */
[----:B------:R-:W-:Y:S04]  /*ee530*/  @P1 STG.E.U16 [R18.64], R15 ;  /* 0x0000000f12001986 */ /* 0x000fe8000c101506 */
[----:B------:R0:W-:Y:S01]  /*ee540*/  @P2 STG.E.U16 [R22.64], R26 ;  /* 0x0000001a16002986 */ /* 0x0001e2000c101506 */
[----:B------:R-:W-:-:S03]  /*ee550*/  ISETP.LT.AND P5, PT, R27, c[0x0][0x178], !P6 ;  /* 0x00005e001b007a0c */ /* 0x000fc600077a1270 */
[----:B0-----:R-:W2:Y:S01]  /*ee560*/  LDL R26, [R1+0x1c0c] ;  /* 0x001c0c00011a7983 */ /* 0x001ea20000100800 */
[----:B------:R-:W-:-:S03]  /*ee570*/  ISETP.LT.AND P6, PT, R28, c[0x0][0x178], !P6 ;  /* 0x00005e001c007a0c */ /* 0x000fc600077c1270 */
[----:B------:R-:W-:Y:S01]  /*ee580*/  @P3 STG.E.U16 [R24.64], R17 ;  /* 0x0000001118003986 */ /* 0x000fe2000c101506 */
[----:B------:R-:W-:-:S03]  /*ee590*/  ISETP.LT.AND P3, PT, R29, c[0x0][0x178], !P4 ;  /* 0x00005e001d007a0c */ /* 0x000fc60006761270 */
[----:B------:R0:W-:Y:S01]  /*ee5a0*/  STL [R1+0x39b4], R25 ;  /* 0x0039b41901007387 */ /* 0x0001e20000100800 */
[----:B------:R-:W-:Y:S01]  /*ee5b0*/  PRMT R22, R0, 0x7632, R22 ;  /* 0x0000763200167816 */ /* 0x000fe20000000016 */
[C---:B------:R-:W-:Y:S01]  /*ee5c0*/  IMAD.WIDE R12, R4.reuse, 0x2, R10 ;  /* 0x00000002040c7825 */ /* 0x040fe200078e020a */
[C---:B------:R-:W-:Y:S01]  /*ee5d0*/  IADD3 R0, R4.reuse, c[0x0][0x198], RZ ;  /* 0x0000660004007a10 */ /* 0x040fe20007ffe0ff */
[----:B0-----:R-:W5:Y:S01]  /*ee5e0*/  LDL.LU R25, [R1+0x554] ;  /* 0x0005540001197983 */ /* 0x001f620000300800 */
[----:B------:R-:W-:Y:S01]  /*ee5f0*/  PRMT R17, R15, 0x7632, R17 ;  /* 0x000076320f117816 */ /* 0x000fe20000000011 */
[----:B------:R-:W-:Y:S02]  /*ee600*/  IMAD.WIDE R18, R4, 0x2, R20 ;  /* 0x0000000204127825 */ /* 0x000fe400078e0214 */
[----:B------:R0:W-:Y:S04]  /*ee610*/  @P5 STG.E.U16 [R12.64], R22 ;  /* 0x000000160c005986 */ /* 0x0001e8000c101506 */
[----:B------:R-:W5:Y:S04]  /*ee620*/  LDL.LU R15, [R1+0x3484] ;  /* 0x00348400010f7983 */ /* 0x000f680000300800 */
[----:B------:R1:W-:Y:S01]  /*ee630*/  @P6 STG.E.U16 [R18.64], R17 ;  /* 0x0000001112006986 */ /* 0x0003e2000c101506 */
[----:B0-----:R-:W-:-:S05]  /*ee640*/  IMAD.WIDE R12, R0, 0x2, R2 ;  /* 0x00000002000c7825 */ /* 0x001fca00078e0202 */
[----:B----4-:R0:W-:Y:S01]  /*ee650*/  @P3 STG.E.U16 [R12.64], R6 ;  /* 0x000000060c003986 */ /* 0x0101e2000c101506 */
[----:B-1----:R-:W-:-:S03]  /*ee660*/  PRMT R17, R6, 0x7632, R17 ;  /* 0x0000763206117816 */ /* 0x002fc60000000011 */
[----:B0-----:R-:W4:Y:S01]  /*ee670*/  LDL.LU R6, [R1+0x3488] ;  /* 0x0034880001067983 */ /* 0x001f220000300800 */
[----:B------:R-:W-:Y:S01]  /*ee680*/  ISETP.LT.AND P5, PT, R27, c[0x0][0x178], !P4 ;  /* 0x00005e001b007a0c */ /* 0x000fe200067a1270 */
[----:B------:R-:W-:Y:S01]  /*ee690*/  IMAD.WIDE R22, R0, 0x2, R8 ;  /* 0x0000000200167825 */ /* 0x000fe200078e0208 */
[----:B---3--:R-:W-:Y:S02]  /*ee6a0*/  ISETP.GE.AND P1, PT, R16, c[0x0][0x17c], PT ;  /* 0x00005f0010007a0c */ /* 0x008fe40003f26270 */
[C---:B------:R-:W-:Y:S01]  /*ee6b0*/  IADD3 R4, R0.reuse, c[0x0][0x198], RZ ;  /* 0x0000660000047a10 */ /* 0x040fe20007ffe0ff */
[C---:B------:R-:W-:Y:S01]  /*ee6c0*/  IMAD.WIDE R12, R0.reuse, 0x2, R10 ;  /* 0x00000002000c7825 */ /* 0x040fe200078e020a */
[----:B------:R-:W-:Y:S01]  /*ee6d0*/  ISETP.LT.AND P6, PT, R29, c[0x0][0x178], !P1 ;  /* 0x00005e001d007a0c */ /* 0x000fe20004fc1270 */
[----:B------:R-:W3:Y:S02]  /*ee6e0*/  LDL.LU R16, [R1+0x5b4] ;  /* 0x0005b40001107983 */ /* 0x000ee40000300800 */
[----:B------:R-:W-:Y:S01]  /*ee6f0*/  IMAD.WIDE R18, R0, 0x2, R20 ;  /* 0x0000000200127825 */ /* 0x000fe200078e0214 */
[----:B--2---:R-:W-:-:S02]  /*ee700*/  ISETP.LT.AND P2, PT, R26, c[0x0][0x178], !P4 ;  /* 0x00005e001a007a0c */ /* 0x004fc40006741270 */
[----:B------:R-:W-:-:S11]  /*ee710*/  ISETP.LT.AND P4, PT, R28, c[0x0][0x178], !P4 ;  /* 0x00005e001c007a0c */ /* 0x000fd60006781270 */
[----:B-----5:R0:W-:Y:S01]  /*ee720*/  @P2 STG.E.U16 [R22.64], R25 ;  /* 0x0000001916002986 */ /* 0x0201e2000c101506 */
[----:B------:R-:W-:Y:S02]  /*ee730*/  ISETP.LT.AND P2, PT, R26, c[0x0][0x178], !P1 ;  /* 0x00005e001a007a0c */ /* 0x000fe40004f41270 */
[----:B------:R-:W-:Y:S01]  /*ee740*/  PRMT R0, R25, 0x7632, R0 ;  /* 0x0000763219007816 */ /* 0x000fe20000000000 */
[----:B------:R1:W-:Y:S01]  /*ee750*/  @P5 STG.E.U16 [R12.64], R7 ;  /* 0x000000070c005986 */ /* 0x0003e2000c101506 */
[----:B------:R-:W-:Y:S01]  /*ee760*/  ISETP.GE.AND P3, PT, R15, c[0x0][0x17c], PT ;  /* 0x00005f000f007a0c */ /* 0x000fe20003f66270 */
[C---:B0-----:R-:W-:Y:S02]  /*ee770*/  IMAD.WIDE R22, R4.reuse, 0x2, R2 ;  /* 0x0000000204167825 */ /* 0x041fe400078e0202 */
[----:B------:R0:W-:Y:S02]  /*ee780*/  @P4 STG.E.U16 [R18.64], R5 ;  /* 0x0000000512004986 */ /* 0x0001e4000c101506 */
[----:B-1----:R-:W-:-:S02]  /*ee790*/  IMAD.WIDE R12, R4, 0x2, R8 ;  /* 0x00000002040c7825 */ /* 0x002fc400078e0208 */
[----:B------:R-:W2:Y:S04]  /*ee7a0*/  LDL.LU R15, [R1+0x574] ;  /* 0x00057400010f7983 */ /* 0x000ea80000300800 */
[----:B------:R1:W-:Y:S04]  /*ee7b0*/  @P6 STG.E.U16 [R22.64], R17 ;  /* 0x0000001116006986 */ /* 0x0003e8000c101506 */
[----:B------:R-:W5:Y:S01]  /*ee7c0*/  LDL.LU R25, [R1+0x39b4] ;  /* 0x0039b40001197983 */ /* 0x000f620000300800 */
[----:B0-----:R-:W-:-:S03]  /*ee7d0*/  PRMT R5, R7, 0x7632, R5 ;  /* 0x0000763207057816 */ /* 0x001fc60000000005 */
[----:B------:R0:W-:Y:S04]  /*ee7e0*/  @P2 STG.E.U16 [R12.64], R0 ;  /* 0x000000000c002986 */ /* 0x0001e8000c101506 */
[----:B-1----:R-:W2:Y:S01]  /*ee7f0*/  LDL.LU R23, [R1+0xb4] ;  /* 0x0000b40001177983 */ /* 0x002ea20000300800 */
[----:B----4-:R-:W-:Y:S01]  /*ee800*/  ISETP.GE.AND P2, PT, R6, c[0x0][0x17c], PT ;  /* 0x00005f0006007a0c */ /* 0x010fe20003f46270 */
[----:B------:R-:W-:Y:S02]  /*ee810*/  IMAD.MOV.U32 R6, RZ, RZ, R14 ;  /* 0x000000ffff067224 */ /* 0x000fe400078e000e */
[----:B------:R-:W4:Y:S04]  /*ee820*/  LDL.LU R22, [R1+0x348c] ;  /* 0x00348c0001167983 */ /* 0x000f280000300800 */
[----:B------:R-:W2:Y:S04]  /*ee830*/  LDL.LU R14, [R1+0x654] ;  /* 0x00065400010e7983 */ /* 0x000ea80000300800 */
[----:B------:R-:W2:Y:S01]  /*ee840*/  LDL.LU R7, [R1+0x604] ;  /* 0x0006040001077983 */ /* 0x000ea20000300800 */
[----:B------:R-:W-:Y:S01]  /*ee850*/  ISETP.LT.AND P5, PT, R27, c[0x0][0x178], !P1 ;  /* 0x00005e001b007a0c */ /* 0x000fe20004fa1270 */
[----:B------:R-:W-:Y:S01]  /*ee860*/  IMAD.WIDE R18, R4, 0x2, R10 ;  /* 0x0000000204127825 */ /* 0x000fe200078e020a */
[----:B------:R-:W-:-:S02]  /*ee870*/  ISETP.LT.AND P1, PT, R28, c[0x0][0x178], !P1 ;  /* 0x00005e001c007a0c */ /* 0x000fc40004f21270 */
[----:B------:R-:W-:Y:S02]  /*ee880*/  ISETP.LT.AND P6, PT, R29, c[0x0][0x178], !P3 ;  /* 0x00005e001d007a0c */ /* 0x000fe40005fc1270 */
[----:B0-----:R-:W-:Y:S02]  /*ee890*/  IADD3 R0, R4, c[0x0][0x198], RZ ;  /* 0x0000660004007a10 */ /* 0x001fe40007ffe0ff */
[----:B------:R-:W-:Y:S02]  /*ee8a0*/  ISETP.LT.AND P4, PT, R26, c[0x0][0x178], !P3 ;  /* 0x00005e001a007a0c */ /* 0x000fe40005f81270 */
[----:B------:R-:W-:Y:S01]  /*ee8b0*/  PRMT R17, R5, 0x7632, R17 ;  /* 0x0000763205117816 */ /* 0x000fe20000000011 */
[----:B--2---:R0:W-:Y:S04]  /*ee8c0*/  STL [R1+0x39b0], R7 ;  /* 0x0039b00701007387 */ /* 0x0041e80000100800 */
[----:B0-----:R-:W2:Y:S04]  /*ee8d0*/  LDL.LU R7, [R1+0xc4] ;  /* 0x0000c40001077983 */ /* 0x001ea80000300800 */
[----:B------:R0:W-:Y:S01]  /*ee8e0*/  @P5 STG.E.U16 [R18.64], R5 ;  /* 0x0000000512005986 */ /* 0x0001e2000c101506 */
[----:B------:R-:W-:-:S02]  /*ee8f0*/  ISETP.LT.AND P5, PT, R27, c[0x0][0x178], !P3 ;  /* 0x00005e001b007a0c */ /* 0x000fc40005fa1270 */
[----:B------:R-:W-:Y:S01]  /*ee900*/  ISETP.LT.AND P3, PT, R28, c[0x0][0x178], !P3 ;  /* 0x00005e001c007a0c */ /* 0x000fe20005f61270 */
[----:B------:R-:W-:-:S04]  /*ee910*/  IMAD.WIDE R12, R0, 0x2, R2 ;  /* 0x00000002000c7825 */ /* 0x000fc800078e0202 */
[----:B0-----:R-:W-:-:S04]  /*ee920*/  IMAD.WIDE R4, R4, 0x2, R20 ;  /* 0x0000000204047825 */ /* 0x001fc800078e0214 */
[----:B------:R-:W-:Y:S01]  /*ee930*/  IMAD.WIDE R18, R0, 0x2, R8 ;  /* 0x0000000200127825 */ /* 0x000fe200078e0208 */
[----:B------:R0:W-:Y:S04]  /*ee940*/  @P1 STG.E.U16 [R4.64], R17 ;  /* 0x0000001104001986 */ /* 0x0001e8000c101506 */
[----:B---3--:R1:W-:Y:S01]  /*ee950*/  @P6 STG.E.U16 [R12.64], R16 ;  /* 0x000000100c006986 */ /* 0x0083e2000c101506 */
[----:B----4-:R-:W-:-:S03]  /*ee960*/  ISETP.GE.AND P1, PT, R22, c[0x0][0x17c], PT ;  /* 0x00005f0016007a0c */ /* 0x010fc60003f26270 */
[----:B------:R-:W-:Y:S01]  /*ee970*/  @P4 STG.E.U16 [R18.64], R15 ;  /* 0x0000000f12004986 */ /* 0x000fe2000c101506 */
[C---:B0-----:R-:W-:Y:S01]  /*ee980*/  IMAD.WIDE R4, R0.reuse, 0x2, R10 ;  /* 0x0000000200047825 */ /* 0x041fe200078e020a */
[C---:B------:R-:W-:Y:S02]  /*ee990*/  IADD3 R17, R0.reuse, c[0x0][0x198], RZ ;  /* 0x0000660000117a10 */ /* 0x040fe40007ffe0ff */
[----:B------:R-:W3:Y:S01]  /*ee9a0*/  LDL.LU R22, [R1+0x3490] ;  /* 0x0034900001167983 */ /* 0x000ee20000300800 */
[----:B-1----:R-:W-:Y:S01]  /*ee9b0*/  IMAD.WIDE R12, R0, 0x2, R20 ;  /* 0x00000002000c7825 */ /* 0x002fe200078e0214 */
[----:B------:R-:W-:Y:S02]  /*ee9c0*/  PRMT R0, R16, 0x7632, R0 ;  /* 0x0000763210007816 */ /* 0x000fe40000000000 */
[----:B------:R-:W4:Y:S04]  /*ee9d0*/  LDL.LU R16, [R1+0x3494] ;  /* 0x0034940001107983 */ /* 0x000f280000300800 */
[----:B--2---:R-:W-:Y:S04]  /*ee9e0*/  @P5 STG.E.U16 [R4.64], R7 ;  /* 0x0000000704005986 */ /* 0x004fe8000c101506 */
[----:B------:R0:W-:Y:S02]  /*ee9f0*/  @P3 STG.E.U16 [R12.64], R23 ;  /* 0x000000170c003986 */ /* 0x0001e4000c101506 */
[----:B0-----:R-:W-:-:S02]  /*eea00*/  PRMT R12, R15, 0x7632, R12 ;  /* 0x000076320f0c7816 */ /* 0x001fc4000000000c */
[----:B------:R-:W2:Y:S01]  /*eea10*/  LDL.LU R15, [R1+0xa4] ;  /* 0x0000a400010f7983 */ /* 0x000ea20000300800 */
[----:B------:R-:W-:Y:S02]  /*eea20*/  PRMT R24, R7, 0x7632, R24 ;  /* 0x0000763207187816 */ /* 0x000fe40000000018 */
[----:B------:R-:W-:Y:S02]  /*eea30*/  ISETP.LT.AND P6, PT, R29, c[0x0][0x178], !P2 ;  /* 0x00005e001d007a0c */ /* 0x000fe400057c1270 */
[----:B------:R-:W-:Y:S01]  /*eea40*/  ISETP.LT.AND P4, PT, R26, c[0x0][0x178], !P2 ;  /* 0x00005e001a007a0c */ /* 0x000fe20005781270 */
[----:B------:R-:W-:Y:S01]  /*eea50*/  IMAD.WIDE R18, R17, 0x2, R2 ;  /* 0x0000000211127825 */ /* 0x000fe200078e0202 */
[----:B------:R-:W-:Y:S02]  /*eea60*/  ISETP.LT.AND P3, PT, R27, c[0x0][0x178], !P2 ;  /* 0x00005e001b007a0c */ /* 0x000fe40005761270 */
[----:B------:R-:W-:Y:S01]  /*eea70*/  ISETP.LT.AND P2, PT, R28, c[0x0][0x178], !P2 ;  /* 0x00005e001c007a0c */ /* 0x000fe20005741270 */
[----:B------:R-:W-:Y:S01]  /*eea80*/  IMAD.WIDE R4, R17, 0x2, R8 ;  /* 0x0000000211047825 */ /* 0x000fe200078e0208 */
[----:B------:R-:W-:-:S05]  /*eea90*/  ISETP.LT.AND P5, PT, R29, c[0x0][0x178], !P1 ;  /* 0x00005e001d007a0c */ /* 0x000fca0004fa1270 */
[----:B------:R-:W-:Y:S04]  /*eeaa0*/  @P6 STG.E.U16 [R18.64], R0 ;  /* 0x0000000012006986 */ /* 0x000fe8000c101506 */
[----:B--2---:R0:W-:Y:S04]  /*eeab0*/  STL [R1+0x39ac], R15 ;  /* 0x0039ac0f01007387 */ /* 0x0041e80000100800 */
[----:B0-----:R-:W2:Y:S04]  /*eeac0*/  LDL R15, [R1+0xd4] ;  /* 0x0000d400010f7983 */ /* 0x001ea80000100800 */
[----:B------:R-:W2:Y:S01]  /*eead0*/  LDL.LU R7, [R1+0x39b0] ;  /* 0x0039b00001077983 */ /* 0x000ea20000300800 */
[----:B------:R-:W-:-:S03]  /*eeae0*/  IADD3 R0, R17, c[0x0][0x198], RZ ;  /* 0x0000660011007a10 */ /* 0x000fc60007ffe0ff */
[----:B------:R0:W-:Y:S01]  /*eeaf0*/  @P4 STG.E.U16 [R4.64], R12 ;  /* 0x0000000c04004986 */ /* 0x0001e2000c101506 */
[----:B-----5:R-:W-:Y:S01]  /*eeb00*/  PRMT R25, R23, 0x7632, R25 ;  /* 0x0000763217197816 */ /* 0x020fe20000000019 */
[----:B------:R-:W-:Y:S01]  /*eeb10*/  IMAD.WIDE R18, R0, 0x2, R2 ;  /* 0x0000000200127825 */ /* 0x000fe200078e0202 */
[----:B------:R-:W-:-:S03]  /*eeb20*/  ISETP.LT.AND P4, PT, R26, c[0x0][0x178], !P1 ;  /* 0x00005e001a007a0c */ /* 0x000fc60004f81270 */
[----:B0-----:R-:W-:-:S04]  /*eeb30*/  IMAD.WIDE R4, R17, 0x2, R10 ;  /* 0x0000000211047825 */ /* 0x001fc800078e020a */
[----:B------:R-:W-:Y:S01]  /*eeb40*/  IMAD.WIDE R12, R17, 0x2, R20 ;  /* 0x00000002110c7825 */ /* 0x000fe200078e0214 */
[----:B------:R0:W-:Y:S04]  /*eeb50*/  @P3 STG.E.U16 [R4.64], R24 ;  /* 0x0000001804003986 */ /* 0x0001e8000c101506 */
[----:B------:R-:W-:Y:S04]  /*eeb60*/  @P2 STG.E.U16 [R12.64], R25 ;  /* 0x000000190c002986 */ /* 0x000fe8000c101506 */
[----:B------:R1:W-:Y:S01]  /*eeb70*/  @P5 STG.E.U16 [R18.64], R14 ;  /* 0x0000000e12005986 */ /* 0x0003e2000c101506 */
[----:B------:R-:W-:-:S02]  /*eeb80*/  ISETP.LT.AND P5, PT, R27, c[0x0][0x178], !P1 ;  /* 0x00005e001b007a0c */ /* 0x000fc40004fa1270 */
[----:B---3--:R-:W-:Y:S01]  /*eeb90*/  ISETP.GE.AND P6, PT, R22, c[0x0][0x17c], PT ;  /* 0x00005f0016007a0c */ /* 0x008fe20003fc6270 */
[----:B------:R-:W-:Y:S01]  /*eeba0*/  IMAD.WIDE R22, R0, 0x2, R8 ;  /* 0x0000000200167825 */ /* 0x000fe200078e0208 */
[----:B0-----:R-:W-:-:S03]  /*eebb0*/  PRMT R24, R14, 0x7632, R24 ;  /* 0x000076320e187816 */ /* 0x001fc60000000018 */
[C---:B------:R-:W-:Y:S01]  /*eebc0*/  IMAD.WIDE R4, R0.reuse, 0x2, R10 ;  /* 0x0000000200047825 */ /* 0x040fe200078e020a */
[C---:B------:R-:W-:Y:S01]  /*eebd0*/  IADD3 R17, R0.reuse, c[0x0][0x198], RZ ;  /* 0x0000660000117a10 */ /* 0x040fe20007ffe0ff */
[----:B-1----:R-:W3:Y:S02]  /*eebe0*/  LDL.LU R14, [R1+0x844] ;  /* 0x00084400010e7983 */ /* 0x002ee40000300800 */
[----:B------:R-:W-:Y:S02]  /*eebf0*/  IMAD.WIDE R12, R0, 0x2, R20 ;  /* 0x00000002000c7825 */ /* 0x000fe400078e0214 */
[----:B--2---:R0:W-:Y:S01]  /*eec00*/  @P4 STG.E.U16 [R22.64], R7 ;  /* 0x0000000716004986 */ /* 0x0041e2000c101506 */
[----:B----4-:R-:W-:Y:S02]  /*eec10*/  ISETP.GE.AND P4, PT, R16, c[0x0][0x17c], PT ;  /* 0x00005f0010007a0c */ /* 0x010fe40003f86270 */
[----:B------:R-:W-:Y:S01]  /*eec20*/  PRMT R25, R7, 0x7632, R25 ;  /* 0x0000763207197816 */ /* 0x000fe20000000019 */
[----:B------:R-:W2:Y:S04]  /*eec30*/  LDL.LU R16, [R1+0x834] ;  /* 0x0008340001107983 */ /* 0x000ea80000300800 */
[----:B------:R1:W-:Y:S04]  /*eec40*/  @P5 STG.E.U16 [R4.64], R15 ;  /* 0x0000000f04005986 */ /* 0x0003e8000c101506 */
[----:B0-----:R-:W4:Y:S04]  /*eec50*/  LDL.LU R7, [R1+0x64] ;  /* 0x0000640001077983 */ /* 0x001f280000300800 */
[----:B------:R-:W5:Y:S04]  /*eec60*/  LDL.LU R0, [R1+0x3498] ;  /* 0x0034980001007983 */ /* 0x000f680000300800 */
[----:B-1----:R-:W2:Y:S04]  /*eec70*/  LDL.LU R15, [R1+0x39ac] ;  /* 0x0039ac00010f7983 */ /* 0x002ea80000300800 */
[----:B------:R-:W3:Y:S01]  /*eec80*/  LDL.LU R5, [R1+0xd4] ;  /* 0x0000d40001057983 */ /* 0x000ee20000300800 */
[----:B------:R-:W-:-:S02]  /*eec90*/  ISETP.LT.AND P1, PT, R28, c[0x0][0x178], !P1 ;  /* 0x00005e001c007a0c */ /* 0x000fc40004f21270 */
[----:B------:R-:W-:Y:S01]  /*eeca0*/  ISETP.LT.AND P2, PT, R29, c[0x0][0x178], !P6 ;  /* 0x00005e001d007a0c */ /* 0x000fe20007741270 */
[C---:B------:R-:W-:Y:S01]  /*eecb0*/  IMAD.WIDE R18, R17.reuse, 0x2, R2 ;  /* 0x0000000211127825 */ /* 0x040fe200078e0202 */
[----:B------:R-:W-:Y:S01]  /*eecc0*/  STL [R1+0x39a8], R24 ;  /* 0x0039a81801007387 */ /* 0x000fe20000100800 */
[----:B------:R-:W-:Y:S02]  /*eecd0*/  ISETP.LT.AND P3, PT, R26, c[0x0][0x178], !P6 ;  /* 0x00005e001a007a0c */ /* 0x000fe40007761270 */
[----:B------:R-:W-:Y:S01]  /*eece0*/  IMAD.WIDE R22, R17, 0x2, R8 ;  /* 0x0000000211167825 */ /* 0x000fe200078e0208 */
[----:B------:R-:W-:Y:S02]  /*eecf0*/  ISETP.LT.AND P5, PT, R27, c[0x0][0x178], !P6 ;  /* 0x00005e001b007a0c */ /* 0x000fe400077a1270 */
[----:B------:R-:W-:-:S03]  /*eed00*/  ISETP.LT.AND P6, PT, R28, c[0x0][0x178], !P6 ;  /* 0x00005e001c007a0c */ /* 0x000fc600077c1270 */
[----:B--2---:R-:W-:Y:S04]  /*eed10*/  @P1 STG.E.U16 [R12.64], R15 ;  /* 0x0000000f0c001986 */ /* 0x004fe8000c101506 */
[----:B------:R0:W-:Y:S04]  /*eed20*/  @P2 STG.E.U16 [R18.64], R24 ;  /* 0x0000001812002986 */ /* 0x0001e8000c101506 */
[----:B0-----:R-:W2:Y:S04]  /*eed30*/  LDL.LU R24, [R1+0xe4] ;  /* 0x0000e40001187983 */ /* 0x001ea80000300800 */
[----:B------:R0:W-:Y:S04]  /*eed40*/  @P3 STG.E.U16 [R22.64], R25 ;  /* 0x0000001916003986 */ /* 0x0001e8000c101506 */
[----:B0-----:R-:W4:Y:S01]  /*eed50*/  LDL.LU R23, [R1+0x349c] ;  /* 0x00349c0001177983 */ /* 0x001f220000300800 */
[----:B---3--:R-:W-:Y:S01]  /*eed60*/  PRMT R18, R5, 0x7632, R18 ;  /* 0x0000763205127816 */ /* 0x008fe20000000012 */
[----:B------:R-:W-:Y:S01]  /*eed70*/  IMAD.WIDE R4, R17, 0x2, R10 ;  /* 0x0000000211047825 */ /* 0x000fe200078e020a */
[----:B------:R-:W-:-:S02]  /*eed80*/  ISETP.LT.AND P3, PT, R29, c[0x0][0x178], !P4 ;  /* 0x00005e001d007a0c */ /* 0x000fc40006761270 */
[----:B------:R-:W-:Y:S01]  /*eed90*/  ISETP.LT.AND P2, PT, R26, c[0x0][0x178], !P4 ;  /* 0x00005e001a007a0c */ /* 0x000fe20006741270 */
[----:B------:R-:W-:Y:S01]  /*eeda0*/  IMAD.WIDE R12, R17, 0x2, R20 ;  /* 0x00000002110c7825 */ /* 0x000fe200078e0214 */
[----:B-----5:R-:W-:Y:S02]  /*eedb0*/  ISETP.GE.AND P1, PT, R0, c[0x0][0x17c], PT ;  /* 0x00005f0000007a0c */ /* 0x020fe40003f26270 */
[----:B------:R-:W-:Y:S02]  /*eedc0*/  PRMT R22, R15, 0x7632, R22 ;  /* 0x000076320f167816 */ /* 0x000fe40000000016 */
[----:B------:R-:W-:Y:S01]  /*eedd0*/  IADD3 R0, R17, c[0x0][0x198], RZ ;  /* 0x0000660011007a10 */ /* 0x000fe20007ffe0ff */
[----:B------:R0:W-:Y:S01]  /*eede0*/  @P5 STG.E.U16 [R4.64], R18 ;  /* 0x0000001204005986 */ /* 0x0001e2000c101506 */
[----:B------:R-:W-:Y:S02]  /*eedf0*/  ISETP.LT.AND P5, PT, R27, c[0x0][0x178], !P4 ;  /* 0x00005e001b007a0c */ /* 0x000fe400067a1270 */
[----:B------:R-:W-:Y:S01]  /*eee00*/  ISETP.LT.AND P4, PT, R28, c[0x0][0x178], !P4 ;  /* 0x00005e001c007a0c */ /* 0x000fe20006781270 */
[----:B------:R1:W-:Y:S01]  /*eee10*/  @P6 STG.E.U16 [R12.64], R22 ;  /* 0x000000160c006986 */ /* 0x0003e2000c101506 */
[----:B------:R-:W-:-:S02]  /*eee20*/  ISETP.LT.AND P6, PT, R29, c[0x0][0x178], !P1 ;  /* 0x00005e001d007a0c */ /* 0x000fc40004fc1270 */
[C---:B------:R-:W-:Y:S01]  /*eee30*/  IADD3 R17, R0.reuse, c[0x0][0x198], RZ ;  /* 0x0000660000117a10 */ /* 0x040fe20007ffe0ff */
[----:B------:R-:W3:Y:S01]  /*eee40*/  LDL.LU R15, [R1+0x864] ;  /* 0x00086400010f7983 */ /* 0x000ee20000300800 */
[----:B0-----:R-:W-:-:S04]  /*eee50*/  IMAD.WIDE R4, R0, 0x2, R2 ;  /* 0x0000000200047825 */ /* 0x001fc800078e0202 */
[----:B------:R-:W-:Y:S01]  /*eee60*/  IMAD.WIDE R18, R0, 0x2, R8 ;  /* 0x0000000200127825 */ /* 0x000fe200078e0208 */
[----:B------:R0:W-:Y:S01]  /*eee70*/  @P3 STG.E.U16 [R4.64], R14 ;  /* 0x0000000e04003986 */ /* 0x0001e2000c101506 */
[----:B-1----:R-:W-:Y:S02]  /*eee80*/  PRMT R22, R14, 0x7632, R22 ;  /* 0x000076320e167816 */ /* 0x002fe40000000016 */
[C---:B------:R-:W-:Y:S01]  /*eee90*/  IMAD.WIDE R12, R0.reuse, 0x2, R20 ;  /* 0x00000002000c7825 */ /* 0x040fe200078e0214 */
[----:B------:R1:W-:Y:S03]  /*eeea0*/  @P2 STG.E.U16 [R18.64], R16 ;  /* 0x0000001012002986 */ /* 0x0003e6000c101506 */
[----:B0-----:R-:W-:Y:S01]  /*eeeb0*/  IMAD.WIDE R4, R0, 0x2, R10 ;  /* 0x0000000200047825 */ /* 0x001fe200078e020a */
[----:B------:R-:W5:Y:S03]  /*eeec0*/  LDL.LU R14, [R1+0x854] ;  /* 0x00085400010e7983 */ /* 0x000f660000300800 */
[----:B-1----:R-:W-:Y:S01]  /*eeed0*/  IMAD.WIDE R18, R17, 0x2, R2 ;  /* 0x0000000211127825 */ /* 0x002fe200078e0202 */
[----:B------:R-:W-:-:S02]  /*eeee0*/  ISETP.LT.AND P2, PT, R26, c[0x0][0x178], !P1 ;  /* 0x00005e001a007a0c */ /* 0x000fc40004f41270 */
[----:B------:R-:W-:Y:S01]  /*eeef0*/  PRMT R0, R16, 0x7632, R0 ;  /* 0x0000763210007816 */ /* 0x000fe20000000000 */
[----:B--2---:R-:W-:Y:S04]  /*eef00*/  @P5 STG.E.U16 [R4.64], R24 ;  /* 0x0000001804005986 */ /* 0x004fe8000c101506 */
[----:B----4-:R-:W-:Y:S01]  /*eef10*/  @P4 STG.E.U16 [R12.64], R7 ;  /* 0x000000070c004986 */ /* 0x010fe2000c101506 */
[----:B------:R-:W-:-:S03]  /*eef20*/  ISETP.LT.AND P5, PT, R27, c[0x0][0x178], !P1 ;  /* 0x00005e001b007a0c */ /* 0x000fc60004fa1270 */
[----:B------:R0:W-:Y:S01]  /*eef30*/  @P6 STG.E.U16 [R18.64], R22 ;  /* 0x0000001612006986 */ /* 0x0001e2000c101506 */
[----:B------:R-:W-:-:S03]  /*eef40*/  ISETP.LT.AND P1, PT, R28, c[0x0][0x178], !P1 ;  /* 0x00005e001c007a0c */ /* 0x000fc60004f21270 */
[----:B0-----:R-:W2:Y:S01]  /*eef50*/  LDL.LU R19, [R1+0x34a0] ;  /* 0x0034a00001137983 */ /* 0x001ea20000300800 */
[----:B------:R-:W-:Y:S01]  /*eef60*/  IMAD.WIDE R12, R17, 0x2, R8 ;  /* 0x00000002110c7825 */ /* 0x000fe200078e0208 */
[----:B------:R-:W-:Y:S02]  /*eef70*/  PRMT R18, R24, 0x7632, R18 ;  /* 0x0000763218127816 */ /* 0x000fe40000000012 */
[----:B------:R-:W-:Y:S01]  /*eef80*/  ISETP.GE.AND P3, PT, R23, c[0x0][0x17c], PT ;  /* 0x00005f0017007a0c */ /* 0x000fe20003f66270 */
[----:B------:R-:W-:Y:S01]  /*eef90*/  IMAD.WIDE R4, R17, 0x2, R10 ;  /* 0x0000000211047825 */ /* 0x000fe200078e020a */
[----:B------:R-:W4:Y:S04]  /*eefa0*/  LDL.LU R16, [R1+0x114] ;  /* 0x0001140001107983 */ /* 0x000f280000300800 */
[----:B------:R-:W4:Y:S01]  /*eefb0*/  LDL.LU R23, [R1+0x104] ;  /* 0x0001040001177983 */ /* 0x000f220000300800 */
[----:B------:R-:W-:-:S03]  /*eefc0*/  PRMT R22, R7, 0x7632, R22 ;  /* 0x0000763207167816 */ /* 0x000fc60000000016 */
[----:B------:R-:W-:Y:S04]  /*eefd0*/  @P2 STG.E.U16 [R12.64], R0 ;  /* 0x000000000c002986 */ /* 0x000fe8000c101506 */
[----:B------:R0:W-:Y:S01]  /*eefe0*/  @P5 STG.E.U16 [R4.64], R18 ;  /* 0x0000001204005986 */ /* 0x0001e2000c101506 */
[----:B------:R-:W-:-:S03]  /*eeff0*/  IMAD.MOV.U32 R7, RZ, RZ, R6 ;  /* 0x000000ffff077224 */ /* 0x000fc600078e0006 */
[----:B------:R-:W4:Y:S04]  /*ef000*/  LDL.LU R24, [R1+0x39a8] ;  /* 0x0039a80001187983 */ /* 0x000f280000300800 */
[----:B------:R-:W4:Y:S01]  /*ef010*/  LDL.LU R6, [R1+0x28] ;  /* 0x0000280001067983 */ /* 0x000f220000300800 */
[----:B0-----:R-:W-:-:S05]  /*ef020*/  IMAD.WIDE R4, R17, 0x2, R20 ;  /* 0x0000000211047825 */ /* 0x001fca00078e0214 */
[----:B------:R0:W-:Y:S04]  /*ef030*/  @P1 STG.E.U16 [R4.64], R22 ;  /* 0x0000001604001986 */ /* 0x0001e8000c101506 */
[----:B0-----:R-:W4:Y:S01]  /*ef040*/  LDL.LU R22, [R1+0x34a4] ;  /* 0x0034a40001167983 */ /* 0x001f220000300800 */
[----:B------:R-:W-:Y:S02]  /*ef050*/  ISETP.LT.AND P6, PT, R29, c[0x0][0x178], !P3 ;  /* 0x00005e001d007a0c */ /* 0x000fe40005fc1270 */
[----:B------:R-:W-:Y:S02]  /*ef060*/  ISETP.LT.AND P4, PT, R26, c[0x0][0x178], !P3 ;  /* 0x00005e001a007a0c */ /* 0x000fe40005f81270 */
[----:B------:R-:W-:Y:S02]  /*ef070*/  IADD3 R0, R17, c[0x0][0x198], RZ ;  /* 0x0000660011007a10 */ /* 0x000fe40007ffe0ff */
[----:B------:R-:W-:-:S02]  /*ef080*/  ISETP.LT.AND P5, PT, R27, c[0x0][0x178], !P3 ;  /* 0x00005e001b007a0c */ /* 0x000fc40005fa1270 */
[----:B------:R-:W-:Y:S01]  /*ef090*/  ISETP.LT.AND P3, PT, R28, c[0x0][0x178], !P3 ;  /* 0x00005e001c007a0c */ /* 0x000fe20005f61270 */
[C---:B------:R-:W-:Y:S01]  /*ef0a0*/  IMAD.WIDE R12, R0.reuse, 0x2, R2 ;  /* 0x00000002000c7825 */ /* 0x040fe200078e0202 */
[----:B------:R-:W-:-:S03]  /*ef0b0*/  IADD3 R17, R0, c[0x0][0x198], RZ ;  /* 0x0000660000117a10 */ /* 0x000fc60007ffe0ff */
[C---:B------:R-:W-:Y:S01]  /*ef0c0*/  IMAD.WIDE R4, R0.reuse, 0x2, R10 ;  /* 0x0000000200047825 */ /* 0x040fe200078e020a */
[----:B---3--:R0:W-:Y:S03]  /*ef0d0*/  @P6 STG.E.U16 [R12.64], R15 ;  /* 0x0000000f0c006986 */ /* 0x0081e6000c101506 */
[----:B0-----:R-:W-:Y:S01]  /*ef0e0*/  IMAD.WIDE R12, R0, 0x2, R20 ;  /* 0x00000002000c7825 */ /* 0x001fe200078e0214 */
[----:B--2---:R-:W-:-:S03]  /*ef0f0*/  ISETP.GE.AND P2, PT, R19, c[0x0][0x17c], PT ;  /* 0x00005f0013007a0c */ /* 0x004fc60003f46270 */
[----:B------:R-:W-:Y:S01]  /*ef100*/  IMAD.WIDE R18, R0, 0x2, R8 ;  /* 0x0000000200127825 */ /* 0x000fe200078e0208 */
[----:B------:R-:W-:-:S04]  /*ef110*/  ISETP.LT.AND P6, PT, R29, c[0x0][0x178], !P2 ;  /* 0x00005e001d007a0c */ /* 0x000fc800057c1270 */
[----:B-----5:R0:W-:Y:S01]  /*ef120*/  @P4 STG.E.U16 [R18.64], R14 ;  /* 0x0000000e12004986 */ /* 0x0201e2000c101506 */
[----:B------:R-:W-:-:S03]  /*ef130*/  ISETP.LT.AND P4, PT, R26, c[0x0][0x178], !P2 ;  /* 0x00005e001a007a0c */ /* 0x000fc60005781270 */
[----:B----4-:R1:W-:Y:S01]  /*ef140*/  @P5 STG.E.U16 [R4.64], R16 ;  /* 0x0000001004005986 */ /* 0x0103e2000c101506 */
[----:B------:R-:W-:-:S03]  /*ef150*/  PRMT R0, R15, 0x7632, R0 ;  /* 0x000076320f007816 */ /* 0x000fc60000000000 */
[----:B------:R2:W-:Y:S01]  /*ef160*/  @P3 STG.E.U16 [R12.64], R23 ;  /* 0x000000170c003986 */ /* 0x0005e2000c101506 */
[----:B------:R-:W-:Y:S01]  /*ef170*/  ISETP.LT.AND P3, PT, R27, c[0x0][0x178], !P2 ;  /* 0x00005e001b007a0c */ /* 0x000fe20005761270 */
[----:B0-----:R-:W-:-:S04]  /*ef180*/  IMAD.WIDE R18, R17, 0x2, R2 ;  /* 0x0000000211127825 */ /* 0x001fc800078e0202 */
[----:B-1----:R-:W-:Y:S01]  /*ef190*/  IMAD.WIDE R4, R17, 0x2, R8 ;  /* 0x0000000211047825 */ /* 0x002fe200078e0208 */
[----:B--2---:R-:W-:Y:S01]  /*ef1a0*/  PRMT R12, R14, 0x7632, R12 ;  /* 0x000076320e0c7816 */ /* 0x004fe2000000000c */
[----:B------:R-:W-:Y:S01]  /*ef1b0*/  @P6 STG.E.U16 [R18.64], R0 ;  /* 0x0000000012006986 */ /* 0x000fe2000c101506 */
[----:B------:R-:W-:-:S03]  /*ef1c0*/  PRMT R24, R16, 0x7632, R24 ;  /* 0x0000763210187816 */ /* 0x000fc60000000018 */
[----:B------:R0:W-:Y:S02]  /*ef1d0*/  @P4 STG.E.U16 [R4.64], R12 ;  /* 0x0000000c04004986 */ /* 0x0001e4000c101506 */
[----:B0-----:R-:W-:Y:S01]  /*ef1e0*/  IMAD.WIDE R4, R17, 0x2, R10 ;  /* 0x0000000211047825 */ /* 0x001fe200078e020a */
[----:B------:R-:W-:Y:S02]  /*ef1f0*/  ISETP.GE.AND P1, PT, R22, c[0x0][0x17c], PT ;  /* 0x00005f0016007a0c */ /* 0x000fe40003f26270 */
[----:B------:R-:W2:Y:S04]  /*ef200*/  LDL.LU R22, [R1+0x34a8] ;  /* 0x0034a80001167983 */ /* 0x000ea80000300800 */
[----:B------:R-:W3:Y:S04]  /*ef210*/  LDL.LU R14, [R1+0x18] ;  /* 0x00001800010e7983 */ /* 0x000ee80000300800 */
[----:B------:R-:W4:Y:S04]  /*ef220*/  LDL.LU R15, [R1+0x8] ;  /* 0x00000800010f7983 */ /* 0x000f280000300800 */
[----:B------:R-:W5:Y:S04]  /*ef230*/  LDL.LU R16, [R1+0x34ac] ;  /* 0x0034ac0001107983 */ /* 0x000f680000300800 */
[----:B------:R0:W-:Y:S04]  /*ef240*/  @P3 STG.E.U16 [R4.64], R24 ;  /* 0x0000001804003986 */ /* 0x0001e8000c101506 */
[----:B0-----:R-:W3:Y:S01]  /*ef250*/  LDL.LU R5, [R1+0x468] ;  /* 0x0004680001057983 */ /* 0x001ee20000300800 */
[----:B------:R-:W-:-:S02]  /*ef260*/  ISETP.LT.AND P2, PT, R28, c[0x0][0x178], !P2 ;  /* 0x00005e001c007a0c */ /* 0x000fc40005741270 */
[----:B------:R-:W-:Y:S02]  /*ef270*/  ISETP.LT.AND P5, PT, R29, c[0x0][0x178], !P1 ;  /* 0x00005e001d007a0c */ /* 0x000fe40004fa1270 */
[C---:B------:R-:W-:Y:S01]  /*ef280*/  IADD3 R0, R17.reuse, c[0x0][0x198], RZ ;  /* 0x0000660011007a10 */ /* 0x040fe20007ffe0ff */
[----:B------:R-:W-:Y:S01]  /*ef290*/  IMAD.WIDE R12, R17, 0x2, R20 ;  /* 0x00000002110c7825 */ /* 0x000fe200078e0214 */
[----:B------:R-:W-:-:S03]  /*ef2a0*/  PRMT R25, R23, 0x7632, R25 ;  /* 0x0000763217197816 */ /* 0x000fc60000000019 */
[----:B------:R-:W-:Y:S01]  /*ef2b0*/  IMAD.WIDE R18, R0, 0x2, R2 ;  /* 0x0000000200127825 */ /* 0x000fe200078e0202 */
[----:B------:R-:W-:-:S03]  /*ef2c0*/  ISETP.LT.AND P4, PT, R26, c[0x0][0x178], !P1 ;  /* 0x00005e001a007a0c */ /* 0x000fc60004f81270 */
[----:B------:R0:W-:Y:S01]  /*ef2d0*/  @P2 STG.E.U16 [R12.64], R25 ;  /* 0x000000190c002986 */ /* 0x0001e2000c101506 */
[C---:B------:R-:W-:Y:S01]  /*ef2e0*/  IADD3 R17, R0.reuse, c[0x0][0x198], RZ ;  /* 0x0000660000117a10 */ /* 0x040fe20007ffe0ff */
[----:B0-----:R-:W-:Y:S01]  /*ef2f0*/  IMAD.WIDE R12, R0, 0x2, R20 ;  /* 0x00000002000c7825 */ /* 0x001fe200078e0214 */
[----:B------:R-:W-:Y:S02]  /*ef300*/  PRMT R25, R6, 0x7632, R25 ;  /* 0x0000763206197816 */ /* 0x000fe40000000019 */
[----:B--2---:R-:W-:Y:S01]  /*ef310*/  ISETP.GE.AND P6, PT, R22, c[0x0][0x17c], PT ;  /* 0x00005f0016007a0c */ /* 0x004fe20003fc6270 */
[----:B------:R-:W-:-:S03]  /*ef320*/  IMAD.WIDE R22, R0, 0x2, R8 ;  /* 0x0000000200167825 */ /* 0x000fc600078e0208 */
[----:B------:R-:W-:Y:S02]  /*ef330*/  ISETP.LT.AND P2, PT, R29, c[0x0][0x178], !P6 ;  /* 0x00005e001d007a0c */ /* 0x000fe40007741270 */
[----:B------:R-:W-:Y:S01]  /*ef340*/  ISETP.LT.AND P3, PT, R26, c[0x0][0x178], !P6 ;  /* 0x00005e001a007a0c */ /* 0x000fe20007761270 */
[----:B---3--:R0:W-:Y:S01]  /*ef350*/  @P5 STG.E.U16 [R18.64], R5 ;  /* 0x0000000512005986 */ /* 0x0081e2000c101506 */
[----:B------:R-:W-:Y:S02]  /*ef360*/  ISETP.LT.AND P5, PT, R27, c[0x0][0x178], !P1 ;  /* 0x00005e001b007a0c */ /* 0x000fe40004fa1270 */
[----:B------:R-:W-:Y:S02]  /*ef370*/  ISETP.LT.AND P1, PT, R28, c[0x0][0x178], !P1 ;  /* 0x00005e001c007a0c */ /* 0x000fe40004f21270 */
[----:B------:R-:W-:Y:S01]  /*ef380*/  PRMT R24, R5, 0x7632, R24 ;  /* 0x0000763205187816 */ /* 0x000fe20000000018 */
[----:B------:R1:W-:Y:S01]  /*ef390*/  @P4 STG.E.U16 [R22.64], R6 ;  /* 0x0000000616004986 */ /* 0x0003e2000c101506 */
[----:B-----5:R-:W-:-:S03]  /*ef3a0*/  ISETP.GE.AND P4, PT, R16, c[0x0][0x17c], PT ;  /* 0x00005f0010007a0c */ /* 0x020fc60003f86270 */
[----:B------:R-:W2:Y:S01]  /*ef3b0*/  LDL.LU R28, [R1+0x4d8] ;  /* 0x0004d800011c7983 */ /* 0x000ea20000300800 */
[----:B0-----:R-:W-:-:S03]  /*ef3c0*/  IMAD.WIDE R4, R0, 0x2, R10 ;  /* 0x0000000200047825 */ /* 0x001fc600078e020a */
[----:B------:R-:W3:Y:S01]  /*ef3d0*/  LDL.LU R16, [R1+0x58] ;  /* 0x0000580001107983 */ /* 0x000ee20000300800 */
[----:B------:R-:W-:-:S03]  /*ef3e0*/  IMAD.WIDE R18, R17, 0x2, R2 ;  /* 0x0000000211127825 */ /* 0x000fc600078e0202 */
[----:B------:R-:W-:Y:S01]  /*ef3f0*/  @P5 STG.E.U16 [R4.64], R14 ;  /* 0x0000000e04005986 */ /* 0x000fe2000c101506 */
[----:B-1----:R-:W-:-:S03]  /*ef400*/  IMAD.WIDE R22, R17, 0x2, R8 ;  /* 0x0000000211167825 */ /* 0x002fc600078e0208 */
[----:B----4-:R-:W-:Y:S04]  /*ef410*/  @P1 STG.E.U16 [R12.64], R15 ;  /* 0x0000000f0c001986 */ /* 0x010fe8000c101506 */
[----:B------:R-:W4:Y:S04]  /*ef420*/  LDL.LU R6, [R1+0x48] ;  /* 0x0000480001067983 */ /* 0x000f280000300800 */
[----:B------:R-:W-:Y:S04]  /*ef430*/  @P2 STG.E.U16 [R18.64], R24 ;  /* 0x0000001812002986 */ /* 0x000fe8000c101506 */
[----:B------:R-:W5:Y:S04]  /*ef440*/  LDL.LU R0, [R1+0x34b0] ;  /* 0x0034b00001007983 */ /* 0x000f680000300800 */
[----:B------:R0:W-:Y:S04]  /*ef450*/  @P3 STG.E.U16 [R22.64], R25 ;  /* 0x0000001916003986 */ /* 0x0001e8000c101506 */
[----:B0-----:R-:W2:Y:S01]  /*ef460*/  LDL R25, [R1+0x1c14] ;  /* 0x001c140001197983 */ /* 0x001ea20000100800 */
[----:B------:R-:W-:-:S02]  /*ef470*/  PRMT R18, R14, 0x7632, R18 ;  /* 0x000076320e127816 */ /* 0x000fc40000000012 */
[----:B------:R-:W-:Y:S01]  /*ef480*/  PRMT R22, R15, 0x7632, R22 ;  /* 0x000076320f167816 */ /* 0x000fe20000000016 */
[----:B------:R-:W3:Y:S04]  /*ef490*/  LDL.LU R14, [R1+0x39a4] ;  /* 0x0039a400010e7983 */ /* 0x000ee80000300800 */
[----:B------:R-:W3:Y:S01]  /*ef4a0*/  LDL.LU R15, [R1+0x34b4] ;  /* 0x0034b400010f7983 */ /* 0x000ee20000300800 */
[----:B------:R-:W-:Y:S01]  /*ef4b0*/  ISETP.LT.AND P5, PT, R27, c[0x0][0x178], !P6 ;  /* 0x00005e001b007a0c */ /* 0x000fe200077a1270 */
[----:B------:R-:W-:Y:S01]  /*ef4c0*/  IMAD.WIDE R4, R17, 0x2, R10 ;  /* 0x0000000211047825 */ /* 0x000fe200078e020a */
[----:B------:R-:W-:Y:S02]  /*ef4d0*/  ISETP.LT.AND P3, PT, R29, c[0x0][0x178], !P4 ;  /* 0x00005e001d007a0c */ /* 0x000fe40006761270 */
[----:B------:R-:W-:Y:S01]  /*ef4e0*/  ISETP.LT.AND P2, PT, R26, c[0x0][0x178], !P4 ;  /* 0x00005e001a007a0c */ /* 0x000fe20006741270 */
[----:B------:R-:W-:-:S08]  /*ef4f0*/  IMAD.WIDE R12, R17, 0x2, R20 ;  /* 0x00000002110c7825 */ /* 0x000fd000078e0214 */
[----:B------:R0:W-:Y:S01]  /*ef500*/  @P5 STG.E.U16 [R4.64], R18 ;  /* 0x0000001204005986 */ /* 0x0001e2000c101506 */
[----:B------:R-:W-:Y:S02]  /*ef510*/  ISETP.LT.AND P5, PT, R27, c[0x0][0x178], !P4 ;  /* 0x00005e001b007a0c */ /* 0x000fe400067a1270 */
[----:B-----5:R-:W-:Y:S02]  /*ef520*/  ISETP.GE.AND P1, PT, R0, c[0x0][0x17c], PT ;  /* 0x00005f0000007a0c */ /* 0x020fe40003f26270 */
[----:B------:R-:W-:Y:S02]  /*ef530*/  IADD3 R0, R17, c[0x0][0x198], RZ ;  /* 0x0000660011007a10 */ /* 0x000fe40007ffe0ff */
[----:B--2---:R-:W-:-:S03]  /*ef540*/  ISETP.LT.AND P6, PT, R25, c[0x0][0x178], !P6 ;  /* 0x00005e0019007a0c */ /* 0x004fc600077c1270 */
[C---:B0-----:R-:W-:Y:S01]  /*ef550*/  IMAD.WIDE R4, R0.reuse, 0x2, R2 ;  /* 0x0000000200047825 */ /* 0x041fe200078e0202 */
[----:B------:R-:W-:Y:S02]  /*ef560*/  ISETP.LT.AND P4, PT, R25, c[0x0][0x178], !P4 ;  /* 0x00005e0019007a0c */ /* 0x000fe40006781270 */
[C---:B------:R-:W-:Y:S01]  /*ef570*/  IADD3 R17, R0.reuse, c[0x0][0x198], RZ ;  /* 0x0000660000117a10 */ /* 0x040fe20007ffe0ff */
[----:B------:R-:W-:-:S06]  /*ef580*/  IMAD.WIDE R18, R0, 0x2, R8 ;  /* 0x0000000200127825 */ /* 0x000fcc00078e0208 */
[----:B------:R0:W-:Y:S01]  /*ef590*/  @P6 STG.E.U16 [R12.64], R22 ;  /* 0x000000160c006986 */ /* 0x0001e2000c101506 */
[----:B------:R-:W-:-:S03]  /*ef5a0*/  ISETP.LT.AND P6, PT, R29, c[0x0][0x178], !P1 ;  /* 0x00005e001d007a0c */ /* 0x000fc60004fc1270 */
[----:B------:R1:W-:Y:S04]  /*ef5b0*/  @P3 STG.E.U16 [R4.64], R28 ;  /* 0x0000001c04003986 */ /* 0x0003e8000c101506 */
[----:B---3--:R2:W-:Y:S01]  /*ef5c0*/  @P2 STG.E.U16 [R18.64], R16 ;  /* 0x0000001012002986 */ /* 0x0085e2000c101506 */
[----:B0-----:R-:W-:Y:S01]  /*ef5d0*/  IMAD.WIDE R12, R0, 0x2, R20 ;  /* 0x00000002000c7825 */ /* 0x001fe200078e0214 */
[----:B------:R-:W-:-:S03]  /*ef5e0*/  PRMT R22, R28, 0x7632, R22 ;  /* 0x000076321c167816 */ /* 0x000fc60000000016 */
[----:B-1----:R-:W-:Y:S01]  /*ef5f0*/  IMAD.WIDE R4, R0, 0x2, R10 ;  /* 0x0000000200047825 */ /* 0x002fe200078e020a */
[----:B------:R-:W3:Y:S03]  /*ef600*/  LDL.LU R28, [R1+0x88] ;  /* 0x00008800011c7983 */ /* 0x000ee60000300800 */
[----:B--2---:R-:W-:Y:S01]  /*ef610*/  IMAD.WIDE R18, R17, 0x2, R2 ;  /* 0x0000000211127825 */ /* 0x004fe200078e0202 */
[----:B----4-:R-:W-:Y:S01]  /*ef620*/  @P5 STG.E.U16 [R4.64], R6 ;  /* 0x0000000604005986 */ /* 0x010fe2000c101506 */
[----:B------:R-:W-:-:S03]  /*ef630*/  ISETP.GE.AND P3, PT, R15, c[0x0][0x17c], PT ;  /* 0x00005f000f007a0c */ /* 0x000fc60003f66270 */
[----:B------:R-:W-:Y:S04]  /*ef640*/  @P4 STG.E.U16 [R12.64], R14 ;  /* 0x0000000e0c004986 */ /* 0x000fe8000c101506 */
[----:B------:R-:W2:Y:S04]  /*ef650*/  LDL.LU R15, [R1+0x34b8] ;  /* 0x0034b800010f7983 */ /* 0x000ea80000300800 */
[----:B------:R0:W-:Y:S04]  /*ef660*/  @P6 STG.E.U16 [R18.64], R22 ;  /* 0x0000001612006986 */ /* 0x0001e8000c101506 */
[----:B0-----:R-:W4:Y:S01]  /*ef670*/  LDL.LU R22, [R1+0x4e8] ;  /* 0x0004e80001167983 */ /* 0x001f220000300800 */
[----:B------:R-:W-:-:S03]  /*ef680*/  PRMT R14, R6, 0x7632, R14 ;  /* 0x00007632060e7816 */ /* 0x000fc6000000000e */
[----:B------:R-:W5:Y:S04]  /*ef690*/  LDL.LU R6, [R1+0x78] ;  /* 0x0000780001067983 */ /* 0x000f680000300800 */
[----:B------:R-:W5:Y:S01]  /*ef6a0*/  LDL.LU R23, [R1+0x38] ;  /* 0x0000380001177983 */ /* 0x000f620000300800 */
[----:B------:R-:W-:Y:S02]  /*ef6b0*/  ISETP.LT.AND P2, PT, R26, c[0x0][0x178], !P1 ;  /* 0x00005e001a007a0c */ /* 0x000fe40004f41270 */
[----:B------:R-:W-:Y:S01]  /*ef6c0*/  ISETP.LT.AND P5, PT, R27, c[0x0][0x178], !P1 ;  /* 0x00005e001b007a0c */ /* 0x000fe20004fa1270 */
[----:B------:R-:W-:Y:S01]  /*ef6d0*/  IMAD.WIDE R12, R17, 0x2, R8 ;  /* 0x00000002110c7825 */ /* 0x000fe200078e0208 */
[----:B------:R-:W-:Y:S02]  /*ef6e0*/  PRMT R0, R16, 0x7632, R0 ;  /* 0x0000763210007816 */ /* 0x000fe40000000000 */
[----:B------:R-:W-:Y:S01]  /*ef6f0*/  ISETP.LT.AND P1, PT, R25, c[0x0][0x178], !P1 ;  /* 0x00005e0019007a0c */ /* 0x000fe20004f21270 */
[----:B------:R-:W-:Y:S01]  /*ef700*/  IMAD.WIDE R4, R17, 0x2, R10 ;  /* 0x0000000211047825 */ /* 0x000fe200078e020a */
[----:B------:R-:W-:Y:S01]  /*ef710*/  ISETP.LT.AND P6, PT, R29, c[0x0][0x178], !P3 ;  /* 0x00005e001d007a0c */ /* 0x000fe20005fc1270 */
[----:B------:R-:W5:Y:S01]  /*ef720*/  LDL.LU R16, [R1+0x568] ;  /* 0x0005680001107983 */ /* 0x000f620000300800 */
[----:B------:R-:W-:-:S03]  /*ef730*/  ISETP.LT.AND P4, PT, R26, c[0x0][0x178], !P3 ;  /* 0x00005e001a007a0c */ /* 0x000fc60005f81270 */
[----:B------:R0:W-:Y:S04]  /*ef740*/  @P2 STG.E.U16 [R12.64], R0 ;  /* 0x000000000c002986 */ /* 0x0001e8000c101506 */
[----:B------:R1:W-:Y:S01]  /*ef750*/  @P5 STG.E.U16 [R4.64], R14 ;  /* 0x0000000e04005986 */ /* 0x0003e2000c101506 */
[C---:B0-----:R-:W-:Y:S02]  /*ef760*/  IADD3 R0, R17.reuse, c[0x0][0x198], RZ ;  /* 0x0000660011007a10 */ /* 0x041fe40007ffe0ff */
[----:B-1----:R-:W-:Y:S01]  /*ef770*/  PRMT R14, R14, 0x7632, R14 ;  /* 0x000076320e0e7816 */ /* 0x002fe2000000000e */
[----:B------:R-:W-:-:S04]  /*ef780*/  IMAD.WIDE R4, R17, 0x2, R20 ;  /* 0x0000000211047825 */ /* 0x000fc800078e0214 */
[C---:B------:R-:W-:Y:S01]  /*ef790*/  IMAD.WIDE R12, R0.reuse, 0x2, R2 ;  /* 0x00000002000c7825 */ /* 0x040fe200078e0202 */
[----:B------:R0:W-:Y:S03]  /*ef7a0*/  @P1 STG.E.U16 [R4.64], R14 ;  /* 0x0000000e04001986 */ /* 0x0001e6000c101506 */
[C---:B------:R-:W-:Y:S01]  /*ef7b0*/  IMAD.WIDE R18, R0.reuse, 0x2, R8 ;  /* 0x0000000200127825 */ /* 0x040fe200078e0208 */
[----:B------:R-:W-:Y:S02]  /*ef7c0*/  ISETP.LT.AND P5, PT, R27, c[0x0][0x178], !P3 ;  /* 0x00005e001b007a0c */ /* 0x000fe40005fa1270 */
[----:B------:R-:W-:Y:S02]  /*ef7d0*/  ISETP.LT.AND P3, PT, R25, c[0x0][0x178], !P3 ;  /* 0x00005e0019007a0c */ /* 0x000fe40005f61270 */
[C---:B0-----:R-:W-:Y:S01]  /*ef7e0*/  IADD3 R14, R0.reuse, c[0x0][0x198], RZ ;  /* 0x00006600000e7a10 */ /* 0x041fe20007ffe0ff */
[----:B------:R-:W-:Y:S01]  /*ef7f0*/  IMAD.WIDE R4, R0, 0x2, R10 ;  /* 0x0000000200047825 */ /* 0x000fe200078e020a */
[----:B--2---:R-:W-:-:S02]  /*ef800*/  ISETP.GE.AND P2, PT, R15, c[0x0][0x17c], PT ;  /* 0x00005f000f007a0c */ /* 0x004fc40003f46270 */
[----:B------:R-:W2:Y:S04]  /*ef810*/  LDL.LU R15, [R1+0x558] ;  /* 0x00055800010f7983 */ /* 0x000ea80000300800 */
[----:B----4-:R-:W-:Y:S04]  /*ef820*/  @P6 STG.E.U16 [R12.64], R22 ;  /* 0x000000160c006986 */ /* 0x010fe8000c101506 */
[----:B---3--:R0:W-:Y:S04]  /*ef830*/  @P4 STG.E.U16 [R18.64], R28 ;  /* 0x0000001c12004986 */ /* 0x0081e8000c101506 */
[----:B0-----:R-:W3:Y:S01]  /*ef840*/  LDL.LU R19, [R1+0x34bc] ;  /* 0x0034bc0001137983 */ /* 0x001ee20000300800 */
[----:B------:R-:W-:Y:S01]  /*ef850*/  IMAD.WIDE R12, R0, 0x2, R20 ;  /* 0x00000002000c7825 */ /* 0x000fe200078e0214 */
[----:B------:R-:W-:-:S02]  /*ef860*/  PRMT R0, R22, 0x7632, R0 ;  /* 0x0000763216007816 */ /* 0x000fc40000000000 */
[----:B------:R-:W4:Y:S04]  /*ef870*/  LDL.LU R22, [R1+0x34c0] ;  /* 0x0034c00001167983 */ /* 0x000f280000300800 */
[----:B-----5:R-:W-:Y:S04]  /*ef880*/  @P5 STG.E.U16 [R4.64], R6 ;  /* 0x0000000604005986 */ /* 0x020fe8000c101506 */
[----:B------:R0:W-:Y:S02]  /*ef890*/  @P3 STG.E.U16 [R12.64], R23 ;  /* 0x000000170c003986 */ /* 0x0001e4000c101506 */
[----:B0-----:R-:W-:-:S02]  /*ef8a0*/  PRMT R12, R28, 0x7632, R12 ;  /* 0x000076321c0c7816 */ /* 0x001fc4000000000c */
[----:B------:R-:W5:Y:S01]  /*ef8b0*/  LDL.LU R28, [R1+0x34c4] ;  /* 0x0034c400011c7983 */ /* 0x000f620000300800 */
[----:B------:R-:W-:Y:S02]  /*ef8c0*/  ISETP.LT.AND P6, PT, R29, c[0x0][0x178], !P2 ;  /* 0x00005e001d007a0c */ /* 0x000fe400057c1270 */
[----:B------:R-:W-:Y:S01]  /*ef8d0*/  ISETP.LT.AND P4, PT, R26, c[0x0][0x178], !P2 ;  /* 0x00005e001a007a0c */ /* 0x000fe20005781270 */
[----:B------:R-:W-:Y:S01]  /*ef8e0*/  IMAD.WIDE R4, R14, 0x2, R8 ;  /* 0x000000020e047825 */ /* 0x000fe200078e0208 */
[----:B------:R-:W-:Y:S02]  /*ef8f0*/  ISETP.LT.AND P3, PT, R27, c[0x0][0x178], !P2 ;  /* 0x00005e001b007a0c */ /* 0x000fe40005761270 */
[----:B------:R-:W-:Y:S02]  /*ef900*/  ISETP.LT.AND P2, PT, R25, c[0x0][0x178], !P2 ;  /* 0x00005e0019007a0c */ /* 0x000fe40005741270 */
[----:B------:R-:W-:Y:S02]  /*ef910*/  PRMT R17, R6, 0x7632, R17 ;  /* 0x0000763206117816 */ /* 0x000fe40000000011 */
[----:B------:R-:W-:Y:S01]  /*ef920*/  PRMT R24, R23, 0x7632, R24 ;  /* 0x0000763217187816 */ /* 0x000fe20000000018 */
[----:B------:R-:W2:Y:S01]  /*ef930*/  LDL.LU R6, [R1+0x39a0] ;  /* 0x0039a00001067983 */ /* 0x000ea20000300800 */
[----:B---3--:R-:W-:Y:S01]  /*ef940*/  ISETP.GE.AND P1, PT, R19, c[0x0][0x17c], PT ;  /* 0x00005f0013007a0c */ /* 0x008fe20003f26270 */
[----:B------:R-:W-:-:S03]  /*ef950*/  IMAD.WIDE R18, R14, 0x2, R2 ;  /* 0x000000020e127825 */ /* 0x000fc600078e0202 */
[----:B------:R-:W-:Y:S02]  /*ef960*/  ISETP.LT.AND P5, PT, R29, c[0x0][0x178], !P1 ;  /* 0x00005e001d007a0c */ /* 0x000fe40004fa1270 */
[----:B------:R0:W-:Y:S04]  /*ef970*/  @P6 STG.E.U16 [R18.64], R0 ;  /* 0x0000000012006986 */ /* 0x0001e8000c101506 */
[----:B------:R1:W-:Y:S01]  /*ef980*/  @P4 STG.E.U16 [R4.64], R12 ;  /* 0x0000000c04004986 */ /* 0x0003e2000c101506 */
[----:B------:R-:W-:Y:S02]  /*ef990*/  ISETP.LT.AND P4, PT, R26, c[0x0][0x178], !P1 ;  /* 0x00005e001a007a0c */ /* 0x000fe40004f81270 */
[----:B----4-:R-:W-:Y:S02]  /*ef9a0*/  ISETP.GE.AND P6, PT, R22, c[0x0][0x17c], PT ;  /* 0x00005f0016007a0c */ /* 0x010fe40003fc6270 */
[C---:B0-----:R-:W-:Y:S01]  /*ef9b0*/  IADD3 R0, R14.reuse, c[0x0][0x198], RZ ;  /* 0x000066000e007a10 */ /* 0x041fe20007ffe0ff */
[----:B-1----:R-:W-:-:S04]  /*ef9c0*/  IMAD.WIDE R4, R14, 0x2, R10 ;  /* 0x000000020e047825 */ /* 0x002fc800078e020a */
[----:B------:R-:W-:Y:S01]  /*ef9d0*/  IMAD.WIDE R12, R14, 0x2, R20 ;  /* 0x000000020e0c7825 */ /* 0x000fe200078e0214 */
[----:B------:R-:W-:Y:S03]  /*ef9e0*/  @P3 STG.E.U16 [R4.64], R17 ;  /* 0x0000001104003986 */ /* 0x000fe6000c101506 */
[C---:B------:R-:W-:Y:S01]  /*ef9f0*/  IMAD.WIDE R18, R0.reuse, 0x2, R2 ;  /* 0x0000000200127825 */ /* 0x040fe200078e0202 */
[----:B------:R0:W-:Y:S03]  /*efa00*/  @P2 STG.E.U16 [R12.64], R24 ;  /* 0x000000180c002986 */ /* 0x0001e6000c101506 */
[----:B------:R-:W-:Y:S01]  /*efa10*/  IMAD.WIDE R22, R0, 0x2, R8 ;  /* 0x0000000200167825 */ /* 0x000fe200078e0208 */
[----:B------:R-:W-:Y:S01]  /*efa20*/  @P5 STG.E.U16 [R18.64], R16 ;  /* 0x0000001012005986 */ /* 0x000fe2000c101506 */
[----:B------:R-:W-:-:S03]  /*efa30*/  ISETP.LT.AND P2, PT, R29, c[0x0][0x178], !P6 ;  /* 0x00005e001d007a0c */ /* 0x000fc60007741270 */
[----:B--2---:R1:W-:Y:S01]  /*efa40*/  @P4 STG.E.U16 [R22.64], R15 ;  /* 0x0000000f16004986 */ /* 0x0043e2000c101506 */
[----:B-----5:R-:W-:Y:S02]  /*efa50*/  ISETP.GE.AND P4, PT, R28, c[0x0][0x17c], PT ;  /* 0x00005f001c007a0c */ /* 0x020fe40003f86270 */
[----:B0-----:R-:W-:Y:S01]  /*efa60*/  PRMT R24, R15, 0x7632, R24 ;  /* 0x000076320f187816 */ /* 0x001fe20000000018 */
[----:B------:R-:W-:Y:S01]  /*efa70*/  IMAD.WIDE R4, R0, 0x2, R10 ;  /* 0x0000000200047825 */ /* 0x000fe200078e020a */
[----:B------:R-:W-:Y:S02]  /*efa80*/  PRMT R17, R16, 0x7632, R17 ;  /* 0x0000763210117816 */ /* 0x000fe40000000011 */
[C---:B------:R-:W-:Y:S01]  /*efa90*/  IADD3 R14, R0.reuse, c[0x0][0x198], RZ ;  /* 0x00006600000e7a10 */ /* 0x040fe20007ffe0ff */
[----:B------:R-:W-:Y:S01]  /*efaa0*/  IMAD.WIDE R12, R0, 0x2, R20 ;  /* 0x00000002000c7825 */ /* 0x000fe200078e0214 */
[----:B-1----:R-:W2:Y:S04]  /*efab0*/  LDL.LU R15, [R1+0x34c8] ;  /* 0x0034c800010f7983 */ /* 0x002ea80000300800 */
[----:B------:R-:W3:Y:S04]  /*efac0*/  LDL.LU R29, [R1+0x5b8] ;  /* 0x0005b800011d7983 */ /* 0x000ee80000300800 */
[----:B------:R-:W4:Y:S04]  /*efad0*/  LDL.LU R28, [R1+0xc8] ;  /* 0x0000c800011c7983 */ /* 0x000f280000300800 */
        /* <DEDUP_REMOVED lines=9> */
[----:B------:R-:W-:Y:S04]  /*efb70*/  @P2 STG.E.U16 [R18.64], R17 ;  /* 0x0000001112002986 */ /* 0x000fe8000c101506 */
[----:B------:R0:W-:Y:S04]  /*efb80*/  @P3 STG.E.U16 [R22.64], R24 ;  /* 0x0000001816003986 */ /* 0x0001e8000c101506 */
[----:B0-----:R-:W2:Y:S04]  /*efb90*/  LDL.LU R23, [R1+0x578] ;  /* 0x0005780001177983 */ /* 0x001ea80000300800 */
[----:B------:R0:W-:Y:S04]  /*efba0*/  STL [R1+0x3860], R24 ;  /* 0x0038601801007387 */ /* 0x0001e80000100800 */
[----:B0-----:R-:W2:Y:S01]  /*efbb0*/  LDL R24, [R1+0x1be4] ;  /* 0x001be40001187983 */ /* 0x001ea20000100800 */
[----:B------:R-:W-:-:S02]  /*efbc0*/  ISETP.LT.AND P5, PT, R27, c[0x0][0x178], !P6 ;  /* 0x00005e001b007a0c */ /* 0x000fc400077a1270 */
[----:B------:R-:W-:Y:S01]  /*efbd0*/  ISETP.LT.AND P6, PT, R25, c[0x0][0x178], !P6 ;  /* 0x00005e0019007a0c */ /* 0x000fe200077c1270 */
[----:B------:R-:W-:Y:S01]  /*efbe0*/  IMAD.WIDE R12, R14, 0x2, R10 ;  /* 0x000000020e0c7825 */ /* 0x000fe200078e020a */
[----:B------:R-:W-:Y:S02]  /*efbf0*/  PRMT R17, R0, 0x7632, R17 ;  /* 0x0000763200117816 */ /* 0x000fe40000000011 */
[C---:B------:R-:W-:Y:S01]  /*efc00*/  IADD3 R0, R14.reuse, c[0x0][0x198], RZ ;  /* 0x000066000e007a10 */ /* 0x040fe20007ffe0ff */
[----:B------:R-:W-:Y:S01]  /*efc10*/  IMAD.WIDE R4, R14, 0x2, R20 ;  /* 0x000000020e047825 */ /* 0x000fe200078e0214 */
[----:B------:R-:W-:-:S05]  /*efc20*/  PRMT R6, R6, 0x7632, R6 ;  /* 0x0000763206067816 */ /* 0x000fca0000000006 */
[----:B------:R0:W-:Y:S01]  /*efc30*/  @P5 STG.E.U16 [R12.64], R17 ;  /* 0x000000110c005986 */ /* 0x0001e2000c101506 */
[----:B------:R-:W-:Y:S02]  /*efc40*/  ISETP.GE.AND P1, PT, R15, c[0x0][0x17c], PT ;  /* 0x00005f000f007a0c */ /* 0x000fe40003f26270 */
[----:B---3--:R-:W-:Y:S01]  /*efc50*/  PRMT R14, R29, 0x7632, R14 ;  /* 0x000076321d0e7816 */ /* 0x008fe2000000000e */
[----:B------:R-:W-:Y:S04]  /*efc60*/  @P6 STG.E.U16 [R4.64], R6 ;  /* 0x0000000604006986 */ /* 0x000fe8000c101506 */
[----:B------:R-:W3:Y:S01]  /*efc70*/  LDL.LU R15, [R1+0x34cc] ;  /* 0x0034cc00010f7983 */ /* 0x000ee20000300800 */
[----:B0-----:R-:W-:Y:S01]  /*efc80*/  IMAD.WIDE R12, R0, 0x2, R2 ;  /* 0x00000002000c7825 */ /* 0x001fe200078e0202 */
[----:B--2---:R-:W-:-:S13]  /*efc90*/  ISETP.LT.AND P3, PT, R24, c[0x0][0x178], !P4 ;  /* 0x00005e0018007a0c */ /* 0x004fda0006761270 */
[----:B------:R0:W-:Y:S04]  /*efca0*/  @P3 STG.E.U16 [R12.64], R29 ;  /* 0x0000001d0c003986 */ /* 0x0001e8000c101506 */
[----:B0-----:R-:W2:Y:S04]  /*efcb0*/  LDL.LU R29, [R1+0x658] ;  /* 0x00065800011d7983 */ /* 0x001ea80000300800 */
[----:B------:R-:W2:Y:S01]  /*efcc0*/  LDL.LU R22, [R1+0x34d0] ;  /* 0x0034d00001167983 */ /* 0x000ea20000300800 */
[----:B------:R-:W-:Y:S02]  /*efcd0*/  ISETP.LT.AND P2, PT, R26, c[0x0][0x178], !P4 ;  /* 0x00005e001a007a0c */ /* 0x000fe40006741270 */
[----:B------:R-:W-:Y:S01]  /*efce0*/  ISETP.LT.AND P5, PT, R27, c[0x0][0x178], !P4 ;  /* 0x00005e001b007a0c */ /* 0x000fe200067a1270 */
[----:B------:R-:W-:Y:S01]  /*efcf0*/  IMAD.WIDE R18, R0, 0x2, R8 ;  /* 0x0000000200127825 */ /* 0x000fe200078e0208 */
[----:B------:R-:W-:-:S02]  /*efd00*/  ISETP.LT.AND P4, PT, R25, c[0x0][0x178], !P4 ;  /* 0x00005e0019007a0c */ /* 0x000fc40006781270 */
[----:B------:R-:W-:Y:S01]  /*efd10*/  ISETP.LT.AND P6, PT, R24, c[0x0][0x178], !P1 ;  /* 0x00005e0018007a0c */ /* 0x000fe20004fc1270 */
[C---:B------:R-:W-:Y:S01]  /*efd20*/  IMAD.WIDE R4, R0.reuse, 0x2, R10 ;  /* 0x0000000200047825 */ /* 0x040fe200078e020a */
[----:B------:R-:W-:-:S05]  /*efd30*/  IADD3 R6, R0, c[0x0][0x198], RZ ;  /* 0x0000660000067a10 */ /* 0x000fca0007ffe0ff */
[----:B------:R0:W-:Y:S01]  /*efd40*/  @P2 STG.E.U16 [R18.64], R23 ;  /* 0x0000001712002986 */ /* 0x0001e2000c101506 */
[----:B------:R-:W-:Y:S01]  /*efd50*/  ISETP.LT.AND P2, PT, R26, c[0x0][0x178], !P1 ;  /* 0x00005e001a007a0c */ /* 0x000fe20004f41270 */
[----:B------:R-:W-:Y:S02]  /*efd60*/  IMAD.WIDE R12, R0, 0x2, R20 ;  /* 0x00000002000c7825 */ /* 0x000fe400078e0214 */
[----:B----4-:R1:W-:Y:S01]  /*efd70*/  @P5 STG.E.U16 [R4.64], R28 ;  /* 0x0000001c04005986 */ /* 0x0103e2000c101506 */
[----:B------:R-:W-:Y:S02]  /*efd80*/  ISETP.LT.AND P5, PT, R27, c[0x0][0x178], !P1 ;  /* 0x00005e001b007a0c */ /* 0x000fe40004fa1270 */
[----:B------:R-:W-:Y:S01]  /*efd90*/  PRMT R0, R23, 0x7632, R0 ;  /* 0x0000763217007816 */ /* 0x000fe20000000000 */
[----:B-----5:R4:W-:Y:S01]  /*efda0*/  @P4 STG.E.U16 [R12.64], R16 ;  /* 0x000000100c004986 */ /* 0x0209e2000c101506 */
[----:B0-----:R-:W-:-:S04]  /*efdb0*/  IMAD.WIDE R18, R6, 0x2, R2 ;  /* 0x0000000206127825 */ /* 0x001fc800078e0202 */
[C---:B-1----:R-:W-:Y:S01]  /*efdc0*/  IMAD.WIDE R4, R6.reuse, 0x2, R8 ;  /* 0x0000000206047825 */ /* 0x042fe200078e0208 */
[----:B------:R0:W-:Y:S01]  /*efdd0*/  @P6 STG.E.U16 [R18.64], R14 ;  /* 0x0000000e12006986 */ /* 0x0001e2000c101506 */
[----:B---3--:R-:W-:Y:S02]  /*efde0*/  ISETP.GE.AND P3, PT, R15, c[0x0][0x17c], PT ;  /* 0x00005f000f007a0c */ /* 0x008fe40003f66270 */
[----:B----4-:R-:W-:Y:S01]  /*efdf0*/  IMAD.WIDE R12, R6, 0x2, R10 ;  /* 0x00000002060c7825 */ /* 0x010fe200078e020a */
[----:B------:R-:W3:Y:S04]  /*efe00*/  LDL.LU R15, [R1+0x608] ;  /* 0x00060800010f7983 */ /* 0x000ee80000300800 */
[----:B------:R-:W-:Y:S01]  /*efe10*/  @P2 STG.E.U16 [R4.64], R0 ;  /* 0x0000000004002986 */ /* 0x000fe2000c101506 */
[----:B0-----:R-:W-:-:S03]  /*efe20*/  PRMT R14, R28, 0x7632, R14 ;  /* 0x000076321c0e7816 */ /* 0x001fc6000000000e */
[----:B------:R-:W4:Y:S04]  /*efe30*/  LDL.LU R23, [R1+0xa8] ;  /* 0x0000a80001177983 */ /* 0x000f280000300800 */
[----:B------:R0:W-:Y:S02]  /*efe40*/  @P5 STG.E.U16 [R12.64], R14 ;  /* 0x0000000e0c005986 */ /* 0x0001e4000c101506 */
[----:B0-----:R-:W-:Y:S02]  /*efe50*/  PRMT R14, R16, 0x7632, R14 ;  /* 0x00007632100e7816 */ /* 0x001fe4000000000e */
[----:B--2---:R-:W-:Y:S02]  /*efe60*/  ISETP.GE.AND P2, PT, R22, c[0x0][0x17c], PT ;  /* 0x00005f0016007a0c */ /* 0x004fe40003f46270 */
[----:B------:R-:W2:Y:S04]  /*efe70*/  LDL.LU R22, [R1+0x34d4] ;  /* 0x0034d40001167983 */ /* 0x000ea80000300800 */
[----:B------:R-:W5:Y:S04]  /*efe80*/  LDL.LU R28, [R1+0x848] ;  /* 0x00084800011c7983 */ /* 0x000f680000300800 */
[----:B------:R-:W2:Y:S01]  /*efe90*/  LDL.LU R16, [R1+0x838] ;  /* 0x0008380001107983 */ /* 0x000ea20000300800 */
[----:B------:R-:W-:-:S02]  /*efea0*/  ISETP.LT.AND P1, PT, R25, c[0x0][0x178], !P1 ;  /* 0x00005e0019007a0c */ /* 0x000fc40004f21270 */
[----:B------:R-:W-:Y:S02]  /*efeb0*/  ISETP.LT.AND P6, PT, R24, c[0x0][0x178], !P3 ;  /* 0x00005e0018007a0c */ /* 0x000fe40005fc1270 */
[----:B------:R-:W-:Y:S02]  /*efec0*/  IADD3 R0, R6, c[0x0][0x198], RZ ;  /* 0x0000660006007a10 */ /* 0x000fe40007ffe0ff */
[----:B------:R-:W-:Y:S02]  /*efed0*/  ISETP.LT.AND P4, PT, R26, c[0x0][0x178], !P3 ;  /* 0x00005e001a007a0c */ /* 0x000fe40005f81270 */
[----:B------:R-:W-:Y:S01]  /*efee0*/  ISETP.LT.AND P5, PT, R27, c[0x0][0x178], !P3 ;  /* 0x00005e001b007a0c */ /* 0x000fe20005fa1270 */
[----:B------:R-:W-:Y:S01]  /*efef0*/  IMAD.WIDE R4, R6, 0x2, R20 ;  /* 0x0000000206047825 */ /* 0x000fe200078e0214 */
[----:B------:R-:W-:Y:S01]  /*eff00*/  ISETP.LT.AND P3, PT, R25, c[0x0][0x178], !P3 ;  /* 0x00005e0019007a0c */ /* 0x000fe20005f61270 */
[----:B--2---:R0:W-:Y:S04]  /*eff10*/  STL [R1+0x399c], R16 ;  /* 0x00399c1001007387 */ /* 0x0041e80000100800 */
[----:B0-----:R-:W2:Y:S01]  /*eff20*/  LDL.LU R16, [R1+0xd8] ;  /* 0x0000d80001107983 */ /* 0x001ea20000300800 */
[----:B------:R-:W-:-:S03]  /*eff30*/  IMAD.WIDE R12, R0, 0x2, R2 ;  /* 0x00000002000c7825 */ /* 0x000fc600078e0202 */
[----:B------:R0:W-:Y:S01]  /*eff40*/  @P1 STG.E.U16 [R4.64], R14 ;  /* 0x0000000e04001986 */ /* 0x0001e2000c101506 */
[----:B------:R-:W-:-:S03]  /*eff50*/  IMAD.WIDE R18, R0, 0x2, R8 ;  /* 0x0000000200127825 */ /* 0x000fc600078e0208 */
[----:B------:R1:W-:Y:S04]  /*eff60*/  @P6 STG.E.U16 [R12.64], R29 ;  /* 0x0000001d0c006986 */ /* 0x0003e8000c101506 */
[----:B---3--:R-:W-:Y:S01]  /*eff70*/  @P4 STG.E.U16 [R18.64], R15 ;  /* 0x0000000f12004986 */ /* 0x008fe2000c101506 */
[----:B0-----:R-:W-:-:S04]  /*eff80*/  IMAD.WIDE R4, R0, 0x2, R10 ;  /* 0x0000000200047825 */ /* 0x001fc800078e020a */
[----:B-1----:R-:W-:Y:S01]  /*eff90*/  IMAD.WIDE R12, R0, 0x2, R20 ;  /* 0x00000002000c7825 */ /* 0x002fe200078e0214 */
[----:B--2---:R-:W-:Y:S04]  /*effa0*/  @P5 STG.E.U16 [R4.64], R16 ;  /* 0x0000001004005986 */ /* 0x004fe8000c101506 */
[----:B----4-:R0:W-:Y:S04]  /*effb0*/  @P3 STG.E.U16 [R12.64], R23 ;  /* 0x000000170c003986 */ /* 0x0101e8000c101506 */
[----:B0-----:R-:W2:Y:S01]  /*effc0*/  LDL R13, [R1+0x1c14] ;  /* 0x001c1400010d7983 */ /* 0x001ea20000100800 */
[----:B------:R-:W-:-:S02]  /*effd0*/  ISETP.LT.AND P6, PT, R24, c[0x0][0x178], !P2 ;  /* 0x00005e0018007a0c */ /* 0x000fc400057c1270 */
[----:B------:R-:W-:Y:S02]  /*effe0*/  ISETP.LT.AND P4, PT, R26, c[0x0][0x178], !P2 ;  /* 0x00005e001a007a0c */ /* 0x000fe40005781270 */
[----:B------:R-:W-:Y:S02]  /*efff0*/  IADD3 R6, R0, c[0x0][0x198], RZ ;  /* 0x0000660000067a10 */ /* 0x000fe40007ffe0ff */
[----:B------:R-:W-:Y:S02]  /*f0000*/  PRMT R0, R29, 0x7632, R0 ;  /* 0x000076321d007816 */ /* 0x000fe40000000000 */
[----:B------:R-:W-:Y:S01]  /*f0010*/  PRMT R12, R15, 0x7632, R12 ;  /* 0x000076320f0c7816 */ /* 0x000fe2000000000c */
[----:B------:R-:W-:Y:S01]  /*f0020*/  IMAD.WIDE R18, R6, 0x2, R2 ;  /* 0x0000000206127825 */ /* 0x000fe200078e0202 */
[----:B------:R-:W-:Y:S02]  /*f0030*/  ISETP.GE.AND P1, PT, R22, c[0x0][0x17c], PT ;  /* 0x00005f0016007a0c */ /* 0x000fe40003f26270 */
[----:B------:R-:W3:Y:S01]  /*f0040*/  LDL.LU R22, [R1+0x34d8] ;  /* 0x0034d80001167983 */ /* 0x000ee20000300800 */
[----:B------:R-:W-:Y:S01]  /*f0050*/  IMAD.WIDE R4, R6, 0x2, R8 ;  /* 0x0000000206047825 */ /* 0x000fe200078e0208 */
[----:B------:R-:W-:-:S02]  /*f0060*/  ISETP.LT.AND P3, PT, R27, c[0x0][0x178], !P2 ;  /* 0x00005e001b007a0c */ /* 0x000fc40005761270 */
[----:B------:R-:W4:Y:S01]  /*f0070*/  LDL.LU R29, [R1+0x34dc] ;  /* 0x0034dc00011d7983 */ /* 0x000f220000300800 */
[----:B------:R-:W-:-:S03]  /*f0080*/  PRMT R14, R16, 0x7632, R14 ;  /* 0x00007632100e7816 */ /* 0x000fc6000000000e */
[----:B------:R-:W4:Y:S04]  /*f0090*/  LDL.LU R15, [R1+0xe8] ;  /* 0x0000e800010f7983 */ /* 0x000f280000300800 */
[----:B------:R0:W-:Y:S04]  /*f00a0*/  @P6 STG.E.U16 [R18.64], R0 ;  /* 0x0000000012006986 */ /* 0x0001e8000c101506 */
[----:B------:R-:W4:Y:S04]  /*f00b0*/  LDL.LU R25, [R1+0x68] ;  /* 0x0000680001197983 */ /* 0x000f280000300800 */
[----:B------:R1:W-:Y:S01]  /*f00c0*/  @P4 STG.E.U16 [R4.64], R12 ;  /* 0x0000000c04004986 */ /* 0x0003e2000c101506 */
[----:B0-----:R-:W-:-:S03]  /*f00d0*/  IADD3 R0, R6, c[0x0][0x198], RZ ;  /* 0x0000660006007a10 */ /* 0x001fc60007ffe0ff */
[----:B------:R-:W4:Y:S01]  /*f00e0*/  LDL.LU R16, [R1+0x399c] ;  /* 0x00399c0001107983 */ /* 0x000f220000300800 */
[----:B-1----:R-:W-:Y:S01]  /*f00f0*/  IMAD.WIDE R4, R6, 0x2, R10 ;  /* 0x0000000206047825 */ /* 0x002fe200078e020a */
[----:B--2---:R-:W-:-:S03]  /*f0100*/  ISETP.LT.AND P2, PT, R13, c[0x0][0x178], !P2 ;  /* 0x00005e000d007a0c */ /* 0x004fc60005741270 */
[----:B------:R-:W-:Y:S02]  /*f0110*/  IMAD.WIDE R12, R6, 0x2, R20 ;  /* 0x00000002060c7825 */ /* 0x000fe400078e0214 */
[----:B------:R-:W2:Y:S01]  /*f0120*/  LDL R6, [R1+0x1c14] ;  /* 0x001c140001067983 */ /* 0x000ea20000100800 */
[----:B------:R-:W-:Y:S02]  /*f0130*/  ISETP.LT.AND P6, PT, R24, c[0x0][0x178], !P1 ;  /* 0x00005e0018007a0c */ /* 0x000fe40004fc1270 */
[----:B------:R-:W-:Y:S01]  /*f0140*/  PRMT R17, R23, 0x7632, R17 ;  /* 0x0000763217117816 */ /* 0x000fe20000000011 */
[----:B------:R-:W-:Y:S01]  /*f0150*/  IMAD.WIDE R18, R0, 0x2, R2 ;  /* 0x0000000200127825 */ /* 0x000fe200078e0202 */
[----:B------:R-:W-:Y:S01]  /*f0160*/  ISETP.LT.AND P4, PT, R26, c[0x0][0x178], !P1 ;  /* 0x00005e001a007a0c */ /* 0x000fe20004f81270 */
[----:B------:R0:W-:Y:S01]  /*f0170*/  @P3 STG.E.U16 [R4.64], R14 ;  /* 0x0000000e04003986 */ /* 0x0001e2000c101506 */
[----:B---3--:R-:W-:-:S03]  /*f0180*/  ISETP.GE.AND P5, PT, R22, c[0x0][0x17c], PT ;  /* 0x00005f0016007a0c */ /* 0x008fc60003fa6270 */
[----:B------:R1:W-:Y:S01]  /*f0190*/  @P2 STG.E.U16 [R12.64], R17 ;  /* 0x000000110c002986 */ /* 0x0003e2000c101506 */
[----:B------:R-:W-:Y:S02]  /*f01a0*/  ISETP.LT.AND P2, PT, R27, c[0x0][0x178], !P1 ;  /* 0x00005e001b007a0c */ /* 0x000fe40004f41270 */
[----:B------:R-:W-:Y:S01]  /*f01b0*/  ISETP.LT.AND P3, PT, R24, c[0x0][0x178], !P5 ;  /* 0x00005e0018007a0c */ /* 0x000fe20006f61270 */
[----:B-----5:R3:W-:Y:S01]  /*f01c0*/  @P6 STG.E.U16 [R18.64], R28 ;  /* 0x0000001c12006986 */ /* 0x0207e2000c101506 */
[----:B------:R-:W-:Y:S01]  /*f01d0*/  ISETP.LT.AND P6, PT, R26, c[0x0][0x178], !P5 ;  /* 0x00005e001a007a0c */ /* 0x000fe20006fc1270 */
[----:B------:R-:W-:Y:S01]  /*f01e0*/  IMAD.WIDE R22, R0, 0x2, R8 ;  /* 0x0000000200167825 */ /* 0x000fe200078e0208 */
[----:B0-----:R-:W-:-:S03]  /*f01f0*/  PRMT R14, R28, 0x7632, R14 ;  /* 0x000076321c0e7816 */ /* 0x001fc6000000000e */
[----:B------:R-:W-:-:S04]  /*f0200*/  IMAD.WIDE R4, R0, 0x2, R10 ;  /* 0x0000000200047825 */ /* 0x000fc800078e020a */
[----:B-1----:R-:W-:Y:S01]  /*f0210*/  IMAD.WIDE R12, R0, 0x2, R20 ;  /* 0x00000002000c7825 */ /* 0x002fe200078e0214 */
[----:B---3--:R-:W3:Y:S04]  /*f0220*/  LDL.LU R28, [R1+0x868] ;  /* 0x00086800011c7983 */ /* 0x008ee80000300800 */
[----:B----4-:R0:W-:Y:S01]  /*f0230*/  @P4 STG.E.U16 [R22.64], R16 ;  /* 0x0000001016004986 */ /* 0x0101e2000c101506 */
[----:B------:R-:W-:Y:S02]  /*f0240*/  PRMT R17, R16, 0x7632, R17 ;  /* 0x0000763210117816 */ /* 0x000fe40000000011 */
[----:B------:R-:W-:Y:S01]  /*f0250*/  ISETP.GE.AND P4, PT, R29, c[0x0][0x17c], PT ;  /* 0x00005f001d007a0c */ /* 0x000fe20003f86270 */
[----:B------:R-:W-:Y:S01]  /*f0260*/  IMAD.MOV.U32 R29, RZ, RZ, R7 ;  /* 0x000000ffff1d7224 */ /* 0x000fe200078e0007 */
[----:B------:R-:W-:Y:S04]  /*f0270*/  @P2 STG.E.U16 [R4.64], R15 ;  /* 0x0000000f04002986 */ /* 0x000fe8000c101506 */
[----:B0-----:R-:W4:Y:S04]  /*f0280*/  LDL.LU R16, [R1+0x858] ;  /* 0x0008580001107983 */ /* 0x001f280000300800 */
[----:B------:R-:W5:Y:S01]  /*f0290*/  LDL.LU R7, [R1+0x118] ;  /* 0x0001180001077983 */ /* 0x000f620000300800 */
[----:B--2---:R-:W-:-:S02]  /*f02a0*/  ISETP.LT.AND P1, PT, R6, c[0x0][0x178], !P1 ;  /* 0x00005e0006007a0c */ /* 0x004fc40004f21270 */
[----:B------:R-:W-:Y:S02]  /*f02b0*/  IADD3 R6, R0, c[0x0][0x198], RZ ;  /* 0x0000660000067a10 */ /* 0x000fe40007ffe0ff */
[----:B------:R-:W2:Y:S03]  /*f02c0*/  LDL.LU R0, [R1+0x34e0] ;  /* 0x0034e00001007983 */ /* 0x000ea60000300800 */
[----:B------:R-:W-:-:S04]  /*f02d0*/  IMAD.WIDE R18, R6, 0x2, R2 ;  /* 0x0000000206127825 */ /* 0x000fc800078e0202 */
[----:B------:R-:W-:Y:S02]  /*f02e0*/  IMAD.WIDE R22, R6, 0x2, R8 ;  /* 0x0000000206167825 */ /* 0x000fe400078e0208 */
[----:B------:R-:W-:Y:S04]  /*f02f0*/  @P1 STG.E.U16 [R12.64], R25 ;  /* 0x000000190c001986 */ /* 0x000fe8000c101506 */
[----:B------:R-:W-:Y:S04]  /*f0300*/  @P3 STG.E.U16 [R18.64], R14 ;  /* 0x0000000e12003986 */ /* 0x000fe8000c101506 */
[----:B------:R-:W-:Y:S04]  /*f0310*/  @P6 STG.E.U16 [R22.64], R17 ;  /* 0x0000001116006986 */ /* 0x000fe8000c101506 */
[----:B------:R0:W-:Y:S04]  /*f0320*/  STL [R1+0x3994], R22 ;  /* 0x0039941601007387 */ /* 0x0001e80000100800 */
[----:B0-----:R-:W3:Y:S04]  /*f0330*/  LDL.LU R22, [R1+0x108] ;  /* 0x0001080001167983 */ /* 0x001ee80000300800 */
[----:B------:R0:W-:Y:S04]  /*f0340*/  STL [R1+0x3864], R23 ;  /* 0x0038641701007387 */ /* 0x0001e80000100800 */
[----:B0-----:R-:W3:Y:S01]  /*f0350*/  LDL R23, [R1+0x1c14] ;  /* 0x001c140001177983 */ /* 0x001ee20000100800 */
[----:B------:R-:W-:-:S02]  /*f0360*/  PRMT R17, R15, 0x7632, R17 ;  /* 0x000076320f117816 */ /* 0x000fc40000000011 */
[----:B------:R-:W-:Y:S01]  /*f0370*/  PRMT R14, R25, 0x7632, R14 ;  /* 0x00007632190e7816 */ /* 0x000fe2000000000e */
[----:B------:R-:W4:Y:S04]  /*f0380*/  LDL.LU R15, [R1+0x3998] ;  /* 0x00399800010f7983 */ /* 0x000f280000300800 */
[----:B------:R-:W4:Y:S01]  /*f0390*/  LDL.LU R25, [R1+0x34e4] ;  /* 0x0034e40001197983 */ /* 0x000f220000300800 */
[----:B------:R-:W-:Y:S01]  /*f03a0*/  ISETP.LT.AND P2, PT, R27, c[0x0][0x178], !P5 ;  /* 0x00005e001b007a0c */ /* 0x000fe20006f41270 */
[----:B------:R-:W-:Y:S01]  /*f03b0*/  IMAD.WIDE R12, R6, 0x2, R10 ;  /* 0x00000002060c7825 */ /* 0x000fe200078e020a */
[----:B------:R-:W-:Y:S02]  /*f03c0*/  ISETP.LT.AND P6, PT, R24, c[0x0][0x178], !P4 ;  /* 0x00005e0018007a0c */ /* 0x000fe400067c1270 */
[----:B------:R-:W-:Y:S01]  /*f03d0*/  ISETP.LT.AND P1, PT, R26, c[0x0][0x178], !P4 ;  /* 0x00005e001a007a0c */ /* 0x000fe20006721270 */
[----:B------:R-:W-:-:S08]  /*f03e0*/  IMAD.WIDE R4, R6, 0x2, R20 ;  /* 0x0000000206047825 */ /* 0x000fd000078e0214 */
[----:B------:R0:W-:Y:S01]  /*f03f0*/  @P2 STG.E.U16 [R12.64], R17 ;  /* 0x000000110c002986 */ /* 0x0001e2000c101506 */
[----:B------:R-:W-:Y:S02]  /*f0400*/  ISETP.LT.AND P2, PT, R27, c[0x0][0x178], !P4 ;  /* 0x00005e001b007a0c */ /* 0x000fe40006741270 */
[----:B--2---:R-:W-:Y:S02]  /*f0410*/  ISETP.GE.AND P3, PT, R0, c[0x0][0x17c], PT ;  /* 0x00005f0000007a0c */ /* 0x004fe40003f66270 */
[----:B------:R-:W-:-:S05]  /*f0420*/  IADD3 R0, R6, c[0x0][0x198], RZ ;  /* 0x0000660006007a10 */ /* 0x000fca0007ffe0ff */
[C---:B0-----:R-:W-:Y:S01]  /*f0430*/  IMAD.WIDE R12, R0.reuse, 0x2, R2 ;  /* 0x00000002000c7825 */ /* 0x041fe200078e0202 */
[----:B------:R-:W-:-:S03]  /*f0440*/  IADD3 R6, R0, c[0x0][0x198], RZ ;  /* 0x0000660000067a10 */ /* 0x000fc60007ffe0ff */
[----:B------:R-:W-:Y:S01]  /*f0450*/  IMAD.WIDE R18, R0, 0x2, R8 ;  /* 0x0000000200127825 */ /* 0x000fe200078e0208 */
[C---:B---3--:R-:W-:Y:S02]  /*f0460*/  ISETP.LT.AND P5, PT, R23.reuse, c[0x0][0x178], !P5 ;  /* 0x00005e0017007a0c */ /* 0x048fe40006fa1270 */
[----:B------:R-:W-:-:S11]  /*f0470*/  ISETP.LT.AND P4, PT, R23, c[0x0][0x178], !P4 ;  /* 0x00005e0017007a0c */ /* 0x000fd60006781270 */
[----:B------:R0:W-:Y:S01]  /*f0480*/  @P5 STG.E.U16 [R4.64], R14 ;  /* 0x0000000e04005986 */ /* 0x0001e2000c101506 */
[----:B------:R-:W-:-:S03]  /*f0490*/  ISETP.LT.AND P5, PT, R24, c[0x0][0x178], !P3 ;  /* 0x00005e0018007a0c */ /* 0x000fc60005fa1270 */
[----:B------:R1:W-:Y:S04]  /*f04a0*/  @P6 STG.E.U16 [R12.64], R28 ;  /* 0x0000001c0c006986 */ /* 0x0003e8000c101506 */
[----:B----4-:R2:W-:Y:S01]  /*f04b0*/  @P1 STG.E.U16 [R18.64], R16 ;  /* 0x0000001012001986 */ /* 0x0105e2000c101506 */
[----:B0-----:R-:W-:Y:S01]  /*f04c0*/  IMAD.WIDE R4, R0, 0x2, R10 ;  /* 0x0000000200047825 */ /* 0x001fe200078e020a */
[----:B------:R-:W-:-:S03]  /*f04d0*/  PRMT R14, R28, 0x7632, R14 ;  /* 0x000076321c0e7816 */ /* 0x000fc6000000000e */
[----:B-1----:R-:W-:Y:S01]  /*f04e0*/  IMAD.WIDE R12, R0, 0x2, R20 ;  /* 0x00000002000c7825 */ /* 0x002fe200078e0214 */
[----:B-----5:R-:W-:Y:S03]  /*f04f0*/  @P2 STG.E.U16 [R4.64], R7 ;  /* 0x0000000704002986 */ /* 0x020fe6000c101506 */
[----:B--2---:R-:W-:Y:S01]  /*f0500*/  IMAD.WIDE R18, R6, 0x2, R2 ;  /* 0x0000000206127825 */ /* 0x004fe200078e0202 */
[----:B------:R-:W-:Y:S01]  /*f0510*/  @P4 STG.E.U16 [R12.64], R22 ;  /* 0x000000160c004986 */ /* 0x000fe2000c101506 */
[----:B------:R-:W-:-:S03]  /*f0520*/  ISETP.GE.AND P2, PT, R25, c[0x0][0x17c], PT ;  /* 0x00005f0019007a0c */ /* 0x000fc60003f46270 */
[----:B------:R0:W-:Y:S04]  /*f0530*/  @P5 STG.E.U16 [R18.64], R14 ;  /* 0x0000000e12005986 */ /* 0x0001e8000c101506 */
[----:B------:R-:W2:Y:S01]  /*f0540*/  LDL.LU R28, [R1+0x2c] ;  /* 0x00002c00011c7983 */ /* 0x000ea20000300800 */
[----:B0-----:R-:W-:Y:S01]  /*f0550*/  PRMT R14, R7, 0x7632, R14 ;  /* 0x00007632070e7816 */ /* 0x001fe2000000000e */
[----:B------:R-:W-:Y:S02]  /*f0560*/  IMAD.MOV.U32 R19, RZ, RZ, R29 ;  /* 0x000000ffff137224 */ /* 0x000fe400078e001d */
[----:B------:R-:W3:Y:S04]  /*f0570*/  LDL.LU R7, [R1+0x1c] ;  /* 0x00001c0001077983 */ /* 0x000ee80000300800 */
[----:B------:R-:W4:Y:S04]  /*f0580*/  LDL.LU R29, [R1+0x34e8] ;  /* 0x0034e800011d7983 */ /* 0x000f280000300800 */
[----:B------:R-:W5:Y:S01]  /*f0590*/  LDL.LU R25, [R1+0x34ec] ;  /* 0x0034ec0001197983 */ /* 0x000f620000300800 */
[----:B------:R-:W-:Y:S01]  /*f05a0*/  PRMT R0, R16, 0x7632, R0 ;  /* 0x0000763210007816 */ /* 0x000fe20000000000 */
[----:B------:R-:W-:-:S02]  /*f05b0*/  IMAD.MOV.U32 R16, RZ, RZ, R15 ;  /* 0x000000ffff107224 */ /* 0x000fc400078e000f */
[----:B------:R-:W4:Y:S01]  /*f05c0*/  LDL.LU R15, [R1+0xc] ;  /* 0x00000c00010f7983 */ /* 0x000f220000300800 */
[----:B------:R-:W-:Y:S02]  /*f05d0*/  ISETP.LT.AND P1, PT, R26, c[0x0][0x178], !P3 ;  /* 0x00005e001a007a0c */ /* 0x000fe40005f21270 */
[----:B------:R-:W-:Y:S01]  /*f05e0*/  ISETP.LT.AND P6, PT, R27, c[0x0][0x178], !P3 ;  /* 0x00005e001b007a0c */ /* 0x000fe20005fc1270 */
[----:B------:R-:W-:Y:S01]  /*f05f0*/  IMAD.WIDE R4, R6, 0x2, R8 ;  /* 0x0000000206047825 */ /* 0x000fe200078e0208 */
[----:B------:R-:W-:Y:S02]  /*f0600*/  ISETP.LT.AND P3, PT, R23, c[0x0][0x178], !P3 ;  /* 0x00005e0017007a0c */ /* 0x000fe40005f61270 */
[----:B------:R-:W-:Y:S01]  /*f0610*/  ISETP.LT.AND P4, PT, R24, c[0x0][0x178], !P2 ;  /* 0x00005e0018007a0c */ /* 0x000fe20005781270 */
[----:B------:R-:W-:Y:S01]  /*f0620*/  IMAD.WIDE R12, R6, 0x2, R10 ;  /* 0x00000002060c7825 */ /* 0x000fe200078e020a */
[----:B------:R-:W-:-:S05]  /*f0630*/  ISETP.LT.AND P5, PT, R26, c[0x0][0x178], !P2 ;  /* 0x00005e001a007a0c */ /* 0x000fca00057a1270 */
[----:B------:R0:W-:Y:S04]  /*f0640*/  @P1 STG.E.U16 [R4.64], R0 ;  /* 0x0000000004001986 */ /* 0x0001e8000c101506 */
[----:B------:R1:W-:Y:S01]  /*f0650*/  @P6 STG.E.U16 [R12.64], R14 ;  /* 0x0000000e0c006986 */ /* 0x0003e2000c101506 */
[----:B------:R-:W-:Y:S02]  /*f0660*/  ISETP.LT.AND P6, PT, R27, c[0x0][0x178], !P2 ;  /* 0x00005e001b007a0c */ /* 0x000fe400057c1270 */
[C---:B0-----:R-:W-:Y:S01]  /*f0670*/  IADD3 R0, R6.reuse, c[0x0][0x198], RZ ;  /* 0x0000660006007a10 */ /* 0x041fe20007ffe0ff */
[----:B------:R-:W-:Y:S01]  /*f0680*/  IMAD.WIDE R4, R6, 0x2, R20 ;  /* 0x0000000206047825 */ /* 0x000fe200078e0214 */
[----:B-1----:R-:W-:-:S03]  /*f0690*/  PRMT R14, R22, 0x7632, R14 ;  /* 0x00007632160e7816 */ /* 0x002fc6000000000e */
[----:B------:R-:W-:Y:S01]  /*f06a0*/  IMAD.MOV.U32 R6, RZ, RZ, R19 ;  /* 0x000000ffff067224 */ /* 0x000fe200078e0013 */
[----:B------:R-:W-:Y:S01]  /*f06b0*/  ISETP.LT.AND P2, PT, R23, c[0x0][0x178], !P2 ;  /* 0x00005e0017007a0c */ /* 0x000fe20005741270 */
[C---:B------:R-:W-:Y:S01]  /*f06c0*/  IMAD.WIDE R12, R0.reuse, 0x2, R2 ;  /* 0x00000002000c7825 */ /* 0x040fe200078e0202 */
[----:B------:R-:W4:Y:S03]  /*f06d0*/  LDL.LU R22, [R1+0x3994] ;  /* 0x0039940001167983 */ /* 0x000f260000300800 */
[C---:B------:R-:W-:Y:S01]  /*f06e0*/  IMAD.WIDE R18, R0.reuse, 0x2, R8 ;  /* 0x0000000200127825 */ /* 0x040fe200078e0208 */
[----:B------:R0:W-:Y:S04]  /*f06f0*/  @P3 STG.E.U16 [R4.64], R14 ;  /* 0x0000000e04003986 */ /* 0x0001e8000c101506 */
[----:B------:R1:W-:Y:S01]  /*f0700*/  @P4 STG.E.U16 [R12.64], R6 ;  /* 0x000000060c004986 */ /* 0x0003e2000c101506 */
[----:B0-----:R-:W-:-:S04]  /*f0710*/  IMAD.WIDE R4, R0, 0x2, R10 ;  /* 0x0000000200047825 */ /* 0x001fc800078e020a */
[----:B-1----:R-:W-:Y:S01]  /*f0720*/  IMAD.MOV.U32 R13, RZ, RZ, R6 ;  /* 0x000000ffff0d7224 */ /* 0x002fe200078e0006 */
[----:B------:R-:W-:-:S04]  /*f0730*/  IADD3 R6, R0, c[0x0][0x198], RZ ;  /* 0x0000660000067a10 */ /* 0x000fc80007ffe0ff */
[----:B------:R-:W-:Y:S01]  /*f0740*/  PRMT R17, R13, 0x7632, R17 ;  /* 0x000076320d117816 */ /* 0x000fe20000000011 */
[----:B------:R-:W-:Y:S01]  /*f0750*/  IMAD.WIDE R12, R6, 0x2, R2 ;  /* 0x00000002060c7825 */ /* 0x000fe200078e0202 */
[----:B--2---:R-:W-:Y:S01]  /*f0760*/  @P5 STG.E.U16 [R18.64], R28 ;  /* 0x0000001c12005986 */ /* 0x004fe2000c101506 */
[----:B------:R-:W-:Y:S02]  /*f0770*/  PRMT R14, R28, 0x7632, R14 ;  /* 0x000076321c0e7816 */ /* 0x000fe4000000000e */
[----:B-----5:R-:W-:Y:S01]  /*f0780*/  ISETP.GE.AND P3, PT, R25, c[0x0][0x17c], PT ;  /* 0x00005f0019007a0c */ /* 0x020fe20003f66270 */
[----:B---3--:R0:W-:Y:S03]  /*f0790*/  @P6 STG.E.U16 [R4.64], R7 ;  /* 0x0000000704006986 */ /* 0x0081e6000c101506 */
[----:B------:R-:W-:Y:S01]  /*f07a0*/  ISETP.LT.AND P5, PT, R24, c[0x0][0x178], !P3 ;  /* 0x00005e0018007a0c */ /* 0x000fe20005fa1270 */
[----:B------:R-:W2:Y:S01]  /*f07b0*/  LDL.LU R25, [R1+0x4dc] ;  /* 0x0004dc0001197983 */ /* 0x000ea20000300800 */
[----:B----4-:R-:W-:-:S03]  /*f07c0*/  ISETP.GE.AND P1, PT, R29, c[0x0][0x17c], PT ;  /* 0x00005f001d007a0c */ /* 0x010fc60003f26270 */
[----:B------:R-:W3:Y:S01]  /*f07d0*/  LDL.LU R29, [R1+0x5c] ;  /* 0x00005c00011d7983 */ /* 0x000ee20000300800 */
[----:B0-----:R-:W-:-:S03]  /*f07e0*/  IMAD.WIDE R4, R0, 0x2, R20 ;  /* 0x0000000200047825 */ /* 0x001fc600078e0214 */
[----:B------:R-:W4:Y:S01]  /*f07f0*/  LDL.LU R28, [R1+0x4c] ;  /* 0x00004c00011c7983 */ /* 0x000f220000300800 */
[----:B------:R-:W-:-:S03]  /*f0800*/  PRMT R0, R7, 0x7632, R0 ;  /* 0x0000763207007816 */ /* 0x000fc60000000000 */
[----:B------:R-:W-:Y:S04]  /*f0810*/  @P2 STG.E.U16 [R4.64], R15 ;  /* 0x0000000f04002986 */ /* 0x000fe8000c101506 */
[----:B------:R-:W5:Y:S04]  /*f0820*/  LDL.LU R7, [R1+0x3990] ;  /* 0x0039900001077983 */ /* 0x000f680000300800 */
[----:B------:R0:W-:Y:S04]  /*f0830*/  @P5 STG.E.U16 [R12.64], R17 ;  /* 0x000000110c005986 */ /* 0x0001e8000c101506 */
[----:B0-----:R-:W2:Y:S01]  /*f0840*/  LDL.LU R13, [R1+0x34f0] ;  /* 0x0034f000010d7983 */ /* 0x001ea20000300800 */
[----:B------:R-:W-:Y:S01]  /*f0850*/  ISETP.LT.AND P4, PT, R26, c[0x0][0x178], !P3 ;  /* 0x00005e001a007a0c */ /* 0x000fe20005f81270 */
[----:B------:R-:W-:Y:S01]  /*f0860*/  IMAD.WIDE R18, R6, 0x2, R8 ;  /* 0x0000000206127825 */ /* 0x000fe200078e0208 */
[----:B------:R-:W-:-:S02]  /*f0870*/  PRMT R17, R15, 0x7632, R17 ;  /* 0x000076320f117816 */ /* 0x000fc40000000011 */
[----:B------:R-:W3:Y:S01]  /*f0880*/  LDL.LU R15, [R1+0x398c] ;  /* 0x00398c00010f7983 */ /* 0x000ee20000300800 */
[----:B------:R-:W-:-:S08]  /*f0890*/  IMAD.WIDE R4, R6, 0x2, R10 ;  /* 0x0000000206047825 */ /* 0x000fd000078e020a */
[----:B------:R0:W-:Y:S02]  /*f08a0*/  @P4 STG.E.U16 [R18.64], R14 ;  /* 0x0000000e12004986 */ /* 0x0001e4000c101506 */
[C---:B0-----:R-:W-:Y:S02]  /*f08b0*/  IADD3 R14, R6.reuse, c[0x0][0x198], RZ ;  /* 0x00006600060e7a10 */ /* 0x041fe40007ffe0ff */
[----:B------:R-:W-:Y:S02]  /*f08c0*/  ISETP.LT.AND P6, PT, R27, c[0x0][0x178], !P3 ;  /* 0x00005e001b007a0c */ /* 0x000fe40005fc1270 */
[----:B--2---:R-:W-:Y:S01]  /*f08d0*/  ISETP.GE.AND P5, PT, R13, c[0x0][0x17c], PT ;  /* 0x00005f000d007a0c */ /* 0x004fe20003fa6270 */
[----:B------:R-:W-:Y:S02]  /*f08e0*/  IMAD.WIDE R12, R6, 0x2, R20 ;  /* 0x00000002060c7825 */ /* 0x000fe400078e0214 */
[----:B------:R-:W2:Y:S01]  /*f08f0*/  LDL.LU R6, [R1+0x34f4] ;  /* 0x0034f40001067983 */ /* 0x000ea20000300800 */
[----:B------:R-:W-:-:S02]  /*f0900*/  ISETP.LT.AND P3, PT, R23, c[0x0][0x178], !P3 ;  /* 0x00005e0017007a0c */ /* 0x000fc40005f61270 */
[----:B------:R-:W-:-:S05]  /*f0910*/  ISETP.LT.AND P4, PT, R24, c[0x0][0x178], !P1 ;  /* 0x00005e0018007a0c */ /* 0x000fca0004f81270 */
[----:B------:R0:W-:Y:S01]  /*f0920*/  @P6 STG.E.U16 [R4.64], R0 ;  /* 0x0000000004006986 */ /* 0x0001e2000c101506 */
[----:B------:R-:W-:Y:S02]  /*f0930*/  ISETP.LT.AND P2, PT, R26, c[0x0][0x178], !P1 ;  /* 0x00005e001a007a0c */ /* 0x000fe40004f41270 */
[----:B------:R-:W-:Y:S01]  /*f0940*/  ISETP.LT.AND P6, PT, R27, c[0x0][0x178], !P1 ;  /* 0x00005e001b007a0c */ /* 0x000fe20004fc1270 */
[----:B------:R-:W-:Y:S01]  /*f0950*/  IMAD.WIDE R18, R14, 0x2, R8 ;  /* 0x000000020e127825 */ /* 0x000fe200078e0208 */
[----:B------:R-:W-:-:S03]  /*f0960*/  ISETP.LT.AND P1, PT, R23, c[0x0][0x178], !P1 ;  /* 0x00005e0017007a0c */ /* 0x000fc60004f21270 */
[----:B0-----:R-:W-:Y:S01]  /*f0970*/  IMAD.WIDE R4, R14, 0x2, R2 ;  /* 0x000000020e047825 */ /* 0x001fe200078e0202 */
[----:B------:R-:W-:Y:S04]  /*f0980*/  @P3 STG.E.U16 [R12.64], R17 ;  /* 0x000000110c003986 */ /* 0x000fe8000c101506 */
[----:B------:R0:W-:Y:S01]  /*f0990*/  @P4 STG.E.U16 [R4.64], R25 ;  /* 0x0000001904004986 */ /* 0x0001e2000c101506 */
[----:B------:R-:W-:-:S03]  /*f09a0*/  PRMT R0, R25, 0x7632, R0 ;  /* 0x0000763219007816 */ /* 0x000fc60000000000 */
[----:B---3--:R1:W-:Y:S01]  /*f09b0*/  @P2 STG.E.U16 [R18.64], R29 ;  /* 0x0000001d12002986 */ /* 0x0083e2000c101506 */
[----:B------:R-:W-:Y:S01]  /*f09c0*/  PRMT R22, R29, 0x7632, R22 ;  /* 0x000076321d167816 */ /* 0x000fe20000000016 */
[----:B0-----:R-:W-:Y:S02]  /*f09d0*/  IMAD.WIDE R4, R14, 0x2, R10 ;  /* 0x000000020e047825 */ /* 0x001fe400078e020a */
[----:B------:R-:W3:Y:S04]  /*f09e0*/  LDL.LU R25, [R1+0x4ec] ;  /* 0x0004ec0001197983 */ /* 0x000ee80000300800 */
[----:B----4-:R0:W-:Y:S01]  /*f09f0*/  @P6 STG.E.U16 [R4.64], R28 ;  /* 0x0000001c04006986 */ /* 0x0101e2000c101506 */
[----:B------:R-:W-:-:S03]  /*f0a00*/  PRMT R17, R15, 0x7632, R17 ;  /* 0x000076320f117816 */ /* 0x000fc60000000011 */
[----:B-1----:R-:W4:Y:S01]  /*f0a10*/  LDL.LU R29, [R1+0x8c] ;  /* 0x00008c00011d7983 */ /* 0x002f220000300800 */
[----:B0-----:R-:W-:-:S05]  /*f0a20*/  IMAD.WIDE R4, R14, 0x2, R20 ;  /* 0x000000020e047825 */ /* 0x001fca00078e0214 */
[----:B------:R0:W-:Y:S01]  /*f0a30*/  @P1 STG.E.U16 [R4.64], R15 ;  /* 0x0000000f04001986 */ /* 0x0001e2000c101506 */
[----:B--2---:R-:W-:Y:S02]  /*f0a40*/  ISETP.GE.AND P3, PT, R6, c[0x0][0x17c], PT ;  /* 0x00005f0006007a0c */ /* 0x004fe40003f66270 */
[----:B------:R-:W-:Y:S02]  /*f0a50*/  IADD3 R6, R14, c[0x0][0x198], RZ ;  /* 0x000066000e067a10 */ /* 0x000fe40007ffe0ff */
[----:B------:R-:W-:Y:S02]  /*f0a60*/  PRMT R14, R28, 0x7632, R14 ;  /* 0x000076321c0e7816 */ /* 0x000fe4000000000e */
[----:B------:R-:W2:Y:S04]  /*f0a70*/  LDL.LU R28, [R1+0x7c] ;  /* 0x00007c00011c7983 */ /* 0x000ea80000300800 */
[----:B0-----:R-:W5:Y:S01]  /*f0a80*/  LDL.LU R15, [R1+0x34fc] ;  /* 0x0034fc00010f7983 */ /* 0x001f620000300800 */
[----:B------:R-:W-:-:S02]  /*f0a90*/  ISETP.LT.AND P2, PT, R24, c[0x0][0x178], !P3 ;  /* 0x00005e0018007a0c */ /* 0x000fc40005f41270 */
[----:B------:R-:W-:Y:S01]  /*f0aa0*/  ISETP.LT.AND P4, PT, R26, c[0x0][0x178], !P3 ;  /* 0x00005e001a007a0c */ /* 0x000fe20005f81270 */
[----:B------:R-:W-:-:S04]  /*f0ab0*/  IMAD.WIDE R12, R6, 0x2, R2 ;  /* 0x00000002060c7825 */ /* 0x000fc800078e0202 */
[----:B------:R-:W-:-:S05]  /*f0ac0*/  IMAD.WIDE R18, R6, 0x2, R8 ;  /* 0x0000000206127825 */ /* 0x000fca00078e0208 */
[----:B------:R-:W-:Y:S04]  /*f0ad0*/  STL [R1+0x3988], R18 ;  /* 0x0039881201007387 */ /* 0x000fe80000100800 */
[----:B------:R-:W-:Y:S04]  /*f0ae0*/  @P2 STG.E.U16 [R12.64], R0 ;  /* 0x000000000c002986 */ /* 0x000fe8000c101506 */
[----:B------:R0:W-:Y:S04]  /*f0af0*/  @P4 STG.E.U16 [R18.64], R22 ;  /* 0x0000001612004986 */ /* 0x0001e8000c101506 */
[----:B0-----:R-:W5:Y:S01]  /*f0b00*/  LDL.LU R18, [R1+0x34f8] ;  /* 0x0034f80001127983 */ /* 0x001f620000300800 */
[----:B------:R-:W-:-:S02]  /*f0b10*/  ISETP.LT.AND P6, PT, R23, c[0x0][0x178], !P3 ;  /* 0x00005e0017007a0c */ /* 0x000fc40005fc1270 */
[----:B------:R-:W-:Y:S01]  /*f0b20*/  ISETP.LT.AND P3, PT, R27, c[0x0][0x178], !P3 ;  /* 0x00005e001b007a0c */ /* 0x000fe20005f61270 */
[----:B------:R-:W-:Y:S01]  /*f0b30*/  STL [R1+0x397c], R19 ;  /* 0x00397c1301007387 */ /* 0x000fe20000100800 */
[----:B------:R-:W-:Y:S01]  /*f0b40*/  IMAD.WIDE R4, R6, 0x2, R10 ;  /* 0x0000000206047825 */ /* 0x000fe200078e020a */
[----:B------:R-:W-:Y:S02]  /*f0b50*/  ISETP.LT.AND P1, PT, R24, c[0x0][0x178], !P5 ;  /* 0x00005e0018007a0c */ /* 0x000fe40006f21270 */
[----:B------:R0:W-:Y:S01]  /*f0b60*/  STL [R1+0x3868], R22 ;  /* 0x0038681601007387 */ /* 0x0001e20000100800 */
[----:B------:R-:W-:Y:S01]  /*f0b70*/  IMAD.WIDE R12, R6, 0x2, R20 ;  /* 0x00000002060c7825 */ /* 0x000fe200078e0214 */
[----:B------:R-:W-:Y:S02]  /*f0b80*/  ISETP.LT.AND P2, PT, R26, c[0x0][0x178], !P5 ;  /* 0x00005e001a007a0c */ /* 0x000fe40006f41270 */
[----:B------:R-:W-:Y:S01]  /*f0b90*/  IADD3 R0, R6, c[0x0][0x198], RZ ;  /* 0x0000660006007a10 */ /* 0x000fe20007ffe0ff */
[----:B0-----:R-:W5:Y:S04]  /*f0ba0*/  LDL.LU R22, [R1+0x3c] ;  /* 0x00003c0001167983 */ /* 0x001f680000300800 */
[----:B------:R0:W-:Y:S04]  /*f0bb0*/  @P3 STG.E.U16 [R4.64], R14 ;  /* 0x0000000e04003986 */ /* 0x0001e8000c101506 */
[----:B------:R1:W-:Y:S01]  /*f0bc0*/  @P6 STG.E.U16 [R12.64], R17 ;  /* 0x000000110c006986 */ /* 0x0003e2000c101506 */
[----:B------:R-:W-:-:S02]  /*f0bd0*/  ISETP.LT.AND P6, PT, R23, c[0x0][0x178], !P5 ;  /* 0x00005e0017007a0c */ /* 0x000fc40006fc1270 */
[----:B------:R-:W-:Y:S01]  /*f0be0*/  ISETP.LT.AND P5, PT, R27, c[0x0][0x178], !P5 ;  /* 0x00005e001b007a0c */ /* 0x000fe20006fa1270 */
[----:B0-----:R-:W-:-:S04]  /*f0bf0*/  IMAD.WIDE R4, R0, 0x2, R8 ;  /* 0x0000000200047825 */ /* 0x001fc800078e0208 */
[----:B-1----:R-:W-:-:S05]  /*f0c00*/  IMAD.WIDE R12, R0, 0x2, R2 ;  /* 0x00000002000c7825 */ /* 0x002fca00078e0202 */
[----:B---3--:R0:W-:Y:S04]  /*f0c10*/  @P1 STG.E.U16 [R12.64], R25 ;  /* 0x000000190c001986 */ /* 0x0081e8000c101506 */
[----:B----4-:R1:W-:Y:S01]  /*f0c20*/  @P2 STG.E.U16 [R4.64], R29 ;  /* 0x0000001d04002986 */ /* 0x0103e2000c101506 */
[----:B------:R-:W-:Y:S02]  /*f0c30*/  PRMT R6, R25, 0x7632, R6 ;  /* 0x0000763219067816 */ /* 0x000fe40000000006 */
[----:B------:R-:W-:Y:S01]  /*f0c40*/  PRMT R14, R29, 0x7632, R14 ;  /* 0x000076321d0e7816 */ /* 0x000fe2000000000e */
[----:B0-----:R-:W3:Y:S01]  /*f0c50*/  LDL.LU R25, [R1+0x56c] ;  /* 0x00056c0001197983 */ /* 0x001ee20000300800 */
[----:B-1----:R-:W-:-:S03]  /*f0c60*/  IMAD.WIDE R4, R0, 0x2, R10 ;  /* 0x0000000200047825 */ /* 0x002fc600078e020a */
[----:B------:R-:W4:Y:S01]  /*f0c70*/  LDL.LU R29, [R1+0x55c] ;  /* 0x00055c00011d7983 */ /* 0x000f220000300800 */
[----:B------:R-:W-:-:S03]  /*f0c80*/  IMAD.WIDE R12, R0, 0x2, R20 ;  /* 0x00000002000c7825 */ /* 0x000fc600078e0214 */
[----:B--2---:R0:W-:Y:S01]  /*f0c90*/  @P5 STG.E.U16 [R4.64], R28 ;  /* 0x0000001c04005986 */ /* 0x0041e2000c101506 */
[----:B-----5:R-:W-:Y:S02]  /*f0ca0*/  ISETP.GE.AND P3, PT, R15, c[0x0][0x17c], PT ;  /* 0x00005f000f007a0c */ /* 0x020fe40003f66270 */
[----:B------:R-:W-:Y:S02]  /*f0cb0*/  IADD3 R15, R0, c[0x0][0x198], RZ ;  /* 0x00006600000f7a10 */ /* 0x000fe40007ffe0ff */
[----:B------:R-:W-:Y:S02]  /*f0cc0*/  PRMT R0, R28, 0x7632, R0 ;  /* 0x000076321c007816 */ /* 0x000fe40000000000 */
[----:B0-----:R-:W2:Y:S04]  /*f0cd0*/  LDL.LU R28, [R1+0x9c] ;  /* 0x00009c00011c7983 */ /* 0x001ea80000300800 */
[----:B------:R-:W5:Y:S01]  /*f0ce0*/  LDL.LU R19, [R1+0x3500] ;  /* 0x0035000001137983 */ /* 0x000f620000300800 */
[----:B------:R-:W-:-:S03]  /*f0cf0*/  ISETP.GE.AND P4, PT, R18, c[0x0][0x17c], PT ;  /* 0x00005f0012007a0c */ /* 0x000fc60003f86270 */
[----:B------:R-:W2:Y:S01]  /*f0d00*/  LDL.LU R18, [R1+0x3504] ;  /* 0x0035040001127983 */ /* 0x000ea20000300800 */
[----:B------:R-:W-:Y:S02]  /*f0d10*/  ISETP.LT.AND P1, PT, R24, c[0x0][0x178], !P3 ;  /* 0x00005e0018007a0c */ /* 0x000fe40005f21270 */
[----:B------:R-:W-:Y:S01]  /*f0d20*/  ISETP.LT.AND P2, PT, R26, c[0x0][0x178], !P3 ;  /* 0x00005e001a007a0c */ /* 0x000fe20005f41270 */
[----:B------:R-:W-:Y:S01]  /*f0d30*/  IMAD.WIDE R4, R15, 0x2, R2 ;  /* 0x000000020f047825 */ /* 0x000fe200078e0202 */
[----:B------:R-:W-:Y:S01]  /*f0d40*/  ISETP.LT.AND P5, PT, R24, c[0x0][0x178], !P4 ;  /* 0x00005e0018007a0c */ /* 0x000fe200067a1270 */
[----:B------:R0:W-:Y:S01]  /*f0d50*/  @P6 STG.E.U16 [R12.64], R22 ;  /* 0x000000160c006986 */ /* 0x0001e2000c101506 */
[----:B------:R-:W-:Y:S02]  /*f0d60*/  ISETP.LT.AND P6, PT, R27, c[0x0][0x178], !P3 ;  /* 0x00005e001b007a0c */ /* 0x000fe40005fc1270 */
[----:B------:R-:W-:-:S05]  /*f0d70*/  ISETP.LT.AND P3, PT, R23, c[0x0][0x178], !P3 ;  /* 0x00005e0017007a0c */ /* 0x000fca0005f61270 */
[----:B------:R1:W-:Y:S01]  /*f0d80*/  @P1 STG.E.U16 [R4.64], R6 ;  /* 0x0000000604001986 */ /* 0x0003e2000c101506 */
[----:B------:R-:W-:Y:S01]  /*f0d90*/  ISETP.LT.AND P1, PT, R26, c[0x0][0x178], !P4 ;  /* 0x00005e001a007a0c */ /* 0x000fe20006721270 */
[C---:B0-----:R-:W-:Y:S01]  /*f0da0*/  IMAD.WIDE R12, R15.reuse, 0x2, R8 ;  /* 0x000000020f0c7825 */ /* 0x041fe200078e0208 */
[----:B-1----:R-:W-:-:S03]  /*f0db0*/  IADD3 R6, R15, c[0x0][0x198], RZ ;  /* 0x000066000f067a10 */ /* 0x002fc60007ffe0ff */
[----:B------:R-:W-:Y:S01]  /*f0dc0*/  IMAD.WIDE R4, R15, 0x2, R10 ;  /* 0x000000020f047825 */ /* 0x000fe200078e020a */
[----:B------:R0:W-:Y:S01]  /*f0dd0*/  @P2 STG.E.U16 [R12.64], R14 ;  /* 0x0000000e0c002986 */ /* 0x0001e2000c101506 */
[----:B------:R-:W-:-:S03]  /*f0de0*/  PRMT R17, R22, 0x7632, R17 ;  /* 0x0000763216117816 */ /* 0x000fc60000000011 */
[----:B------:R1:W-:Y:S01]  /*f0df0*/  @P6 STG.E.U16 [R4.64], R0 ;  /* 0x0000000004006986 */ /* 0x0003e2000c101506 */
[----:B------:R-:W-:-:S03]  /*f0e00*/  ISETP.LT.AND P2, PT, R27, c[0x0][0x178], !P4 ;  /* 0x00005e001b007a0c */ /* 0x000fc60006741270 */
[----:B------:R-:W2:Y:S01]  /*f0e10*/  LDL.LU R22, [R1+0x5bc] ;  /* 0x0005bc0001167983 */ /* 0x000ea20000300800 */
[----:B0-----:R-:W-:-:S04]  /*f0e20*/  IMAD.WIDE R12, R15, 0x2, R20 ;  /* 0x000000020f0c7825 */ /* 0x001fc800078e0214 */
[C---:B------:R-:W-:Y:S01]  /*f0e30*/  IMAD.WIDE R14, R6.reuse, 0x2, R2 ;  /* 0x00000002060e7825 */ /* 0x040fe200078e0202 */
[----:B------:R0:W-:Y:S03]  /*f0e40*/  @P3 STG.E.U16 [R12.64], R17 ;  /* 0x000000110c003986 */ /* 0x0001e6000c101506 */
[C---:B-1----:R-:W-:Y:S01]  /*f0e50*/  IMAD.WIDE R4, R6.reuse, 0x2, R8 ;  /* 0x0000000206047825 */ /* 0x042fe200078e0208 */
[----:B---3--:R1:W-:Y:S01]  /*f0e60*/  @P5 STG.E.U16 [R14.64], R25 ;  /* 0x000000190e005986 */ /* 0x0083e2000c101506 */
[----:B------:R-:W-:-:S03]  /*f0e70*/  IADD3 R0, R6, c[0x0][0x198], RZ ;  /* 0x0000660006007a10 */ /* 0x000fc60007ffe0ff */
[----:B----4-:R3:W-:Y:S01]  /*f0e80*/  @P1 STG.E.U16 [R4.64], R29 ;  /* 0x0000001d04001986 */ /* 0x0107e2000c101506 */
[----:B0-----:R-:W-:Y:S01]  /*f0e90*/  IMAD.WIDE R12, R6, 0x2, R10 ;  /* 0x00000002060c7825 */ /* 0x001fe200078e020a */
[----:B-1----:R-:W-:-:S03]  /*f0ea0*/  PRMT R14, R25, 0x7632, R14 ;  /* 0x00007632190e7816 */ /* 0x002fc6000000000e */
[----:B---3--:R-:W-:Y:S01]  /*f0eb0*/  IMAD.WIDE R4, R6, 0x2, R20 ;  /* 0x0000000206047825 */ /* 0x008fe200078e0214 */
[----:B------:R-:W-:Y:S02]  /*f0ec0*/  PRMT R6, R29, 0x7632, R6 ;  /* 0x000076321d067816 */ /* 0x000fe40000000006 */
[----:B-----5:R-:W-:Y:S02]  /*f0ed0*/  ISETP.GE.AND P6, PT, R19, c[0x0][0x17c], PT ;  /* 0x00005f0013007a0c */ /* 0x020fe40003fc6270 */
[----:B------:R-:W3:Y:S04]  /*f0ee0*/  LDL.LU R19, [R1+0x57c] ;  /* 0x00057c0001137983 */ /* 0x000ee80000300800 */
[----:B------:R-:W4:Y:S04]  /*f0ef0*/  LDL.LU R29, [R1+0x3508] ;  /* 0x00350800011d7983 */ /* 0x000f280000300800 */
[----:B------:R-:W5:Y:S01]  /*f0f00*/  LDL.LU R25, [R1+0x350c] ;  /* 0x00350c0001197983 */ /* 0x000f620000300800 */
[----:B--2---:R-:W-:-:S03]  /*f0f10*/  PRMT R15, R28, 0x7632, R15 ;  /* 0x000076321c0f7816 */ /* 0x004fc6000000000f */
[----:B------:R0:W-:Y:S04]  /*f0f20*/  @P2 STG.E.U16 [R12.64], R28 ;  /* 0x0000001c0c002986 */ /* 0x0001e8000c101506 */
[----:B0-----:R-:W2:Y:S01]  /*f0f30*/  LDL.LU R28, [R1+0xcc] ;  /* 0x0000cc00011c7983 */ /* 0x001ea20000300800 */
[----:B------:R-:W-:-:S03]  /*f0f40*/  ISETP.GE.AND P3, PT, R18, c[0x0][0x17c], PT ;  /* 0x00005f0012007a0c */ /* 0x000fc60003f66270 */
[----:B------:R-:W2:Y:S01]  /*f0f50*/  LDL.LU R18, [R1+0xbc] ;  /* 0x0000bc0001127983 */ /* 0x000ea20000300800 */
[----:B------:R-:W-:Y:S02]  /*f0f60*/  ISETP.LT.AND P4, PT, R23, c[0x0][0x178], !P4 ;  /* 0x00005e0017007a0c */ /* 0x000fe40006781270 */
[----:B------:R-:W-:Y:S02]  /*f0f70*/  ISETP.LT.AND P5, PT, R24, c[0x0][0x178], !P6 ;  /* 0x00005e0018007a0c */ /* 0x000fe400077a1270 */
[----:B------:R-:W-:Y:S01]  /*f0f80*/  ISETP.LT.AND P1, PT, R26, c[0x0][0x178], !P6 ;  /* 0x00005e001a007a0c */ /* 0x000fe20007721270 */
[----:B------:R-:W-:Y:S01]  /*f0f90*/  IMAD.WIDE R12, R0, 0x2, R2 ;  /* 0x00000002000c7825 */ /* 0x000fe200078e0202 */
[----:B------:R-:W-:Y:S02]  /*f0fa0*/  ISETP.LT.AND P2, PT, R27, c[0x0][0x178], !P6 ;  /* 0x00005e001b007a0c */ /* 0x000fe40007741270 */
[----:B------:R-:W-:-:S05]  /*f0fb0*/  ISETP.LT.AND P6, PT, R23, c[0x0][0x178], !P6 ;  /* 0x00005e0017007a0c */ /* 0x000fca00077c1270 */
[----:B------:R0:W-:Y:S01]  /*f0fc0*/  @P4 STG.E.U16 [R4.64], R7 ;  /* 0x0000000704004986 */ /* 0x0001e2000c101506 */
[----:B------:R-:W-:-:S03]  /*f0fd0*/  ISETP.LT.AND P4, PT, R24, c[0x0][0x178], !P3 ;  /* 0x00005e0018007a0c */ /* 0x000fc60005f81270 */
[----:B------:R1:W-:Y:S01]  /*f0fe0*/  @P5 STG.E.U16 [R12.64], R14 ;  /* 0x0000000e0c005986 */ /* 0x0003e2000c101506 */
[----:B------:R-:W-:Y:S02]  /*f0ff0*/  ISETP.LT.AND P5, PT, R26, c[0x0][0x178], !P3 ;  /* 0x00005e001a007a0c */ /* 0x000fe40005fa1270 */
[C---:B------:R-:W-:Y:S01]  /*f1000*/  IADD3 R17, R0.reuse, c[0x0][0x198], RZ ;  /* 0x0000660000117a10 */ /* 0x040fe20007ffe0ff */
[----:B0-----:R-:W-:Y:S01]  /*f1010*/  IMAD.WIDE R4, R0, 0x2, R8 ;  /* 0x0000000200047825 */ /* 0x001fe200078e0208 */
[----:B------:R-:W-:-:S03]  /*f1020*/  PRMT R7, R7, 0x7632, R7 ;  /* 0x0000763207077816 */ /* 0x000fc60000000007 */
[C---:B-1----:R-:W-:Y:S01]  /*f1030*/  IMAD.WIDE R12, R0.reuse, 0x2, R10 ;  /* 0x00000002000c7825 */ /* 0x042fe200078e020a */
[----:B------:R0:W-:Y:S04]  /*f1040*/  @P1 STG.E.U16 [R4.64], R6 ;  /* 0x0000000604001986 */ /* 0x0001e8000c101506 */
[----:B------:R1:W-:Y:S01]  /*f1050*/  @P2 STG.E.U16 [R12.64], R15 ;  /* 0x0000000f0c002986 */ /* 0x0003e2000c101506 */
[----:B------:R-:W-:Y:S01]  /*f1060*/  ISETP.LT.AND P2, PT, R27, c[0x0][0x178], !P3 ;  /* 0x00005e001b007a0c */ /* 0x000fe20005f41270 */
[----:B0-----:R-:W-:-:S04]  /*f1070*/  IMAD.WIDE R4, R0, 0x2, R20 ;  /* 0x0000000200047825 */ /* 0x001fc800078e0214 */
[C---:B-1----:R-:W-:Y:S01]  /*f1080*/  IMAD.WIDE R12, R17.reuse, 0x2, R2 ;  /* 0x00000002110c7825 */ /* 0x042fe200078e0202 */
[----:B------:R0:W-:Y:S03]  /*f1090*/  @P6 STG.E.U16 [R4.64], R7 ;  /* 0x0000000704006986 */ /* 0x0001e6000c101506 */
[----:B------:R-:W-:Y:S01]  /*f10a0*/  IMAD.WIDE R14, R17, 0x2, R8 ;  /* 0x00000002110e7825 */ /* 0x000fe200078e0208 */
[----:B------:R-:W-:Y:S01]  /*f10b0*/  @P4 STG.E.U16 [R12.64], R22 ;  /* 0x000000160c004986 */ /* 0x000fe2000c101506 */
[----:B------:R-:W-:Y:S02]  /*f10c0*/  ISETP.LT.AND P3, PT, R23, c[0x0][0x178], !P3 ;  /* 0x00005e0017007a0c */ /* 0x000fe40005f61270 */
[C---:B------:R-:W-:Y:S01]  /*f10d0*/  IADD3 R0, R17.reuse, c[0x0][0x198], RZ ;  /* 0x0000660011007a10 */ /* 0x040fe20007ffe0ff */
[----:B0-----:R-:W-:-:S04]  /*f10e0*/  IMAD.WIDE R4, R17, 0x2, R10 ;  /* 0x0000000211047825 */ /* 0x001fc800078e020a */
[----:B------:R-:W-:Y:S01]  /*f10f0*/  IMAD.WIDE R6, R0, 0x2, R2 ;  /* 0x0000000200067825 */ /* 0x000fe200078e0202 */
[----:B---3--:R0:W-:Y:S01]  /*f1100*/  @P5 STG.E.U16 [R14.64], R19 ;  /* 0x000000130e005986 */ /* 0x0081e2000c101506 */
[----:B-----5:R-:W-:Y:S02]  /*f1110*/  ISETP.GE.AND P6, PT, R25, c[0x0][0x17c], PT ;  /* 0x00005f0019007a0c */ /* 0x020fe40003fc6270 */
[----:B----4-:R-:W-:Y:S01]  /*f1120*/  ISETP.GE.AND P1, PT, R29, c[0x0][0x17c], PT ;  /* 0x00005f001d007a0c */ /* 0x010fe20003f26270 */
[----:B------:R-:W3:Y:S01]  /*f1130*/  LDL.LU R25, [R1+0x65c] ;  /* 0x00065c0001197983 */ /* 0x000ee20000300800 */
[----:B------:R-:W-:Y:S02]  /*f1140*/  ISETP.LT.AND P5, PT, R24, c[0x0][0x178], !P6 ;  /* 0x00005e0018007a0c */ /* 0x000fe400077a1270 */
[----:B0-----:R-:W-:Y:S01]  /*f1150*/  PRMT R15, R22, 0x7632, R15 ;  /* 0x00007632160f7816 */ /* 0x001fe2000000000f */
[----:B------:R-:W4:Y:S01]  /*f1160*/  LDL.LU R29, [R1+0x60c] ;  /* 0x00060c00011d7983 */ /* 0x000f220000300800 */
[----:B------:R-:W-:-:S03]  /*f1170*/  PRMT R14, R19, 0x7632, R14 ;  /* 0x00007632130e7816 */ /* 0x000fc6000000000e */
[----:B------:R-:W5:Y:S04]  /*f1180*/  LDL.LU R19, [R1+0x3514] ;  /* 0x0035140001137983 */ /* 0x000f680000300800 */
[----:B------:R-:W3:Y:S04]  /*f1190*/  LDL.LU R22, [R1+0xdc] ;  /* 0x0000dc0001167983 */ /* 0x000ee80000300800 */
[----:B--2---:R0:W-:Y:S02]  /*f11a0*/  @P2 STG.E.U16 [R4.64], R28 ;  /* 0x0000001c04002986 */ /* 0x0041e4000c101506 */
[----:B0-----:R-:W-:Y:S01]  /*f11b0*/  IMAD.WIDE R4, R17, 0x2, R20 ;  /* 0x0000000211047825 */ /* 0x001fe200078e0214 */
[----:B------:R-:W-:-:S02]  /*f11c0*/  PRMT R17, R28, 0x7632, R17 ;  /* 0x000076321c117816 */ /* 0x000fc40000000011 */
[----:B------:R-:W2:Y:S04]  /*f11d0*/  LDL.LU R28, [R1+0xac] ;  /* 0x0000ac00011c7983 */ /* 0x000ea80000300800 */
[----:B------:R-:W-:Y:S04]  /*f11e0*/  @P3 STG.E.U16 [R4.64], R18 ;  /* 0x0000001204003986 */ /* 0x000fe8000c101506 */
[----:B------:R0:W-:Y:S04]  /*f11f0*/  @P5 STG.E.U16 [R6.64], R15 ;  /* 0x0000000f06005986 */ /* 0x0001e8000c101506 */
[----:B0-----:R-:W2:Y:S01]  /*f1200*/  LDL.LU R7, [R1+0x3510] ;  /* 0x0035100001077983 */ /* 0x001ea20000300800 */
[----:B------:R-:W-:-:S03]  /*f1210*/  PRMT R15, R18, 0x7632, R15 ;  /* 0x00007632120f7816 */ /* 0x000fc6000000000f */
[----:B------:R-:W3:Y:S01]  /*f1220*/  LDL.LU R18, [R1+0x3988] ;  /* 0x0039880001127983 */ /* 0x000ee20000300800 */
        /* <DEDUP_REMOVED lines=10> */
[----:B0-----:R-:W-:-:S05]  /*f12d0*/  IADD3 R14, R0, c[0x0][0x198], RZ ;  /* 0x00006600000e7a10 */ /* 0x001fca0007ffe0ff */
[----:B-1----:R-:W-:-:S04]  /*f12e0*/  IMAD.WIDE R4, R14, 0x2, R2 ;  /* 0x000000020e047825 */ /* 0x002fc800078e0202 */
[C---:B------:R-:W-:Y:S01]  /*f12f0*/  IMAD.WIDE R12, R14.reuse, 0x2, R8 ;  /* 0x000000020e0c7825 */ /* 0x040fe200078e0208 */
[----:B------:R-:W-:Y:S02]  /*f1300*/  ISETP.LT.AND P1, PT, R23, c[0x0][0x178], !P1 ;  /* 0x00005e0017007a0c */ /* 0x000fe40004f21270 */
[----:B------:R-:W-:Y:S02]  /*f1310*/  IADD3 R17, R14, c[0x0][0x198], RZ ;  /* 0x000066000e117a10 */ /* 0x000fe40007ffe0ff */
[----:B--2---:R-:W-:Y:S01]  /*f1320*/  ISETP.GE.AND P4, PT, R7, c[0x0][0x17c], PT ;  /* 0x00005f0007007a0c */ /* 0x004fe20003f86270 */
[----:B------:R-:W-:-:S05]  /*f1330*/  IMAD.WIDE R6, R0, 0x2, R20 ;  /* 0x0000000200067825 */ /* 0x000fca00078e0214 */
[----:B------:R-:W-:Y:S01]  /*f1340*/  @P6 STG.E.U16 [R6.64], R15 ;  /* 0x0000000f06006986 */ /* 0x000fe2000c101506 */
[----:B-----5:R-:W-:-:S03]  /*f1350*/  ISETP.GE.AND P6, PT, R19, c[0x0][0x17c], PT ;  /* 0x00005f0013007a0c */ /* 0x020fc60003fc6270 */
[----:B---3--:R0:W-:Y:S01]  /*f1360*/  @P5 STG.E.U16 [R4.64], R25 ;  /* 0x0000001904005986 */ /* 0x0081e2000c101506 */
[----:B------:R-:W-:-:S03]  /*f1370*/  ISETP.LT.AND P5, PT, R26, c[0x0][0x178], !P6 ;  /* 0x00005e001a007a0c */ /* 0x000fc600077a1270 */
[----:B----4-:R1:W-:Y:S01]  /*f1380*/  @P3 STG.E.U16 [R12.64], R29 ;  /* 0x0000001d0c003986 */ /* 0x0103e2000c101506 */
[----:B------:R-:W-:Y:S01]  /*f1390*/  ISETP.LT.AND P3, PT, R24, c[0x0][0x178], !P6 ;  /* 0x00005e0018007a0c */ /* 0x000fe20007761270 */
[----:B0-----:R-:W-:Y:S01]  /*f13a0*/  IMAD.WIDE R4, R14, 0x2, R10 ;  /* 0x000000020e047825 */ /* 0x001fe200078e020a */
[----:B------:R-:W-:Y:S02]  /*f13b0*/  PRMT R0, R25, 0x7632, R0 ;  /* 0x0000763219007816 */ /* 0x000fe40000000000 */
[----:B------:R-:W-:Y:S01]  /*f13c0*/  PRMT R18, R29, 0x7632, R18 ;  /* 0x000076321d127816 */ /* 0x000fe20000000012 */
[C---:B------:R-:W-:Y:S01]  /*f13d0*/  IMAD.WIDE R6, R17.reuse, 0x2, R2 ;  /* 0x0000000211067825 */ /* 0x040fe200078e0202 */
[----:B------:R0:W-:Y:S03]  /*f13e0*/  @P2 STG.E.U16 [R4.64], R22 ;  /* 0x0000001604002986 */ /* 0x0001e6000c101506 */
[----:B-1----:R-:W-:Y:S01]  /*f13f0*/  IMAD.WIDE R12, R17, 0x2, R8 ;  /* 0x00000002110c7825 */ /* 0x002fe200078e0208 */
[----:B------:R-:W2:Y:S01]  /*f1400*/  LDL.LU R25, [R1+0x84c] ;  /* 0x00084c0001197983 */ /* 0x000ea20000300800 */
[----:B------:R-:W-:-:S03]  /*f1410*/  PRMT R15, R22, 0x7632, R15 ;  /* 0x00007632160f7816 */ /* 0x000fc6000000000f */
[----:B------:R-:W3:Y:S01]  /*f1420*/  LDL.LU R29, [R1+0x83c] ;  /* 0x00083c00011d7983 */ /* 0x000ee20000300800 */
[----:B0-----:R-:W-:-:S03]  /*f1430*/  IMAD.WIDE R4, R14, 0x2, R20 ;  /* 0x000000020e047825 */ /* 0x001fc600078e0214 */
[----:B------:R-:W4:Y:S01]  /*f1440*/  LDL.LU R19, [R1+0xec] ;  /* 0x0000ec0001137983 */ /* 0x000f220000300800 */
[----:B------:R-:W-:-:S03]  /*f1450*/  PRMT R14, R28, 0x7632, R14 ;  /* 0x000076321c0e7816 */ /* 0x000fc6000000000e */
[----:B------:R0:W-:Y:S04]  /*f1460*/  @P1 STG.E.U16 [R4.64], R28 ;  /* 0x0000001c04001986 */ /* 0x0001e8000c101506 */
[----:B------:R-:W5:Y:S04]  /*f1470*/  LDL.LU R22, [R1+0x351c] ;  /* 0x00351c0001167983 */ /* 0x000f680000300800 */
[----:B------:R-:W-:Y:S04]  /*f1480*/  @P3 STG.E.U16 [R6.64], R0 ;  /* 0x0000000006003986 */ /* 0x000fe8000c101506 */
[----:B0-----:R-:W5:Y:S04]  /*f1490*/  LDL.LU R28, [R1+0x6c] ;  /* 0x00006c00011c7983 */ /* 0x001f680000300800 */
[----:B------:R0:W-:Y:S04]  /*f14a0*/  @P5 STG.E.U16 [R12.64], R18 ;  /* 0x000000120c005986 */ /* 0x0001e8000c101506 */
[----:B0-----:R-:W5:Y:S01]  /*f14b0*/  LDL.LU R13, [R1+0x3518] ;  /* 0x00351800010d7983 */ /* 0x001f620000300800 */
[----:B------:R-:W-:-:S02]  /*f14c0*/  ISETP.LT.AND P2, PT, R27, c[0x0][0x178], !P6 ;  /* 0x00005e001b007a0c */ /* 0x000fc40007741270 */
[----:B------:R-:W-:Y:S02]  /*f14d0*/  ISETP.LT.AND P6, PT, R23, c[0x0][0x178], !P6 ;  /* 0x00005e0017007a0c */ /* 0x000fe400077c1270 */
[----:B------:R-:W-:Y:S01]  /*f14e0*/  ISETP.LT.AND P3, PT, R24, c[0x0][0x178], !P4 ;  /* 0x00005e0018007a0c */ /* 0x000fe20006761270 */
[C---:B------:R-:W-:Y:S01]  /*f14f0*/  IMAD.WIDE R4, R17.reuse, 0x2, R10 ;  /* 0x0000000211047825 */ /* 0x040fe200078e020a */
[----:B------:R-:W-:Y:S02]  /*f1500*/  ISETP.LT.AND P1, PT, R26, c[0x0][0x178], !P4 ;  /* 0x00005e001a007a0c */ /* 0x000fe40006721270 */
[C---:B------:R-:W-:Y:S01]  /*f1510*/  IADD3 R0, R17.reuse, c[0x0][0x198], RZ ;  /* 0x0000660011007a10 */ /* 0x040fe20007ffe0ff */
[----:B------:R-:W-:Y:S01]  /*f1520*/  IMAD.WIDE R6, R17, 0x2, R20 ;  /* 0x0000000211067825 */ /* 0x000fe200078e0214 */
[----:B------:R-:W-:Y:S02]  /*f1530*/  ISETP.LT.AND P5, PT, R27, c[0x0][0x178], !P4 ;  /* 0x00005e001b007a0c */ /* 0x000fe400067a1270 */
[----:B------:R-:W-:Y:S01]  /*f1540*/  ISETP.LT.AND P4, PT, R23, c[0x0][0x178], !P4 ;  /* 0x00005e0017007a0c */ /* 0x000fe20006781270 */
[----:B------:R0:W-:Y:S04]  /*f1550*/  @P2 STG.E.U16 [R4.64], R15 ;  /* 0x0000000f04002986 */ /* 0x0001e8000c101506 */
[----:B------:R1:W-:Y:S01]  /*f1560*/  @P6 STG.E.U16 [R6.64], R14 ;  /* 0x0000000e06006986 */ /* 0x0003e2000c101506 */
[----:B0-----:R-:W-:-:S04]  /*f1570*/  IMAD.WIDE R4, R0, 0x2, R2 ;  /* 0x0000000200047825 */ /* 0x001fc800078e0202 */
[----:B-1----:R-:W-:Y:S01]  /*f1580*/  IMAD.WIDE R6, R0, 0x2, R8 ;  /* 0x0000000200067825 */ /* 0x002fe200078e0208 */
[----:B--2---:R0:W-:Y:S01]  /*f1590*/  @P3 STG.E.U16 [R4.64], R25 ;  /* 0x0000001904003986 */ /* 0x0041e2000c101506 */
[----:B------:R-:W-:-:S03]  /*f15a0*/  PRMT R14, R25, 0x7632, R14 ;  /* 0x00007632190e7816 */ /* 0x000fc6000000000e */
[----:B---3--:R1:W-:Y:S01]  /*f15b0*/  @P1 STG.E.U16 [R6.64], R29 ;  /* 0x0000001d06001986 */ /* 0x0083e2000c101506 */
[----:B------:R-:W-:Y:S01]  /*f15c0*/  PRMT R15, R29, 0x7632, R15 ;  /* 0x000076321d0f7816 */ /* 0x000fe2000000000f */
[----:B0-----:R-:W-:Y:S02]  /*f15d0*/  IMAD.WIDE R4, R0, 0x2, R20 ;  /* 0x0000000200047825 */ /* 0x001fe400078e0214 */
[----:B------:R-:W2:Y:S01]  /*f15e0*/  LDL.LU R25, [R1+0x86c] ;  /* 0x00086c0001197983 */ /* 0x000ea20000300800 */
[----:B----4-:R-:W-:Y:S02]  /*f15f0*/  PRMT R17, R19, 0x7632, R17 ;  /* 0x0000763213117816 */ /* 0x010fe40000000011 */
[----:B-----5:R-:W-:Y:S01]  /*f1600*/  ISETP.GE.AND P6, PT, R22, c[0x0][0x17c], PT ;  /* 0x00005f0016007a0c */ /* 0x020fe20003fc6270 */
[----:B-1----:R-:W3:Y:S04]  /*f1610*/  LDL.LU R29, [R1+0x85c] ;  /* 0x00085c00011d7983 */ /* 0x002ee80000300800 */
[----:B------:R-:W4:Y:S01]  /*f1620*/  LDL.LU R22, [R1+0x3520] ;  /* 0x0035200001167983 */ /* 0x000f220000300800 */
[----:B------:R-:W-:-:S02]  /*f1630*/  PRMT R18, R28, 0x7632, R18 ;  /* 0x000076321c127816 */ /* 0x000fc40000000012 */
[----:B------:R-:W-:Y:S01]  /*f1640*/  ISETP.GE.AND P2, PT, R13, c[0x0][0x17c], PT ;  /* 0x00005f000d007a0c */ /* 0x000fe20003f46270 */
[----:B------:R-:W-:-:S05]  /*f1650*/  IMAD.WIDE R12, R0, 0x2, R10 ;  /* 0x00000002000c7825 */ /* 0x000fca00078e020a */
[----:B------:R0:W-:Y:S04]  /*f1660*/  @P5 STG.E.U16 [R12.64], R19 ;  /* 0x000000130c005986 */ /* 0x0001e8000c101506 */
[----:B------:R1:W-:Y:S04]  /*f1670*/  @P4 STG.E.U16 [R4.64], R28 ;  /* 0x0000001c04004986 */ /* 0x0003e8000c101506 */
[----:B0-----:R-:W5:Y:S04]  /*f1680*/  LDL.LU R19, [R1+0x11c] ;  /* 0x00011c0001137983 */ /* 0x001f680000300800 */
[----:B-1----:R-:W2:Y:S01]  /*f1690*/  LDL.LU R28, [R1+0x10c] ;  /* 0x00010c00011c7983 */ /* 0x002ea20000300800 */
[----:B------:R-:W-:-:S02]  /*f16a0*/  ISETP.LT.AND P3, PT, R24, c[0x0][0x178], !P6 ;  /* 0x00005e0018007a0c */ /* 0x000fc40007761270 */
[----:B------:R-:W-:Y:S02]  /*f16b0*/  ISETP.LT.AND P5, PT, R26, c[0x0][0x178], !P6 ;  /* 0x00005e001a007a0c */ /* 0x000fe400077a1270 */
[----:B------:R-:W-:Y:S02]  /*f16c0*/  ISETP.LT.AND P1, PT, R27, c[0x0][0x178], !P6 ;  /* 0x00005e001b007a0c */ /* 0x000fe40007721270 */
[----:B------:R-:W-:Y:S02]  /*f16d0*/  IADD3 R0, R0, c[0x0][0x198], RZ ;  /* 0x0000660000007a10 */ /* 0x000fe40007ffe0ff */
[----:B------:R-:W-:-:S03]  /*f16e0*/  ISETP.LT.AND P4, PT, R23, c[0x0][0x178], !P6 ;  /* 0x00005e0017007a0c */ /* 0x000fc60007781270 */
[----:B------:R-:W-:-:S04]  /*f16f0*/  IMAD.WIDE R4, R0, 0x2, R2 ;  /* 0x0000000200047825 */ /* 0x000fc800078e0202 */
[C---:B------:R-:W-:Y:S01]  /*f1700*/  IMAD.WIDE R6, R0.reuse, 0x2, R8 ;  /* 0x0000000200067825 */ /* 0x040fe200078e0208 */
[----:B--2---:R0:W-:Y:S04]  /*f1710*/  STL [R1+0x3984], R28 ;  /* 0x0039841c01007387 */ /* 0x0041e80000100800 */
[----:B0-----:R-:W2:Y:S01]  /*f1720*/  LDL.LU R28, [R1+0x3524] ;  /* 0x00352400011c7983 */ /* 0x001ea20000300800 */
[----:B------:R-:W-:Y:S01]  /*f1730*/  IMAD.WIDE R12, R0, 0x2, R10 ;  /* 0x00000002000c7825 */ /* 0x000fe200078e020a */
[----:B------:R-:W-:Y:S02]  /*f1740*/  ISETP.LT.AND P6, PT, R24, c[0x0][0x178], !P2 ;  /* 0x00005e0018007a0c */ /* 0x000fe400057c1270 */
[----:B------:R0:W-:Y:S01]  /*f1750*/  @P3 STG.E.U16 [R4.64], R14 ;  /* 0x0000000e04003986 */ /* 0x0001e2000c101506 */
[----:B------:R-:W-:-:S03]  /*f1760*/  ISETP.LT.AND P3, PT, R26, c[0x0][0x178], !P2 ;  /* 0x00005e001a007a0c */ /* 0x000fc60005761270 */
[----:B------:R-:W-:Y:S04]  /*f1770*/  @P5 STG.E.U16 [R6.64], R15 ;  /* 0x0000000f06005986 */ /* 0x000fe8000c101506 */
[----:B------:R1:W-:Y:S01]  /*f1780*/  @P1 STG.E.U16 [R12.64], R17 ;  /* 0x000000110c001986 */ /* 0x0003e2000c101506 */
[C---:B0-----:R-:W-:Y:S01]  /*f1790*/  IADD3 R4, R0.reuse, c[0x0][0x198], RZ ;  /* 0x0000660000047a10 */ /* 0x041fe20007ffe0ff */
[----:B-1----:R-:W-:-:S04]  /*f17a0*/  IMAD.WIDE R12, R0, 0x2, R20 ;  /* 0x00000002000c7825 */ /* 0x002fc800078e0214 */
[----:B------:R-:W-:Y:S01]  /*f17b0*/  IMAD.WIDE R6, R4, 0x2, R2 ;  /* 0x0000000204067825 */ /* 0x000fe200078e0202 */
[----:B------:R0:W-:Y:S01]  /*f17c0*/  @P4 STG.E.U16 [R12.64], R18 ;  /* 0x000000120c004986 */ /* 0x0001e2000c101506 */
[----:B---3--:R-:W-:-:S03]  /*f17d0*/  PRMT R5, R29, 0x7632, R5 ;  /* 0x000076321d057816 */ /* 0x008fc60000000005 */
[----:B------:R-:W-:Y:S01]  /*f17e0*/  @P6 STG.E.U16 [R6.64], R25 ;  /* 0x0000001906006986 */ /* 0x000fe2000c101506 */
[----:B----4-:R-:W-:Y:S01]  /*f17f0*/  ISETP.GE.AND P1, PT, R22, c[0x0][0x17c], PT ;  /* 0x00005f0016007a0c */ /* 0x010fe20003f26270 */
[----:B0-----:R-:W-:Y:S01]  /*f1800*/  IMAD.WIDE R12, R4, 0x2, R8 ;  /* 0x00000002040c7825 */ /* 0x001fe200078e0208 */
[----:B------:R-:W-:-:S04]  /*f1810*/  PRMT R0, R25, 0x7632, R0 ;  /* 0x0000763219007816 */ /* 0x000fc80000000000 */
[----:B------:R0:W-:Y:S04]  /*f1820*/  @P3 STG.E.U16 [R12.64], R29 ;  /* 0x0000001d0c003986 */ /* 0x0001e8000c101506 */
[----:B0-----:R-:W3:Y:S04]  /*f1830*/  LDL.LU R29, [R1+0x3528] ;  /* 0x00352800011d7983 */ /* 0x001ee80000300800 */
[----:B------:R-:W4:Y:S04]  /*f1840*/  LDL.LU R22, [R1+0x170] ;  /* 0x0001700001167983 */ /* 0x000f280000300800 */
[----:B------:R-:W3:Y:S01]  /*f1850*/  LDL.LU R25, [R1+0x150] ;  /* 0x0001500001197983 */ /* 0x000ee20000300800 */
[----:B--2---:R-:W-:-:S03]  /*f1860*/  ISETP.GE.AND P3, PT, R28, c[0x0][0x17c], PT ;  /* 0x00005f001c007a0c */ /* 0x004fc60003f66270 */
[----:B------:R-:W2:Y:S01]  /*f1870*/  LDL.LU R28, [R1+0x3984] ;  /* 0x00398400011c7983 */ /* 0x000ea20000300800 */
[----:B------:R-:W-:Y:S02]  /*f1880*/  ISETP.LT.AND P5, PT, R27, c[0x0][0x178], !P2 ;  /* 0x00005e001b007a0c */ /* 0x000fe400057a1270 */
[----:B------:R-:W-:Y:S01]  /*f1890*/  ISETP.LT.AND P2, PT, R23, c[0x0][0x178], !P2 ;  /* 0x00005e0017007a0c */ /* 0x000fe20005741270 */
[----:B------:R-:W-:Y:S01]  /*f18a0*/  IMAD.WIDE R6, R4, 0x2, R10 ;  /* 0x0000000204067825 */ /* 0x000fe200078e020a */
[----:B------:R-:W-:Y:S02]  /*f18b0*/  ISETP.LT.AND P4, PT, R24, c[0x0][0x178], !P1 ;  /* 0x00005e0018007a0c */ /* 0x000fe40004f81270 */
[----:B------:R-:W-:Y:S02]  /*f18c0*/  ISETP.LT.AND P6, PT, R26, c[0x0][0x178], !P1 ;  /* 0x00005e001a007a0c */ /* 0x000fe40004fc1270 */
[----:B------:R-:W-:-:S05]  /*f18d0*/  IADD3 R17, R4, c[0x0][0x198], RZ ;  /* 0x0000660004117a10 */ /* 0x000fca0007ffe0ff */
[----:B-----5:R0:W-:Y:S01]  /*f18e0*/  @P5 STG.E.U16 [R6.64], R19 ;  /* 0x0000001306005986 */ /* 0x0201e2000c101506 */
[----:B------:R-:W-:-:S04]  /*f18f0*/  IMAD.WIDE R12, R17, 0x2, R2 ;  /* 0x00000002110c7825 */ /* 0x000fc800078e0202 */
[----:B------:R-:W-:-:S04]  /*f1900*/  IMAD.WIDE R14, R17, 0x2, R8 ;  /* 0x00000002110e7825 */ /* 0x000fc800078e0208 */
[----:B0-----:R-:W-:Y:S01]  /*f1910*/  IMAD.WIDE R6, R4, 0x2, R20 ;  /* 0x0000000204067825 */ /* 0x001fe200078e0214 */
[----:B------:R-:W-:Y:S02]  /*f1920*/  PRMT R4, R19, 0x7632, R4 ;  /* 0x0000763213047816 */ /* 0x000fe40000000004 */
[----:B------:R-:W5:Y:S04]  /*f1930*/  LDL.LU R19, [R1+0x130] ;  /* 0x0001300001137983 */ /* 0x000f680000300800 */
[----:B--2---:R-:W-:Y:S01]  /*f1940*/  @P2 STG.E.U16 [R6.64], R28 ;  /* 0x0000001c06002986 */ /* 0x004fe2000c101506 */
[----:B---3--:R-:W-:-:S03]  /*f1950*/  ISETP.GE.AND P2, PT, R29, c[0x0][0x17c], PT ;  /* 0x00005f001d007a0c */ /* 0x008fc60003f46270 */
[----:B------:R-:W-:Y:S04]  /*f1960*/  @P4 STG.E.U16 [R12.64], R0 ;  /* 0x000000000c004986 */ /* 0x000fe8000c101506 */
[----:B------:R0:W-:Y:S04]  /*f1970*/  @P6 STG.E.U16 [R14.64], R5 ;  /* 0x000000050e006986 */ /* 0x0001e8000c101506 */
[----:B0-----:R-:W2:Y:S04]  /*f1980*/  LDL.LU R15, [R1+0x352c] ;  /* 0x00352c00010f7983 */ /* 0x001ea80000300800 */
[----:B------:R-:W3:Y:S01]  /*f1990*/  LDL.LU R29, [R1+0x1a0] ;  /* 0x0001a000011d7983 */ /* 0x000ee20000300800 */
[----:B------:R-:W-:Y:S01]  /*f19a0*/  ISETP.LT.AND P5, PT, R27, c[0x0][0x178], !P1 ;  /* 0x00005e001b007a0c */ /* 0x000fe20004fa1270 */
[----:B------:R-:W-:Y:S01]  /*f19b0*/  IMAD.WIDE R6, R17, 0x2, R10 ;  /* 0x0000000211067825 */ /* 0x000fe200078e020a */
[----:B------:R-:W-:-:S02]  /*f19c0*/  ISETP.LT.AND P1, PT, R23, c[0x0][0x178], !P1 ;  /* 0x00005e0017007a0c */ /* 0x000fc40004f21270 */
[----:B------:R-:W-:Y:S02]  /*f19d0*/  ISETP.LT.AND P6, PT, R24, c[0x0][0x178], !P3 ;  /* 0x00005e0018007a0c */ /* 0x000fe40005fc1270 */
[----:B------:R-:W-:Y:S02]  /*f19e0*/  IADD3 R0, R17, c[0x0][0x198], RZ ;  /* 0x0000660011007a10 */ /* 0x000fe40007ffe0ff */
[----:B------:R-:W-:Y:S01]  /*f19f0*/  ISETP.LT.AND P4, PT, R26, c[0x0][0x178], !P3 ;  /* 0x00005e001a007a0c */ /* 0x000fe20005f81270 */
[----:B---3--:R0:W-:Y:S04]  /*f1a00*/  STL [R1+0x3980], R29 ;  /* 0x0039801d01007387 */ /* 0x0081e80000100800 */
[----:B0-----:R-:W3:Y:S01]  /*f1a10*/  LDL.LU R29, [R1+0x140] ;  /* 0x00014000011d7983 */ /* 0x001ee20000300800 */
[----:B------:R-:W-:-:S03]  /*f1a20*/  PRMT R14, R28, 0x7632, R14 ;  /* 0x000076321c0e7816 */ /* 0x000fc6000000000e */
[----:B------:R0:W-:Y:S01]  /*f1a30*/  @P5 STG.E.U16 [R6.64], R4 ;  /* 0x0000000406005986 */ /* 0x0001e2000c101506 */
[----:B------:R-:W-:Y:S02]  /*f1a40*/  ISETP.LT.AND P5, PT, R27, c[0x0][0x178], !P3 ;  /* 0x00005e001b007a0c */ /* 0x000fe40005fa1270 */
[----:B------:R-:W-:Y:S01]  /*f1a50*/  ISETP.LT.AND P3, PT, R23, c[0x0][0x178], !P3 ;  /* 0x00005e0017007a0c */ /* 0x000fe20005f61270 */
[----:B------:R-:W-:Y:S01]  /*f1a60*/  IMAD.WIDE R12, R0, 0x2, R8 ;  /* 0x00000002000c7825 */ /* 0x000fe200078e0208 */
[----:B------:R-:W3:Y:S03]  /*f1a70*/  LDL.LU R28, [R1+0x190] ;  /* 0x00019000011c7983 */ /* 0x000ee60000300800 */
[----:B0-----:R-:W-:-:S04]  /*f1a80*/  IMAD.WIDE R4, R17, 0x2, R20 ;  /* 0x0000000211047825 */ /* 0x001fc800078e0214 */
[----:B------:R-:W-:Y:S01]  /*f1a90*/  IMAD.WIDE R6, R0, 0x2, R2 ;  /* 0x0000000200067825 */ /* 0x000fe200078e0202 */
[----:B------:R0:W-:Y:S01]  /*f1aa0*/  @P1 STG.E.U16 [R4.64], R14 ;  /* 0x0000000e04001986 */ /* 0x0001e2000c101506 */
[----:B--2---:R-:W-:-:S03]  /*f1ab0*/  ISETP.GE.AND P1, PT, R15, c[0x0][0x17c], PT ;  /* 0x00005f000f007a0c */ /* 0x004fc60003f26270 */
[----:B----4-:R1:W-:Y:S04]  /*f1ac0*/  @P6 STG.E.U16 [R6.64], R22 ;  /* 0x0000001606006986 */ /* 0x0103e8000c101506 */
[----:B------:R-:W-:Y:S01]  /*f1ad0*/  @P4 STG.E.U16 [R12.64], R25 ;  /* 0x000000190c004986 */ /* 0x000fe2000c101506 */
[----:B0-----:R-:W-:-:S03]  /*f1ae0*/  IMAD.WIDE R4, R0, 0x2, R10 ;  /* 0x0000000200047825 */ /* 0x001fc600078e020a */
[----:B------:R-:W2:Y:S01]  /*f1af0*/  LDL.LU R15, [R1+0x3530] ;  /* 0x00353000010f7983 */ /* 0x000ea20000300800 */
[C---:B-1----:R-:W-:Y:S01]  /*f1b00*/  IMAD.WIDE R6, R0.reuse, 0x2, R20 ;  /* 0x0000000200067825 */ /* 0x042fe200078e0214 */
[----:B------:R-:W-:Y:S02]  /*f1b10*/  IADD3 R14, R0, c[0x0][0x198], RZ ;  /* 0x00006600000e7a10 */ /* 0x000fe40007ffe0ff */
[----:B------:R-:W-:Y:S02]  /*f1b20*/  PRMT R0, R22, 0x7632, R0 ;  /* 0x0000763216007816 */ /* 0x000fe40000000000 */
[----:B------:R-:W4:Y:S01]  /*f1b30*/  LDL.LU R22, [R1+0x3534] ;  /* 0x0035340001167983 */ /* 0x000f220000300800 */
[----:B-----5:R-:W-:-:S03]  /*f1b40*/  PRMT R18, R19, 0x7632, R18 ;  /* 0x0000763213127816 */ /* 0x020fc60000000012 */
[----:B---3--:R-:W-:Y:S01]  /*f1b50*/  @P5 STG.E.U16 [R4.64], R29 ;  /* 0x0000001d04005986 */ /* 0x008fe2000c101506 */
[----:B------:R-:W-:-:S03]  /*f1b60*/  PRMT R17, R29, 0x7632, R17 ;  /* 0x000076321d117816 */ /* 0x000fc60000000011 */
[----:B------:R0:W-:Y:S02]  /*f1b70*/  @P3 STG.E.U16 [R6.64], R19 ;  /* 0x0000001306003986 */ /* 0x0001e4000c101506 */
[----:B0-----:R-:W-:Y:S02]  /*f1b80*/  PRMT R6, R25, 0x7632, R6 ;  /* 0x0000763219067816 */ /* 0x001fe40000000006 */
[----:B------:R-:W3:Y:S04]  /*f1b90*/  LDL.LU R25, [R1+0x120] ;  /* 0x0001200001197983 */ /* 0x000ee80000300800 */
[----:B------:R-:W5:Y:S04]  /*f1ba0*/  LDL.LU R29, [R1+0x3980] ;  /* 0x00398000011d7983 */ /* 0x000f680000300800 */
[----:B------:R-:W3:Y:S01]  /*f1bb0*/  LDL.LU R19, [R1+0x397c] ;  /* 0x00397c0001137983 */ /* 0x000ee20000300800 */
[----:B------:R-:W-:-:S02]  /*f1bc0*/  ISETP.LT.AND P6, PT, R24, c[0x0][0x178], !P2 ;  /* 0x00005e0018007a0c */ /* 0x000fc400057c1270 */
[----:B------:R-:W-:Y:S01]  /*f1bd0*/  ISETP.LT.AND P4, PT, R26, c[0x0][0x178], !P2 ;  /* 0x00005e001a007a0c */ /* 0x000fe20005781270 */
[----:B------:R-:W-:Y:S01]  /*f1be0*/  IMAD.WIDE R12, R14, 0x2, R2 ;  /* 0x000000020e0c7825 */ /* 0x000fe200078e0202 */
[----:B------:R-:W-:-:S03]  /*f1bf0*/  ISETP.LT.AND P3, PT, R27, c[0x0][0x178], !P2 ;  /* 0x00005e001b007a0c */ /* 0x000fc60005761270 */
[----:B------:R-:W-:Y:S01]  /*f1c00*/  IMAD.WIDE R4, R14, 0x2, R8 ;  /* 0x000000020e047825 */ /* 0x000fe200078e0208 */
[----:B------:R-:W-:Y:S02]  /*f1c10*/  ISETP.LT.AND P2, PT, R23, c[0x0][0x178], !P2 ;  /* 0x00005e0017007a0c */ /* 0x000fe40005741270 */
[----:B------:R-:W-:-:S03]  /*f1c20*/  ISETP.LT.AND P5, PT, R24, c[0x0][0x178], !P1 ;  /* 0x00005e0018007a0c */ /* 0x000fc60004fa1270 */
[----:B------:R0:W-:Y:S04]  /*f1c30*/  @P6 STG.E.U16 [R12.64], R0 ;  /* 0x000000000c006986 */ /* 0x0001e8000c101506 */
[----:B------:R1:W-:Y:S01]  /*f1c40*/  @P4 STG.E.U16 [R4.64], R6 ;  /* 0x0000000604004986 */ /* 0x0003e2000c101506 */
[----:B------:R-:W-:Y:S02]  /*f1c50*/  ISETP.LT.AND P4, PT, R26, c[0x0][0x178], !P1 ;  /* 0x00005e001a007a0c */ /* 0x000fe40004f81270 */
[----:B--2---:R-:W-:Y:S02]  /*f1c60*/  ISETP.GE.AND P6, PT, R15, c[0x0][0x17c], PT ;  /* 0x00005f000f007a0c */ /* 0x004fe40003fc6270 */
[C---:B0-----:R-:W-:Y:S01]  /*f1c70*/  IADD3 R0, R14.reuse, c[0x0][0x198], RZ ;  /* 0x000066000e007a10 */ /* 0x041fe20007ffe0ff */
[----:B-1----:R-:W-:-:S04]  /*f1c80*/  IMAD.WIDE R4, R14, 0x2, R10 ;  /* 0x000000020e047825 */ /* 0x002fc800078e020a */
[----:B------:R-:W-:Y:S01]  /*f1c90*/  IMAD.WIDE R6, R14, 0x2, R20 ;  /* 0x000000020e067825 */ /* 0x000fe200078e0214 */
[----:B------:R0:W-:Y:S03]  /*f1ca0*/  @P3 STG.E.U16 [R4.64], R17 ;  /* 0x0000001104003986 */ /* 0x0001e6000c101506 */
[C---:B------:R-:W-:Y:S01]  /*f1cb0*/  IMAD.WIDE R12, R0.reuse, 0x2, R2 ;  /* 0x00000002000c7825 */ /* 0x040fe200078e0202 */
[----:B------:R1:W-:Y:S03]  /*f1cc0*/  @P2 STG.E.U16 [R6.64], R18 ;  /* 0x0000001206002986 */ /* 0x0003e6000c101506 */
[C---:B------:R-:W-:Y:S01]  /*f1cd0*/  IMAD.WIDE R14, R0.reuse, 0x2, R8 ;  /* 0x00000002000e7825 */ /* 0x040fe200078e0208 */
[----:B0-----:R-:W-:-:S03]  /*f1ce0*/  IADD3 R17, R0, c[0x0][0x198], RZ ;  /* 0x0000660000117a10 */ /* 0x001fc60007ffe0ff */
[----:B------:R-:W-:-:S04]  /*f1cf0*/  IMAD.WIDE R4, R0, 0x2, R10 ;  /* 0x0000000200047825 */ /* 0x000fc800078e020a */
[----:B-1----:R-:W-:Y:S01]  /*f1d00*/  IMAD.WIDE R6, R0, 0x2, R20 ;  /* 0x0000000200067825 */ /* 0x002fe200078e0214 */
[----:B-----5:R0:W-:Y:S01]  /*f1d10*/  @P5 STG.E.U16 [R12.64], R29 ;  /* 0x0000001d0c005986 */ /* 0x0201e2000c101506 */
[----:B------:R-:W-:-:S03]  /*f1d20*/  PRMT R18, R29, 0x7632, R18 ;  /* 0x000076321d127816 */ /* 0x000fc60000000012 */
[----:B------:R1:W-:Y:S01]  /*f1d30*/  @P4 STG.E.U16 [R14.64], R28 ;  /* 0x0000001c0e004986 */ /* 0x0003e2000c101506 */
[----:B----4-:R-:W-:Y:S02]  /*f1d40*/  ISETP.GE.AND P4, PT, R22, c[0x0][0x17c], PT ;  /* 0x00005f0016007a0c */ /* 0x010fe40003f86270 */
[----:B---3--:R-:W-:Y:S01]  /*f1d50*/  PRMT R19, R28, 0x7632, R19 ;  /* 0x000076321c137816 */ /* 0x008fe20000000013 */
[----:B------:R-:W2:Y:S04]  /*f1d60*/  LDL.LU R22, [R1+0x3538] ;  /* 0x0035380001167983 */ /* 0x000ea80000300800 */
[----:B0-----:R-:W3:Y:S04]  /*f1d70*/  LDL.LU R29, [R1+0x1f0] ;  /* 0x0001f000011d7983 */ /* 0x001ee80000300800 */
[----:B-1----:R-:W4:Y:S04]  /*f1d80*/  LDL.LU R28, [R1+0x160] ;  /* 0x00016000011c7983 */ /* 0x002f280000300800 */
[----:B------:R-:W5:Y:S01]  /*f1d90*/  LDL.LU R0, [R1+0x180] ;  /* 0x0001800001007983 */ /* 0x000f620000300800 */
[----:B------:R-:W-:-:S02]  /*f1da0*/  ISETP.LT.AND P5, PT, R27, c[0x0][0x178], !P1 ;  /* 0x00005e001b007a0c */ /* 0x000fc40004fa1270 */
[----:B------:R-:W-:Y:S02]  /*f1db0*/  ISETP.LT.AND P1, PT, R23, c[0x0][0x178], !P1 ;  /* 0x00005e0017007a0c */ /* 0x000fe40004f21270 */
[----:B------:R-:W-:Y:S02]  /*f1dc0*/  ISETP.LT.AND P2, PT, R24, c[0x0][0x178], !P6 ;  /* 0x00005e0018007a0c */ /* 0x000fe40007741270 */
[----:B------:R-:W-:Y:S01]  /*f1dd0*/  ISETP.LT.AND P3, PT, R26, c[0x0][0x178], !P6 ;  /* 0x00005e001a007a0c */ /* 0x000fe20007761270 */
[----:B------:R-:W-:-:S04]  /*f1de0*/  IMAD.WIDE R12, R17, 0x2, R2 ;  /* 0x00000002110c7825 */ /* 0x000fc800078e0202 */
[----:B------:R-:W-:Y:S01]  /*f1df0*/  IMAD.WIDE R14, R17, 0x2, R8 ;  /* 0x00000002110e7825 */ /* 0x000fe200078e0208 */
[----:B------:R-:W-:Y:S04]  /*f1e00*/  STL [R1+0x3978], R18 ;  /* 0x0039781201007387 */ /* 0x000fe80000100800 */
[----:B-----5:R0:W-:Y:S01]  /*f1e10*/  @P5 STG.E.U16 [R4.64], R0 ;  /* 0x0000000004005986 */ /* 0x0201e2000c101506 */
[----:B------:R-:W-:-:S03]  /*f1e20*/  ISETP.LT.AND P5, PT, R27, c[0x0][0x178], !P6 ;  /* 0x00005e001b007a0c */ /* 0x000fc600077a1270 */
[----:B------:R-:W-:Y:S01]  /*f1e30*/  @P1 STG.E.U16 [R6.64], R25 ;  /* 0x0000001906001986 */ /* 0x000fe2000c101506 */
[----:B------:R-:W-:-:S03]  /*f1e40*/  ISETP.LT.AND P6, PT, R23, c[0x0][0x178], !P6 ;  /* 0x00005e0017007a0c */ /* 0x000fc600077c1270 */
[----:B------:R1:W-:Y:S04]  /*f1e50*/  @P2 STG.E.U16 [R12.64], R18 ;  /* 0x000000120c002986 */ /* 0x0003e8000c101506 */
[----:B------:R5:W-:Y:S01]  /*f1e60*/  @P3 STG.E.U16 [R14.64], R19 ;  /* 0x000000130e003986 */ /* 0x000be2000c101506 */
[----:B------:R-:W-:Y:S01]  /*f1e70*/  ISETP.LT.AND P3, PT, R24, c[0x0][0x178], !P4 ;  /* 0x00005e0018007a0c */ /* 0x000fe20006761270 */
[C---:B0-----:R-:W-:Y:S02]  /*f1e80*/  IMAD.WIDE R4, R17.reuse, 0x2, R10 ;  /* 0x0000000211047825 */ /* 0x041fe400078e020a */
[----:B-1----:R-:W4:Y:S01]  /*f1e90*/  LDL.LU R18, [R1+0x1d0] ;  /* 0x0001d00001127983 */ /* 0x002f220000300800 */
[----:B------:R-:W-:Y:S02]  /*f1ea0*/  PRMT R12, R0, 0x7632, R12 ;  /* 0x00007632000c7816 */ /* 0x000fe4000000000c */
[----:B------:R-:W-:Y:S01]  /*f1eb0*/  IADD3 R0, R17, c[0x0][0x198], RZ ;  /* 0x0000660011007a10 */ /* 0x000fe20007ffe0ff */
[----:B------:R0:W-:Y:S01]  /*f1ec0*/  STL [R1+0x3970], R19 ;  /* 0x0039701301007387 */ /* 0x0001e20000100800 */
[----:B-----5:R-:W-:Y:S01]  /*f1ed0*/  PRMT R14, R25, 0x7632, R14 ;  /* 0x00007632190e7816 */ /* 0x020fe2000000000e */
[----:B------:R-:W-:-:S02]  /*f1ee0*/  IMAD.WIDE R6, R17, 0x2, R20 ;  /* 0x0000000211067825 */ /* 0x000fc400078e0214 */
[----:B------:R1:W-:Y:S04]  /*f1ef0*/  @P5 STG.E.U16 [R4.64], R12 ;  /* 0x0000000c04005986 */ /* 0x0003e8000c101506 */
[----:B0-----:R-:W5:Y:S01]  /*f1f00*/  LDL.LU R19, [R1+0x1c0] ;  /* 0x0001c00001137983 */ /* 0x001f620000300800 */
[----:B---3--:R-:W-:-:S03]  /*f1f10*/  PRMT R15, R29, 0x7632, R15 ;  /* 0x000076321d0f7816 */ /* 0x008fc6000000000f */
[----:B------:R-:W3:Y:S01]  /*f1f20*/  LDL.LU R25, [R1+0x353c] ;  /* 0x00353c0001197983 */ /* 0x000ee20000300800 */
[----:B-1----:R-:W-:-:S03]  /*f1f30*/  IMAD.WIDE R4, R0, 0x2, R2 ;  /* 0x0000000200047825 */ /* 0x002fc600078e0202 */
[----:B------:R-:W-:Y:S04]  /*f1f40*/  @P6 STG.E.U16 [R6.64], R14 ;  /* 0x0000000e06006986 */ /* 0x000fe8000c101506 */
[----:B------:R0:W-:Y:S04]  /*f1f50*/  @P3 STG.E.U16 [R4.64], R29 ;  /* 0x0000001d04003986 */ /* 0x0001e8000c101506 */
[----:B0-----:R-:W3:Y:S01]  /*f1f60*/  LDL.LU R29, [R1+0x3540] ;  /* 0x00354000011d7983 */ /* 0x001ee20000300800 */
[----:B------:R-:W-:Y:S01]  /*f1f70*/  ISETP.LT.AND P2, PT, R26, c[0x0][0x178], !P4 ;  /* 0x00005e001a007a0c */ /* 0x000fe20006741270 */
[----:B------:R-:W-:Y:S01]  /*f1f80*/  IMAD.WIDE R12, R0, 0x2, R8 ;  /* 0x00000002000c7825 */ /* 0x000fe200078e0208 */
[----:B------:R-:W-:-:S02]  /*f1f90*/  ISETP.LT.AND P5, PT, R27, c[0x0][0x178], !P4 ;  /* 0x00005e001b007a0c */ /* 0x000fc400067a1270 */
[----:B------:R-:W-:Y:S02]  /*f1fa0*/  ISETP.LT.AND P4, PT, R23, c[0x0][0x178], !P4 ;  /* 0x00005e0017007a0c */ /* 0x000fe40006781270 */
[----:B--2---:R-:W-:Y:S01]  /*f1fb0*/  ISETP.GE.AND P1, PT, R22, c[0x0][0x17c], PT ;  /* 0x00005f0016007a0c */ /* 0x004fe20003f26270 */
[C---:B------:R-:W-:Y:S01]  /*f1fc0*/  IMAD.WIDE R4, R0.reuse, 0x2, R10 ;  /* 0x0000000200047825 */ /* 0x040fe200078e020a */
[----:B------:R-:W-:Y:S01]  /*f1fd0*/  IADD3 R14, R0, c[0x0][0x198], RZ ;  /* 0x00006600000e7a10 */ /* 0x000fe20007ffe0ff */
[----:B------:R-:W2:Y:S01]  /*f1fe0*/  LDL.LU R22, [R1+0x870] ;  /* 0x0008700001167983 */ /* 0x000ea20000300800 */
[----:B------:R-:W-:Y:S01]  /*f1ff0*/  ISETP.LT.AND P6, PT, R24, c[0x0][0x178], !P1 ;  /* 0x00005e0018007a0c */ /* 0x000fe20004fc1270 */
[----:B------:R-:W-:Y:S02]  /*f2000*/  IMAD.WIDE R6, R0, 0x2, R20 ;  /* 0x0000000200067825 */ /* 0x000fe400078e0214 */
[----:B----4-:R0:W-:Y:S01]  /*f2010*/  @P2 STG.E.U16 [R12.64], R18 ;  /* 0x000000120c002986 */ /* 0x0101e2000c101506 */
[----:B------:R-:W-:-:S02]  /*f2020*/  ISETP.LT.AND P2, PT, R26, c[0x0][0x178], !P1 ;  /* 0x00005e001a007a0c */ /* 0x000fc40004f41270 */
[----:B------:R-:W-:Y:S01]  /*f2030*/  PRMT R0, R18, 0x7632, R0 ;  /* 0x0000763212007816 */ /* 0x000fe20000000000 */
[----:B0-----:R-:W-:Y:S01]  /*f2040*/  IMAD.WIDE R12, R14, 0x2, R2 ;  /* 0x000000020e0c7825 */ /* 0x001fe200078e0202 */
[----:B-----5:R-:W-:Y:S04]  /*f2050*/  @P5 STG.E.U16 [R4.64], R19 ;  /* 0x0000001304005986 */ /* 0x020fe8000c101506 */
[----:B------:R0:W-:Y:S01]  /*f2060*/  @P4 STG.E.U16 [R6.64], R28 ;  /* 0x0000001c06004986 */ /* 0x0001e2000c101506 */
[----:B---3--:R-:W-:-:S03]  /*f2070*/  ISETP.GE.AND P3, PT, R25, c[0x0][0x17c], PT ;  /* 0x00005f0019007a0c */ /* 0x008fc60003f66270 */
[----:B------:R-:W3:Y:S04]  /*f2080*/  LDL.LU R25, [R1+0x220] ;  /* 0x0002200001197983 */ /* 0x000ee80000300800 */
[----:B------:R1:W-:Y:S01]  /*f2090*/  @P6 STG.E.U16 [R12.64], R15 ;  /* 0x0000000f0c006986 */ /* 0x0003e2000c101506 */
[----:B0-----:R-:W-:-:S03]  /*f20a0*/  IMAD.WIDE R6, R14, 0x2, R8 ;  /* 0x000000020e067825 */ /* 0x001fc600078e0208 */
[----:B------:R-:W4:Y:S04]  /*f20b0*/  LDL.LU R18, [R1+0x3978] ;  /* 0x0039780001127983 */ /* 0x000f280000300800 */
[----:B------:R-:W-:Y:S01]  /*f20c0*/  @P2 STG.E.U16 [R6.64], R0 ;  /* 0x0000000006002986 */ /* 0x000fe2000c101506 */
[----:B-1----:R-:W-:-:S03]  /*f20d0*/  PRMT R12, R19, 0x7632, R12 ;  /* 0x00007632130c7816 */ /* 0x002fc6000000000c */
[----:B------:R-:W4:Y:S01]  /*f20e0*/  LDL.LU R19, [R1+0xf0] ;  /* 0x0000f00001137983 */ /* 0x000f220000300800 */
[----:B------:R-:W-:-:S03]  /*f20f0*/  ISETP.GE.AND P2, PT, R29, c[0x0][0x17c], PT ;  /* 0x00005f001d007a0c */ /* 0x000fc60003f46270 */
[----:B------:R-:W5:Y:S01]  /*f2100*/  LDL.LU R29, [R1+0x880] ;  /* 0x00088000011d7983 */ /* 0x000f620000300800 */
[----:B------:R-:W-:Y:S02]  /*f2110*/  ISETP.LT.AND P5, PT, R27, c[0x0][0x178], !P1 ;  /* 0x00005e001b007a0c */ /* 0x000fe40004fa1270 */
[----:B------:R-:W-:Y:S01]  /*f2120*/  ISETP.LT.AND P1, PT, R23, c[0x0][0x178], !P1 ;  /* 0x00005e0017007a0c */ /* 0x000fe20004f21270 */
[----:B------:R-:W-:Y:S01]  /*f2130*/  IMAD.WIDE R4, R14, 0x2, R10 ;  /* 0x000000020e047825 */ /* 0x000fe200078e020a */
[----:B------:R-:W-:-:S09]  /*f2140*/  PRMT R15, R28, 0x7632, R15 ;  /* 0x000076321c0f7816 */ /* 0x000fd2000000000f */
[----:B------:R0:W-:Y:S02]  /*f2150*/  @P5 STG.E.U16 [R4.64], R12 ;  /* 0x0000000c04005986 */ /* 0x0001e4000c101506 */
[----:B0-----:R-:W-:-:S05]  /*f2160*/  IMAD.WIDE R4, R14, 0x2, R20 ;  /* 0x000000020e047825 */ /* 0x001fca00078e0214 */
[----:B------:R-:W-:Y:S04]  /*f2170*/  @P1 STG.E.U16 [R4.64], R15 ;  /* 0x0000000f04001986 */ /* 0x000fe8000c101506 */
[----:B-----5:R0:W-:Y:S04]  /*f2180*/  STL [R1+0x3974], R29 ;  /* 0x0039741d01007387 */ /* 0x0201e80000100800 */
[----:B0-----:R-:W5:Y:S04]  /*f2190*/  LDL.LU R29, [R1+0x1e0] ;  /* 0x0001e000011d7983 */ /* 0x001f680000300800 */
[----:B------:R-:W5:Y:S04]  /*f21a0*/  LDL.LU R28, [R1+0x240] ;  /* 0x00024000011c7983 */ /* 0x000f680000300800 */
[----:B------:R-:W5:Y:S01]  /*f21b0*/  LDL.LU R15, [R1+0x3544] ;  /* 0x00354400010f7983 */ /* 0x000f620000300800 */
[----:B------:R-:W-:-:S02]  /*f21c0*/  ISETP.LT.AND P6, PT, R24, c[0x0][0x178], !P3 ;  /* 0x00005e0018007a0c */ /* 0x000fc40005fc1270 */
[----:B------:R-:W-:Y:S02]  /*f21d0*/  IADD3 R0, R14, c[0x0][0x198], RZ ;  /* 0x000066000e007a10 */ /* 0x000fe40007ffe0ff */
[----:B------:R-:W-:Y:S02]  /*f21e0*/  ISETP.LT.AND P4, PT, R26, c[0x0][0x178], !P3 ;  /* 0x00005e001a007a0c */ /* 0x000fe40005f81270 */
[----:B------:R-:W-:Y:S02]  /*f21f0*/  ISETP.LT.AND P5, PT, R27, c[0x0][0x178], !P3 ;  /* 0x00005e001b007a0c */ /* 0x000fe40005fa1270 */
[----:B------:R-:W-:Y:S01]  /*f2200*/  ISETP.LT.AND P3, PT, R23, c[0x0][0x178], !P3 ;  /* 0x00005e0017007a0c */ /* 0x000fe20005f61270 */
[----:B------:R-:W-:-:S04]  /*f2210*/  IMAD.WIDE R6, R0, 0x2, R2 ;  /* 0x0000000200067825 */ /* 0x000fc800078e0202 */
[C---:B------:R-:W-:Y:S01]  /*f2220*/  IMAD.WIDE R12, R0.reuse, 0x2, R8 ;  /* 0x00000002000c7825 */ /* 0x040fe200078e0208 */
[----:B--2---:R0:W-:Y:S03]  /*f2230*/  @P6 STG.E.U16 [R6.64], R22 ;  /* 0x0000001606006986 */ /* 0x0041e6000c101506 */
[C---:B------:R-:W-:Y:S01]  /*f2240*/  IMAD.WIDE R4, R0.reuse, 0x2, R10 ;  /* 0x0000000200047825 */ /* 0x040fe200078e020a */
[----:B---3--:R-:W-:Y:S01]  /*f2250*/  @P4 STG.E.U16 [R12.64], R25 ;  /* 0x000000190c004986 */ /* 0x008fe2000c101506 */
[C---:B------:R-:W-:Y:S02]  /*f2260*/  IADD3 R14, R0.reuse, c[0x0][0x198], RZ ;  /* 0x00006600000e7a10 */ /* 0x040fe40007ffe0ff */
[----:B0-----:R-:W-:Y:S01]  /*f2270*/  IMAD.WIDE R6, R0, 0x2, R20 ;  /* 0x0000000200067825 */ /* 0x001fe200078e0214 */
[----:B------:R-:W-:Y:S02]  /*f2280*/  PRMT R0, R22, 0x7632, R0 ;  /* 0x0000763216007816 */ /* 0x000fe40000000000 */
[----:B----4-:R-:W-:Y:S01]  /*f2290*/  PRMT R18, R19, 0x7632, R18 ;  /* 0x0000763213127816 */ /* 0x010fe20000000012 */
[----:B-----5:R-:W-:Y:S01]  /*f22a0*/  @P5 STG.E.U16 [R4.64], R29 ;  /* 0x0000001d04005986 */ /* 0x020fe2000c101506 */
[----:B------:R-:W-:-:S03]  /*f22b0*/  PRMT R17, R29, 0x7632, R17 ;  /* 0x000076321d117816 */ /* 0x000fc60000000011 */
[----:B------:R0:W-:Y:S01]  /*f22c0*/  @P3 STG.E.U16 [R6.64], R19 ;  /* 0x0000001306003986 */ /* 0x0001e2000c101506 */
[----:B------:R-:W-:-:S03]  /*f22d0*/  ISETP.GE.AND P1, PT, R15, c[0x0][0x17c], PT ;  /* 0x00005f000f007a0c */ /* 0x000fc60003f26270 */
[----:B------:R-:W2:Y:S04]  /*f22e0*/  LDL.LU R15, [R1+0x3548] ;  /* 0x00354800010f7983 */ /* 0x000ea80000300800 */
[----:B------:R-:W3:Y:S01]  /*f22f0*/  LDL.LU R22, [R1+0x354c] ;  /* 0x00354c0001167983 */ /* 0x000ee20000300800 */
[----:B0-----:R-:W-:-:S03]  /*f2300*/  PRMT R6, R25, 0x7632, R6 ;  /* 0x0000763219067816 */ /* 0x001fc60000000006 */
[----:B------:R-:W4:Y:S04]  /*f2310*/  LDL.LU R25, [R1+0x210] ;  /* 0x0002100001197983 */ /* 0x000f280000300800 */
[----:B------:R-:W5:Y:S04]  /*f2320*/  LDL.LU R29, [R1+0x3974] ;  /* 0x00397400011d7983 */ /* 0x000f680000300800 */
[----:B------:R-:W3:Y:S01]  /*f2330*/  LDL.LU R19, [R1+0x3970] ;  /* 0x0039700001137983 */ /* 0x000ee20000300800 */
[----:B------:R-:W-:Y:S02]  /*f2340*/  ISETP.LT.AND P6, PT, R24, c[0x0][0x178], !P2 ;  /* 0x00005e0018007a0c */ /* 0x000fe400057c1270 */
        /* <DEDUP_REMOVED lines=9> */
[C---:B0-----:R-:W-:Y:S01]  /*f23e0*/  IADD3 R0, R14.reuse, c[0x0][0x198], RZ ;  /* 0x000066000e007a10 */ /* 0x041fe20007ffe0ff */
[----:B-1----:R-:W-:-:S04]  /*f23f0*/  IMAD.WIDE R4, R14, 0x2, R10 ;  /* 0x000000020e047825 */ /* 0x002fc800078e020a */
[----:B------:R-:W-:Y:S01]  /*f2400*/  IMAD.WIDE R6, R14, 0x2, R20 ;  /* 0x000000020e067825 */ /* 0x000fe200078e0214 */
[----:B------:R0:W-:Y:S03]  /*f2410*/  @P3 STG.E.U16 [R4.64], R17 ;  /* 0x0000001104003986 */ /* 0x0001e6000c101506 */
[C---:B------:R-:W-:Y:S01]  /*f2420*/  IMAD.WIDE R12, R0.reuse, 0x2, R2 ;  /* 0x00000002000c7825 */ /* 0x040fe200078e0202 */
[----:B------:R1:W-:Y:S01]  /*f2430*/  @P2 STG.E.U16 [R6.64], R18 ;  /* 0x0000001206002986 */ /* 0x0003e2000c101506 */
[C---:B0-----:R-:W-:Y:S02]  /*f2440*/  IADD3 R17, R0.reuse, c[0x0][0x198], RZ ;  /* 0x0000660000117a10 */ /* 0x041fe40007ffe0ff */
[----:B------:R-:W-:-:S04]  /*f2450*/  IMAD.WIDE R4, R0, 0x2, R10 ;  /* 0x0000000200047825 */ /* 0x000fc800078e020a */
[----:B-1----:R-:W-:Y:S01]  /*f2460*/  IMAD.WIDE R6, R0, 0x2, R20 ;  /* 0x0000000200067825 */ /* 0x002fe200078e0214 */
[----:B--2---:R-:W-:-:S03]  /*f2470*/  ISETP.GE.AND P6, PT, R15, c[0x0][0x17c], PT ;  /* 0x00005f000f007a0c */ /* 0x004fc60003fc6270 */
[----:B------:R-:W-:Y:S01]  /*f2480*/  IMAD.WIDE R14, R0, 0x2, R8 ;  /* 0x00000002000e7825 */ /* 0x000fe200078e0208 */
[----:B-----5:R0:W-:Y:S01]  /*f2490*/  @P5 STG.E.U16 [R12.64], R29 ;  /* 0x0000001d0c005986 */ /* 0x0201e2000c101506 */
[----:B------:R-:W-:-:S03]  /*f24a0*/  PRMT R18, R29, 0x7632, R18 ;  /* 0x000076321d127816 */ /* 0x000fc60000000012 */
[----:B------:R1:W-:Y:S01]  /*f24b0*/  @P4 STG.E.U16 [R14.64], R28 ;  /* 0x0000001c0e004986 */ /* 0x0003e2000c101506 */
[----:B---3--:R-:W-:Y:S02]  /*f24c0*/  ISETP.GE.AND P4, PT, R22, c[0x0][0x17c], PT ;  /* 0x00005f0016007a0c */ /* 0x008fe40003f86270 */
[----:B------:R-:W-:Y:S01]  /*f24d0*/  PRMT R19, R28, 0x7632, R19 ;  /* 0x000076321c137816 */ /* 0x000fe20000000013 */
[----:B------:R-:W2:Y:S04]  /*f24e0*/  LDL.LU R22, [R1+0x3550] ;  /* 0x0035500001167983 */ /* 0x000ea80000300800 */
[----:B0-----:R-:W3:Y:S04]  /*f24f0*/  LDL.LU R29, [R1+0x890] ;  /* 0x00089000011d7983 */ /* 0x001ee80000300800 */
[----:B-1----:R-:W5:Y:S04]  /*f2500*/  LDL.LU R28, [R1+0x200] ;  /* 0x00020000011c7983 */ /* 0x002f680000300800 */
[----:B------:R-:W2:Y:S01]  /*f2510*/  LDL.LU R0, [R1+0x230] ;  /* 0x0002300001007983 */ /* 0x000ea20000300800 */
[----:B------:R-:W-:-:S02]  /*f2520*/  ISETP.LT.AND P5, PT, R27, c[0x0][0x178], !P1 ;  /* 0x00005e001b007a0c */ /* 0x000fc40004fa1270 */
[----:B------:R-:W-:Y:S02]  /*f2530*/  ISETP.LT.AND P1, PT, R23, c[0x0][0x178], !P1 ;  /* 0x00005e0017007a0c */ /* 0x000fe40004f21270 */
[----:B------:R-:W-:Y:S02]  /*f2540*/  ISETP.LT.AND P2, PT, R24, c[0x0][0x178], !P6 ;  /* 0x00005e0018007a0c */ /* 0x000fe40007741270 */
[----:B------:R-:W-:Y:S01]  /*f2550*/  ISETP.LT.AND P3, PT, R26, c[0x0][0x178], !P6 ;  /* 0x00005e001a007a0c */ /* 0x000fe20007761270 */
[----:B------:R-:W-:-:S04]  /*f2560*/  IMAD.WIDE R12, R17, 0x2, R2 ;  /* 0x00000002110c7825 */ /* 0x000fc800078e0202 */
[----:B------:R-:W-:Y:S01]  /*f2570*/  IMAD.WIDE R14, R17, 0x2, R8 ;  /* 0x00000002110e7825 */ /* 0x000fe200078e0208 */
[----:B------:R-:W-:Y:S04]  /*f2580*/  STL [R1+0x396c], R18 ;  /* 0x00396c1201007387 */ /* 0x000fe80000100800 */
[----:B--2---:R0:W-:Y:S01]  /*f2590*/  @P5 STG.E.U16 [R4.64], R0 ;  /* 0x0000000004005986 */ /* 0x0041e2000c101506 */
[----:B------:R-:W-:-:S03]  /*f25a0*/  ISETP.LT.AND P5, PT, R27, c[0x0][0x178], !P6 ;  /* 0x00005e001b007a0c */ /* 0x000fc600077a1270 */
[----:B----4-:R-:W-:Y:S01]  /*f25b0*/  @P1 STG.E.U16 [R6.64], R25 ;  /* 0x0000001906001986 */ /* 0x010fe2000c101506 */
        /* <DEDUP_REMOVED lines=9> */
[----:B--2---:R-:W-:Y:S01]  /*f2650*/  PRMT R14, R25, 0x7632, R14 ;  /* 0x00007632190e7816 */ /* 0x004fe2000000000e */
[----:B------:R-:W-:-:S02]  /*f2660*/  IMAD.WIDE R6, R17, 0x2, R20 ;  /* 0x0000000211067825 */ /* 0x000fc400078e0214 */
[----:B------:R1:W-:Y:S04]  /*f2670*/  @P5 STG.E.U16 [R4.64], R12 ;  /* 0x0000000c04005986 */ /* 0x0003e8000c101506 */
[----:B0-----:R-:W2:Y:S01]  /*f2680*/  LDL.LU R19, [R1+0x250] ;  /* 0x0002500001137983 */ /* 0x001ea20000300800 */
        /* <DEDUP_REMOVED lines=10> */
[----:B------:R-:W-:Y:S01]  /*f2730*/  ISETP.GE.AND P1, PT, R22, c[0x0][0x17c], PT ;  /* 0x00005f0016007a0c */ /* 0x000fe20003f26270 */
[C---:B------:R-:W-:Y:S01]  /*f2740*/  IMAD.WIDE R4, R0.reuse, 0x2, R10 ;  /* 0x0000000200047825 */ /* 0x040fe200078e020a */
[----:B------:R-:W-:Y:S01]  /*f2750*/  IADD3 R14, R0, c[0x0][0x198], RZ ;  /* 0x00006600000e7a10 */ /* 0x000fe20007ffe0ff */
[----:B------:R-:W3:Y:S01]  /*f2760*/  LDL.LU R22, [R1+0x8a0] ;  /* 0x0008a00001167983 */ /* 0x000ee20000300800 */
[----:B------:R-:W-:Y:S01]  /*f2770*/  ISETP.LT.AND P6, PT, R24, c[0x0][0x178], !P1 ;  /* 0x00005e0018007a0c */ /* 0x000fe20004fc1270 */
[----:B------:R-:W-:Y:S02]  /*f2780*/  IMAD.WIDE R6, R0, 0x2, R20 ;  /* 0x0000000200067825 */ /* 0x000fe400078e0214 */
[----:B----4-:R0:W-:Y:S01]  /*f2790*/  @P2 STG.E.U16 [R12.64], R18 ;  /* 0x000000120c002986 */ /* 0x0101e2000c101506 */
[----:B------:R-:W-:-:S02]  /*f27a0*/  ISETP.LT.AND P2, PT, R26, c[0x0][0x178], !P1 ;  /* 0x00005e001a007a0c */ /* 0x000fc40004f41270 */
[----:B------:R-:W-:Y:S01]  /*f27b0*/  PRMT R0, R18, 0x7632, R0 ;  /* 0x0000763212007816 */ /* 0x000fe20000000000 */
[----:B0-----:R-:W-:Y:S01]  /*f27c0*/  IMAD.WIDE R12, R14, 0x2, R2 ;  /* 0x000000020e0c7825 */ /* 0x001fe200078e0202 */
[----:B--2---:R-:W-:Y:S04]  /*f27d0*/  @P5 STG.E.U16 [R4.64], R19 ;  /* 0x0000001304005986 */ /* 0x004fe8000c101506 */
[----:B-----5:R0:W-:Y:S01]  /*f27e0*/  @P4 STG.E.U16 [R6.64], R28 ;  /* 0x0000001c06004986 */ /* 0x0201e2000c101506 */
[----:B---3--:R-:W-:-:S03]  /*f27f0*/  ISETP.GE.AND P3, PT, R25, c[0x0][0x17c], PT ;  /* 0x00005f0019007a0c */ /* 0x008fc60003f66270 */
[----:B------:R-:W2:Y:S04]  /*f2800*/  LDL.LU R25, [R1+0x280] ;  /* 0x0002800001197983 */ /* 0x000ea80000300800 */
[----:B------:R1:W-:Y:S01]  /*f2810*/  @P6 STG.E.U16 [R12.64], R15 ;  /* 0x0000000f0c006986 */ /* 0x0003e2000c101506 */
[----:B0-----:R-:W-:-:S03]  /*f2820*/  IMAD.WIDE R6, R14, 0x2, R8 ;  /* 0x000000020e067825 */ /* 0x001fc600078e0208 */
[----:B------:R-:W3:Y:S04]  /*f2830*/  LDL.LU R18, [R1+0x396c] ;  /* 0x00396c0001127983 */ /* 0x000ee80000300800 */
[----:B------:R-:W-:Y:S01]  /*f2840*/  @P2 STG.E.U16 [R6.64], R0 ;  /* 0x0000000006002986 */ /* 0x000fe2000c101506 */
[----:B-1----:R-:W-:-:S03]  /*f2850*/  PRMT R12, R19, 0x7632, R12 ;  /* 0x00007632130c7816 */ /* 0x002fc6000000000c */
[----:B------:R-:W3:Y:S01]  /*f2860*/  LDL.LU R19, [R1+0x1b0] ;  /* 0x0001b00001137983 */ /* 0x000ee20000300800 */
[----:B------:R-:W-:-:S03]  /*f2870*/  ISETP.GE.AND P2, PT, R29, c[0x0][0x17c], PT ;  /* 0x00005f001d007a0c */ /* 0x000fc60003f46270 */
[----:B------:R-:W4:Y:S01]  /*f2880*/  LDL.LU R29, [R1+0x8c0] ;  /* 0x0008c000011d7983 */ /* 0x000f220000300800 */
[----:B------:R-:W-:Y:S02]  /*f2890*/  ISETP.LT.AND P5, PT, R27, c[0x0][0x178], !P1 ;  /* 0x00005e001b007a0c */ /* 0x000fe40004fa1270 */
[----:B------:R-:W-:Y:S01]  /*f28a0*/  ISETP.LT.AND P1, PT, R23, c[0x0][0x178], !P1 ;  /* 0x00005e0017007a0c */ /* 0x000fe20004f21270 */
[----:B------:R-:W-:Y:S01]  /*f28b0*/  IMAD.WIDE R4, R14, 0x2, R10 ;  /* 0x000000020e047825 */ /* 0x000fe200078e020a */
[----:B------:R-:W-:-:S09]  /*f28c0*/  PRMT R15, R28, 0x7632, R15 ;  /* 0x000076321c0f7816 */ /* 0x000fd2000000000f */
[----:B------:R0:W-:Y:S02]  /*f28d0*/  @P5 STG.E.U16 [R4.64], R12 ;  /* 0x0000000c04005986 */ /* 0x0001e4000c101506 */
[----:B0-----:R-:W-:-:S05]  /*f28e0*/  IMAD.WIDE R4, R14, 0x2, R20 ;  /* 0x000000020e047825 */ /* 0x001fca00078e0214 */
[----:B------:R-:W-:Y:S04]  /*f28f0*/  @P1 STG.E.U16 [R4.64], R15 ;  /* 0x0000000f04001986 */ /* 0x000fe8000c101506 */
[----:B----4-:R0:W-:Y:S04]  /*f2900*/  STL [R1+0x3968], R29 ;  /* 0x0039681d01007387 */ /* 0x0101e80000100800 */
[----:B0-----:R-:W4:Y:S04]  /*f2910*/  LDL.LU R29, [R1+0x270] ;  /* 0x00027000011d7983 */ /* 0x001f280000300800 */
        /* <DEDUP_REMOVED lines=9> */
[----:B------:R0:W-:Y:S03]  /*f29b0*/  @P6 STG.E.U16 [R6.64], R22 ;  /* 0x0000001606006986 */ /* 0x0001e6000c101506 */
[C---:B------:R-:W-:Y:S01]  /*f29c0*/  IMAD.WIDE R4, R0.reuse, 0x2, R10 ;  /* 0x0000000200047825 */ /* 0x040fe200078e020a */
[----:B--2---:R-:W-:Y:S01]  /*f29d0*/  @P4 STG.E.U16 [R12.64], R25 ;  /* 0x000000190c004986 */ /* 0x004fe2000c101506 */
[C---:B------:R-:W-:Y:S02]  /*f29e0*/  IADD3 R14, R0.reuse, c[0x0][0x198], RZ ;  /* 0x00006600000e7a10 */ /* 0x040fe40007ffe0ff */
[----:B0-----:R-:W-:Y:S01]  /*f29f0*/  IMAD.WIDE R6, R0, 0x2, R20 ;  /* 0x0000000200067825 */ /* 0x001fe200078e0214 */
[----:B------:R-:W-:Y:S02]  /*f2a00*/  PRMT R0, R22, 0x7632, R0 ;  /* 0x0000763216007816 */ /* 0x000fe40000000000 */
[----:B---3--:R-:W-:Y:S01]  /*f2a10*/  PRMT R18, R19, 0x7632, R18 ;  /* 0x0000763213127816 */ /* 0x008fe20000000012 */
[----:B----4-:R-:W-:Y:S01]  /*f2a20*/  @P5 STG.E.U16 [R4.64], R29 ;  /* 0x0000001d04005986 */ /* 0x010fe2000c101506 */
[----:B------:R-:W-:-:S03]  /*f2a30*/  PRMT R17, R29, 0x7632, R17 ;  /* 0x000076321d117816 */ /* 0x000fc60000000011 */
[----:B------:R0:W-:Y:S01]  /*f2a40*/  @P3 STG.E.U16 [R6.64], R19 ;  /* 0x0000001306003986 */ /* 0x0001e2000c101506 */
[----:B-----5:R-:W-:-:S03]  /*f2a50*/  ISETP.GE.AND P1, PT, R15, c[0x0][0x17c], PT ;  /* 0x00005f000f007a0c */ /* 0x020fc60003f26270 */
        /* <DEDUP_REMOVED lines=184> */
[----:B0-----:R-:W5:Y:S01]  /*f35e0*/  LDL.LU R29, [R1+0x3588] ;  /* 0x00358800011d7983 */ /* 0x001f620000300800 */
[----:B------:R-:W-:Y:S01]  /*f35f0*/  ISETP.LT.AND P2, PT, R26, c[0x0][0x178], !P4 ;  /* 0x00005e001a007a0c */ /* 0x000fe20006741270 */
[----:B------:R-:W-:Y:S01]  /*f3600*/  IMAD.WIDE R12, R0, 0x2, R8 ;  /* 0x00000002000c7825 */ /* 0x000fe200078e0208 */
[----:B------:R-:W-:-:S02]  /*f3610*/  ISETP.LT.AND P5, PT, R27, c[0x0][0x178], !P4 ;  /* 0x00005e001b007a0c */ /* 0x000fc400067a1270 */
[----:B------:R-:W-:Y:S02]  /*f3620*/  ISETP.GE.AND P1, PT, R22, c[0x0][0x17c], PT ;  /* 0x00005f0016007a0c */ /* 0x000fe40003f26270 */
[----:B------:R-:W-:Y:S01]  /*f3630*/  ISETP.LT.AND P4, PT, R23, c[0x0][0x178], !P4 ;  /* 0x00005e0017007a0c */ /* 0x000fe20006781270 */
[----:B------:R-:W-:Y:S01]  /*f3640*/  IMAD.WIDE R4, R0, 0x2, R10 ;  /* 0x0000000200047825 */ /* 0x000fe200078e020a */
[----:B------:R-:W-:Y:S01]  /*f3650*/  ISETP.LT.AND P6, PT, R24, c[0x0][0x178], !P1 ;  /* 0x00005e0018007a0c */ /* 0x000fe20004fc1270 */
[----:B------:R-:W5:Y:S01]  /*f3660*/  LDL.LU R22, [R1+0x884] ;  /* 0x0008840001167983 */ /* 0x000f620000300800 */
[C---:B------:R-:W-:Y:S01]  /*f3670*/  IADD3 R14, R0.reuse, c[0x0][0x198], RZ ;  /* 0x00006600000e7a10 */ /* 0x040fe20007ffe0ff */
[----:B------:R-:W-:Y:S02]  /*f3680*/  IMAD.WIDE R6, R0, 0x2, R20 ;  /* 0x0000000200067825 */ /* 0x000fe400078e0214 */
[----:B----4-:R0:W-:Y:S01]  /*f3690*/  @P2 STG.E.U16 [R12.64], R18 ;  /* 0x000000120c002986 */ /* 0x0101e2000c101506 */
[----:B------:R-:W-:-:S02]  /*f36a0*/  ISETP.LT.AND P2, PT, R26, c[0x0][0x178], !P1 ;  /* 0x00005e001a007a0c */ /* 0x000fc40004f41270 */
[----:B------:R-:W-:Y:S01]  /*f36b0*/  PRMT R0, R18, 0x7632, R0 ;  /* 0x0000763212007816 */ /* 0x000fe20000000000 */
[----:B0-----:R-:W-:Y:S01]  /*f36c0*/  IMAD.WIDE R12, R14, 0x2, R2 ;  /* 0x000000020e0c7825 */ /* 0x001fe200078e0202 */
[----:B--2---:R0:W-:Y:S01]  /*f36d0*/  @P5 STG.E.U16 [R4.64], R19 ;  /* 0x0000001304005986 */ /* 0x0041e2000c101506 */
[----:B---3--:R-:W-:-:S03]  /*f36e0*/  ISETP.GE.AND P3, PT, R25, c[0x0][0x17c], PT ;  /* 0x00005f0019007a0c */ /* 0x008fc60003f66270 */
[----:B-----5:R-:W-:Y:S04]  /*f36f0*/  @P4 STG.E.U16 [R6.64], R28 ;  /* 0x0000001c06004986 */ /* 0x020fe8000c101506 */
[----:B------:R-:W2:Y:S01]  /*f3700*/  LDL.LU R25, [R1+0x244] ;  /* 0x0002440001197983 */ /* 0x000ea20000300800 */
[----:B0-----:R-:W-:-:S03]  /*f3710*/  IMAD.WIDE R4, R14, 0x2, R8 ;  /* 0x000000020e047825 */ /* 0x001fc600078e0208 */
[----:B------:R0:W-:Y:S04]  /*f3720*/  @P6 STG.E.U16 [R12.64], R15 ;  /* 0x0000000f0c006986 */ /* 0x0001e8000c101506 */
[----:B------:R-:W3:Y:S04]  /*f3730*/  LDL.LU R18, [R1+0x3954] ;  /* 0x0039540001127983 */ /* 0x000ee80000300800 */
[----:B------:R1:W-:Y:S01]  /*f3740*/  @P2 STG.E.U16 [R4.64], R0 ;  /* 0x0000000004002986 */ /* 0x0003e2000c101506 */
[----:B------:R-:W-:Y:S02]  /*f3750*/  ISETP.GE.AND P2, PT, R29, c[0x0][0x17c], PT ;  /* 0x00005f001d007a0c */ /* 0x000fe40003f46270 */
[----:B0-----:R-:W-:-:S02]  /*f3760*/  PRMT R12, R19, 0x7632, R12 ;  /* 0x00007632130c7816 */ /* 0x001fc4000000000c */
[----:B------:R-:W3:Y:S04]  /*f3770*/  LDL.LU R19, [R1+0x214] ;  /* 0x0002140001137983 */ /* 0x000ee80000300800 */
[----:B------:R-:W4:Y:S01]  /*f3780*/  LDL.LU R29, [R1+0x894] ;  /* 0x00089400011d7983 */ /* 0x000f220000300800 */
[----:B------:R-:W-:Y:S02]  /*f3790*/  ISETP.LT.AND P5, PT, R27, c[0x0][0x178], !P1 ;  /* 0x00005e001b007a0c */ /* 0x000fe40004fa1270 */
[----:B------:R-:W-:Y:S01]  /*f37a0*/  ISETP.LT.AND P1, PT, R23, c[0x0][0x178], !P1 ;  /* 0x00005e0017007a0c */ /* 0x000fe20004f21270 */
[----:B------:R-:W-:Y:S01]  /*f37b0*/  IMAD.WIDE R6, R14, 0x2, R10 ;  /* 0x000000020e067825 */ /* 0x000fe200078e020a */
[----:B------:R-:W-:-:S03]  /*f37c0*/  PRMT R15, R28, 0x7632, R15 ;  /* 0x000076321c0f7816 */ /* 0x000fc6000000000f */
[----:B-1----:R-:W-:-:S06]  /*f37d0*/  IMAD.WIDE R4, R14, 0x2, R20 ;  /* 0x000000020e047825 */ /* 0x002fcc00078e0214 */
[----:B------:R-:W-:Y:S04]  /*f37e0*/  @P5 STG.E.U16 [R6.64], R12 ;  /* 0x0000000c06005986 */ /* 0x000fe8000c101506 */
        /* <DEDUP_REMOVED lines=303> */
[C---:B------:R-:W-:Y:S01]  /*f4ae0*/  IMAD.WIDE R12, R17.reuse, 0x2, R2 ;  /* 0x00000002110c7825 */ /* 0x040fe200078e0202 */
[----:B------:R-:W-:Y:S03]  /*f4af0*/  STL [R1+0x3930], R18 ;  /* 0x0039301201007387 */ /* 0x000fe60000100800 */
[----:B------:R-:W-:Y:S02]  /*f4b00*/  IMAD.WIDE R14, R17, 0x2, R8 ;  /* 0x00000002110e7825 */ /* 0x000fe400078e0208 */
[----:B--2---:R-:W-:Y:S01]  /*f4b10*/  @P5 STG.E.U16 [R4.64], R0 ;  /* 0x0000000004005986 */ /* 0x004fe2000c101506 */
[----:B------:R-:W-:-:S03]  /*f4b20*/  ISETP.LT.AND P5, PT, R27, c[0x0][0x178], !P6 ;  /* 0x00005e001b007a0c */ /* 0x000fc600077a1270 */
[----:B----4-:R-:W-:Y:S01]  /*f4b30*/  @P1 STG.E.U16 [R6.64], R25 ;  /* 0x0000001906001986 */ /* 0x010fe2000c101506 */
[----:B------:R-:W-:-:S03]  /*f4b40*/  ISETP.LT.AND P6, PT, R23, c[0x0][0x178], !P6 ;  /* 0x00005e0017007a0c */ /* 0x000fc600077c1270 */
[----:B------:R0:W-:Y:S04]  /*f4b50*/  @P2 STG.E.U16 [R12.64], R18 ;  /* 0x000000120c002986 */ /* 0x0001e8000c101506 */
[----:B------:R-:W-:Y:S01]  /*f4b60*/  @P3 STG.E.U16 [R14.64], R19 ;  /* 0x000000130e003986 */ /* 0x000fe2000c101506 */
[----:B------:R-:W-:-:S03]  /*f4b70*/  ISETP.LT.AND P3, PT, R24, c[0x0][0x178], !P4 ;  /* 0x00005e0018007a0c */ /* 0x000fc60006761270 */
[----:B0-----:R-:W2:Y:S04]  /*f4b80*/  LDL.LU R18, [R1+0x238] ;  /* 0x0002380001127983 */ /* 0x001ea80000300800 */
[----:B------:R0:W-:Y:S01]  /*f4b90*/  STL [R1+0x3928], R19 ;  /* 0x0039281301007387 */ /* 0x0001e20000100800 */
[----:B------:R-:W-:Y:S01]  /*f4ba0*/  PRMT R12, R0, 0x7632, R12 ;  /* 0x00007632000c7816 */ /* 0x000fe2000000000c */
[C---:B------:R-:W-:Y:S01]  /*f4bb0*/  IMAD.WIDE R6, R17.reuse, 0x2, R10 ;  /* 0x0000000211067825 */ /* 0x040fe200078e020a */
[----:B------:R-:W-:Y:S01]  /*f4bc0*/  IADD3 R0, R17, c[0x0][0x198], RZ ;  /* 0x0000660011007a10 */ /* 0x000fe20007ffe0ff */
[----:B0-----:R-:W4:Y:S01]  /*f4bd0*/  LDL.LU R19, [R1+0x248] ;  /* 0x0002480001137983 */ /* 0x001f220000300800 */
[----:B------:R-:W-:Y:S01]  /*f4be0*/  PRMT R14, R25, 0x7632, R14 ;  /* 0x00007632190e7816 */ /* 0x000fe2000000000e */
[----:B------:R-:W-:-:S02]  /*f4bf0*/  IMAD.WIDE R4, R17, 0x2, R20 ;  /* 0x0000000211047825 */ /* 0x000fc400078e0214 */
[----:B------:R0:W-:Y:S01]  /*f4c00*/  @P5 STG.E.U16 [R6.64], R12 ;  /* 0x0000000c06005986 */ /* 0x0001e2000c101506 */
[----:B---3--:R-:W-:-:S03]  /*f4c10*/  PRMT R15, R29, 0x7632, R15 ;  /* 0x000076321d0f7816 */ /* 0x008fc6000000000f */
[----:B------:R-:W3:Y:S04]  /*f4c20*/  LDL.LU R25, [R1+0x35cc] ;  /* 0x0035cc0001197983 */ /* 0x000ee80000300800 */
[----:B------:R-:W-:Y:S01]  /*f4c30*/  @P6 STG.E.U16 [R4.64], R14 ;  /* 0x0000000e04006986 */ /* 0x000fe2000c101506 */
[----:B0-----:R-:W-:-:S05]  /*f4c40*/  IMAD.WIDE R6, R0, 0x2, R2 ;  /* 0x0000000200067825 */ /* 0x001fca00078e0202 */
[----:B------:R0:W-:Y:S04]  /*f4c50*/  @P3 STG.E.U16 [R6.64], R29 ;  /* 0x0000001d06003986 */ /* 0x0001e8000c101506 */
[----:B0-----:R-:W5:Y:S01]  /*f4c60*/  LDL.LU R29, [R1+0x35d0] ;  /* 0x0035d000011d7983 */ /* 0x001f620000300800 */
[----:B------:R-:W-:Y:S01]  /*f4c70*/  ISETP.LT.AND P2, PT, R26, c[0x0][0x178], !P4 ;  /* 0x00005e001a007a0c */ /* 0x000fe20006741270 */
[----:B------:R-:W-:Y:S01]  /*f4c80*/  IMAD.WIDE R12, R0, 0x2, R8 ;  /* 0x00000002000c7825 */ /* 0x000fe200078e0208 */
[----:B------:R-:W-:Y:S02]  /*f4c90*/  ISETP.LT.AND P5, PT, R27, c[0x0][0x178], !P4 ;  /* 0x00005e001b007a0c */ /* 0x000fe400067a1270 */
[----:B------:R-:W-:Y:S02]  /*f4ca0*/  ISETP.GE.AND P1, PT, R22, c[0x0][0x17c], PT ;  /* 0x00005f0016007a0c */ /* 0x000fe40003f26270 */
[----:B------:R-:W-:Y:S01]  /*f4cb0*/  ISETP.LT.AND P4, PT, R23, c[0x0][0x178], !P4 ;  /* 0x00005e0017007a0c */ /* 0x000fe20006781270 */
[----:B------:R-:W-:Y:S01]  /*f4cc0*/  IMAD.WIDE R4, R0, 0x2, R10 ;  /* 0x0000000200047825 */ /* 0x000fe200078e020a */
[----:B------:R-:W-:Y:S01]  /*f4cd0*/  ISETP.LT.AND P6, PT, R24, c[0x0][0x178], !P1 ;  /* 0x00005e0018007a0c */ /* 0x000fe20004fc1270 */
[----:B------:R-:W5:Y:S01]  /*f4ce0*/  LDL.LU R22, [R1+0x898] ;  /* 0x0008980001167983 */ /* 0x000f620000300800 */
[C---:B------:R-:W-:Y:S01]  /*f4cf0*/  IADD3 R14, R0.reuse, c[0x0][0x198], RZ ;  /* 0x00006600000e7a10 */ /* 0x040fe20007ffe0ff */
[----:B------:R-:W-:-:S02]  /*f4d00*/  IMAD.WIDE R6, R0, 0x2, R20 ;  /* 0x0000000200067825 */ /* 0x000fc400078e0214 */
[----:B----4-:R0:W-:Y:S01]  /*f4d10*/  @P2 STG.E.U16 [R12.64], R19 ;  /* 0x000000130c002986 */ /* 0x0101e2000c101506 */
[----:B------:R-:W-:Y:S02]  /*f4d20*/  ISETP.LT.AND P2, PT, R26, c[0x0][0x178], !P1 ;  /* 0x00005e001a007a0c */ /* 0x000fe40004f41270 */
[----:B------:R-:W-:Y:S01]  /*f4d30*/  PRMT R0, R19, 0x7632, R0 ;  /* 0x0000763213007816 */ /* 0x000fe20000000000 */
[----:B--2---:R1:W-:Y:S01]  /*f4d40*/  @P5 STG.E.U16 [R4.64], R18 ;  /* 0x0000001204005986 */ /* 0x0043e2000c101506 */
[----:B---3--:R-:W-:Y:S01]  /*f4d50*/  ISETP.GE.AND P3, PT, R25, c[0x0][0x17c], PT ;  /* 0x00005f0019007a0c */ /* 0x008fe20003f66270 */
[C---:B0-----:R-:W-:Y:S02]  /*f4d60*/  IMAD.WIDE R12, R14.reuse, 0x2, R2 ;  /* 0x000000020e0c7825 */ /* 0x041fe400078e0202 */
[----:B-----5:R-:W-:Y:S02]  /*f4d70*/  @P4 STG.E.U16 [R6.64], R28 ;  /* 0x0000001c06004986 */ /* 0x020fe4000c101506 */
[----:B-1----:R-:W-:-:S02]  /*f4d80*/  IMAD.WIDE R4, R14, 0x2, R8 ;  /* 0x000000020e047825 */ /* 0x002fc400078e0208 */
[----:B------:R-:W2:Y:S04]  /*f4d90*/  LDL.LU R25, [R1+0x268] ;  /* 0x0002680001197983 */ /* 0x000ea80000300800 */
[----:B------:R0:W-:Y:S04]  /*f4da0*/  @P6 STG.E.U16 [R12.64], R15 ;  /* 0x0000000f0c006986 */ /* 0x0001e8000c101506 */
[----:B------:R-:W3:Y:S04]  /*f4db0*/  LDL.LU R19, [R1+0x208] ;  /* 0x0002080001137983 */ /* 0x000ee80000300800 */
[----:B------:R1:W-:Y:S01]  /*f4dc0*/  @P2 STG.E.U16 [R4.64], R0 ;  /* 0x0000000004002986 */ /* 0x0003e2000c101506 */
[----:B0-----:R-:W-:-:S03]  /*f4dd0*/  PRMT R12, R18, 0x7632, R12 ;  /* 0x00007632120c7816 */ /* 0x001fc6000000000c */
[----:B------:R-:W4:Y:S01]  /*f4de0*/  LDL.LU R18, [R1+0x3930] ;  /* 0x0039300001127983 */ /* 0x000f220000300800 */
[----:B------:R-:W-:-:S03]  /*f4df0*/  ISETP.GE.AND P2, PT, R29, c[0x0][0x17c], PT ;  /* 0x00005f001d007a0c */ /* 0x000fc60003f46270 */
[----:B------:R-:W5:Y:S01]  /*f4e00*/  LDL.LU R29, [R1+0x8a8] ;  /* 0x0008a800011d7983 */ /* 0x000f620000300800 */
[----:B------:R-:W-:Y:S02]  /*f4e10*/  ISETP.LT.AND P5, PT, R27, c[0x0][0x178], !P1 ;  /* 0x00005e001b007a0c */ /* 0x000fe40004fa1270 */
[----:B------:R-:W-:Y:S01]  /*f4e20*/  ISETP.LT.AND P1, PT, R23, c[0x0][0x178], !P1 ;  /* 0x00005e0017007a0c */ /* 0x000fe20004f21270 */
[----:B------:R-:W-:Y:S01]  /*f4e30*/  IMAD.WIDE R6, R14, 0x2, R10 ;  /* 0x000000020e067825 */ /* 0x000fe200078e020a */
[----:B------:R-:W-:-:S03]  /*f4e40*/  PRMT R15, R28, 0x7632, R15 ;  /* 0x000076321c0f7816 */ /* 0x000fc6000000000f */
[----:B-1----:R-:W-:-:S06]  /*f4e50*/  IMAD.WIDE R4, R14, 0x2, R20 ;  /* 0x000000020e047825 */ /* 0x002fcc00078e0214 */
[----:B------:R-:W-:Y:S04]  /*f4e60*/  @P5 STG.E.U16 [R6.64], R12 ;  /* 0x0000000c06005986 */ /* 0x000fe8000c101506 */
[----:B------:R-:W-:Y:S04]  /*f4e70*/  @P1 STG.E.U16 [R4.64], R15 ;  /* 0x0000000f04001986 */ /* 0x000fe8000c101506 */
[----:B-----5:R0:W-:Y:S04]  /*f4e80*/  STL [R1+0x392c], R29 ;  /* 0x00392c1d01007387 */ /* 0x0201e80000100800 */
[----:B0-----:R-:W5:Y:S04]  /*f4e90*/  LDL.LU R29, [R1+0x258] ;  /* 0x00025800011d7983 */ /* 0x001f680000300800 */
[----:B------:R-:W3:Y:S04]  /*f4ea0*/  LDL.LU R28, [R1+0x288] ;  /* 0x00028800011c7983 */ /* 0x000ee80000300800 */
[----:B------:R-:W4:Y:S01]  /*f4eb0*/  LDL.LU R15, [R1+0x35d4] ;  /* 0x0035d400010f7983 */ /* 0x000f220000300800 */
        /* <DEDUP_REMOVED lines=12> */
[----:B------:R-:W-:Y:S01]  /*f4f80*/  PRMT R0, R22, 0x7632, R0 ;  /* 0x0000763216007816 */ /* 0x000fe20000000000 */
[----:B-----5:R-:W-:Y:S04]  /*f4f90*/  @P5 STG.E.U16 [R4.64], R29 ;  /* 0x0000001d04005986 */ /* 0x020fe8000c101506 */
[----:B---3--:R0:W-:Y:S01]  /*f4fa0*/  @P3 STG.E.U16 [R6.64], R19 ;  /* 0x0000001306003986 */ /* 0x0081e2000c101506 */
[----:B----4-:R-:W-:-:S03]  /*f4fb0*/  ISETP.GE.AND P1, PT, R15, c[0x0][0x17c], PT ;  /* 0x00005f000f007a0c */ /* 0x010fc60003f26270 */
[----:B------:R-:W2:Y:S01]  /*f4fc0*/  LDL.LU R15, [R1+0x35d8] ;  /* 0x0035d800010f7983 */ /* 0x000ea20000300800 */
[----:B0-----:R-:W-:-:S03]  /*f4fd0*/  PRMT R6, R25, 0x7632, R6 ;  /* 0x0000763219067816 */ /* 0x001fc60000000006 */
[----:B------:R-:W3:Y:S04]  /*f4fe0*/  LDL.LU R25, [R1+0x35dc] ;  /* 0x0035dc0001197983 */ /* 0x000ee80000300800 */
[----:B------:R-:W4:Y:S01]  /*f4ff0*/  LDL.LU R22, [R1+0x1b8] ;  /* 0x0001b80001167983 */ /* 0x000f220000300800 */
[----:B------:R-:W-:Y:S02]  /*f5000*/  PRMT R17, R29, 0x7632, R17 ;  /* 0x000076321d117816 */ /* 0x000fe40000000011 */
[----:B------:R-:W-:Y:S02]  /*f5010*/  PRMT R18, R19, 0x7632, R18 ;  /* 0x0000763213127816 */ /* 0x000fe40000000012 */
[----:B------:R-:W-:Y:S02]  /*f5020*/  ISETP.LT.AND P6, PT, R24, c[0x0][0x178], !P2 ;  /* 0x00005e0018007a0c */ /* 0x000fe400057c1270 */
[----:B------:R-:W-:Y:S01]  /*f5030*/  ISETP.LT.AND P4, PT, R26, c[0x0][0x178], !P2 ;  /* 0x00005e001a007a0c */ /* 0x000fe20005781270 */
[----:B------:R-:W-:Y:S01]  /*f5040*/  IMAD.WIDE R12, R14, 0x2, R2 ;  /* 0x000000020e0c7825 */ /* 0x000fe200078e0202 */
[----:B------:R-:W-:-:S02]  /*f5050*/  ISETP.LT.AND P3, PT, R27, c[0x0][0x178], !P2 ;  /* 0x00005e001b007a0c */ /* 0x000fc40005761270 */
[----:B------:R-:W-:Y:S01]  /*f5060*/  ISETP.LT.AND P2, PT, R23, c[0x0][0x178], !P2 ;  /* 0x00005e0017007a0c */ /* 0x000fe20005741270 */
[----:B------:R-:W-:Y:S01]  /*f5070*/  IMAD.WIDE R4, R14, 0x2, R8 ;  /* 0x000000020e047825 */ /* 0x000fe200078e0208 */
[----:B----4-:R0:W-:Y:S04]  /*f5080*/  STL [R1+0x3924], R22 ;  /* 0x0039241601007387 */ /* 0x0101e80000100800 */
[----:B0-----:R-:W4:Y:S04]  /*f5090*/  LDL R22, [R1+0x278] ;  /* 0x0002780001167983 */ /* 0x001f280000100800 */
[----:B------:R-:W5:Y:S04]  /*f50a0*/  LDL.LU R29, [R1+0x392c] ;  /* 0x00392c00011d7983 */ /* 0x000f680000300800 */
[----:B------:R-:W3:Y:S04]  /*f50b0*/  LDL.LU R19, [R1+0x3928] ;  /* 0x0039280001137983 */ /* 0x000ee80000300800 */
[----:B------:R-:W-:Y:S04]  /*f50c0*/  @P6 STG.E.U16 [R12.64], R0 ;  /* 0x000000000c006986 */ /* 0x000fe8000c101506 */
[----:B------:R0:W-:Y:S01]  /*f50d0*/  @P4 STG.E.U16 [R4.64], R6 ;  /* 0x0000000604004986 */ /* 0x0001e2000c101506 */
[----:B------:R-:W-:-:S02]  /*f50e0*/  ISETP.LT.AND P6, PT, R24, c[0x0][0x178], !P1 ;  /* 0x00005e0018007a0c */ /* 0x000fc40004fc1270 */
[----:B------:R-:W-:Y:S01]  /*f50f0*/  ISETP.LT.AND P4, PT, R26, c[0x0][0x178], !P1 ;  /* 0x00005e001a007a0c */ /* 0x000fe20004f81270 */
[----:B0-----:R-:W-:-:S04]  /*f5100*/  IMAD.WIDE R4, R14, 0x2, R10 ;  /* 0x000000020e047825 */ /* 0x001fc800078e020a */
[C---:B------:R-:W-:Y:S01]  /*f5110*/  IMAD.WIDE R6, R14.reuse, 0x2, R20 ;  /* 0x000000020e067825 */ /* 0x040fe200078e0214 */
[----:B------:R0:W-:Y:S01]  /*f5120*/  @P3 STG.E.U16 [R4.64], R17 ;  /* 0x0000001104003986 */ /* 0x0001e2000c101506 */
[----:B------:R-:W-:-:S03]  /*f5130*/  IADD3 R0, R14, c[0x0][0x198], RZ ;  /* 0x000066000e007a10 */ /* 0x000fc60007ffe0ff */
[----:B------:R1:W-:Y:S01]  /*f5140*/  @P2 STG.E.U16 [R6.64], R18 ;  /* 0x0000001206002986 */ /* 0x0003e2000c101506 */
[----:B------:R-:W-:Y:S01]  /*f5150*/  ISETP.LT.AND P2, PT, R27, c[0x0][0x178], !P1 ;  /* 0x00005e001b007a0c */ /* 0x000fe20004f41270 */
[----:B------:R-:W-:Y:S01]  /*f5160*/  IMAD.WIDE R12, R0, 0x2, R2 ;  /* 0x00000002000c7825 */ /* 0x000fe200078e0202 */
[----:B--2---:R-:W-:-:S03]  /*f5170*/  ISETP.GE.AND P5, PT, R15, c[0x0][0x17c], PT ;  /* 0x00005f000f007a0c */ /* 0x004fc60003fa6270 */
[----:B------:R-:W-:-:S04]  /*f5180*/  IMAD.WIDE R14, R0, 0x2, R8 ;  /* 0x00000002000e7825 */ /* 0x000fc800078e0208 */
[C---:B0-----:R-:W-:Y:S01]  /*f5190*/  IMAD.WIDE R4, R0.reuse, 0x2, R10 ;  /* 0x0000000200047825 */ /* 0x041fe200078e020a */
[----:B------:R-:W-:-:S03]  /*f51a0*/  IADD3 R17, R0, c[0x0][0x198], RZ ;  /* 0x0000660000117a10 */ /* 0x000fc60007ffe0ff */
[----:B-1----:R-:W-:Y:S01]  /*f51b0*/  IMAD.WIDE R6, R0, 0x2, R20 ;  /* 0x0000000200067825 */ /* 0x002fe200078e0214 */
[----:B-----5:R0:W-:Y:S01]  /*f51c0*/  @P6 STG.E.U16 [R12.64], R29 ;  /* 0x0000001d0c006986 */ /* 0x0201e2000c101506 */
[----:B------:R-:W-:-:S03]  /*f51d0*/  PRMT R18, R29, 0x7632, R18 ;  /* 0x000076321d127816 */ /* 0x000fc60000000012 */
[----:B------:R1:W-:Y:S01]  /*f51e0*/  @P4 STG.E.U16 [R14.64], R28 ;  /* 0x0000001c0e004986 */ /* 0x0003e2000c101506 */
[----:B---3--:R-:W-:Y:S02]  /*f51f0*/  PRMT R19, R28, 0x7632, R19 ;  /* 0x000076321c137816 */ /* 0x008fe40000000013 */
[----:B------:R-:W-:Y:S01]  /*f5200*/  ISETP.GE.AND P4, PT, R25, c[0x0][0x17c], PT ;  /* 0x00005f0019007a0c */ /* 0x000fe20003f86270 */
[----:B----4-:R2:W-:Y:S04]  /*f5210*/  @P2 STG.E.U16 [R4.64], R22 ;  /* 0x0000001604002986 */ /* 0x0105e8000c101506 */
[----:B0-----:R-:W3:Y:S04]  /*f5220*/  LDL.LU R29, [R1+0x8c8] ;  /* 0x0008c800011d7983 */ /* 0x001ee80000300800 */
[----:B-1----:R-:W4:Y:S04]  /*f5230*/  LDL.LU R28, [R1+0x8b8] ;  /* 0x0008b800011c7983 */ /* 0x002f280000300800 */
[----:B------:R-:W5:Y:S04]  /*f5240*/  LDL.LU R25, [R1+0x2b8] ;  /* 0x0002b80001197983 */ /* 0x000f680000300800 */
[----:B------:R-:W3:Y:S04]  /*f5250*/  LDL.LU R0, [R1+0x35e0] ;  /* 0x0035e00001007983 */ /* 0x000ee80000300800 */
[----:B--2---:R-:W2:Y:S04]  /*f5260*/  LDL.LU R22, [R1+0x3924] ;  /* 0x0039240001167983 */ /* 0x004ea80000300800 */
[----:B------:R-:W3:Y:S01]  /*f5270*/  LDL.LU R5, [R1+0x278] ;  /* 0x0002780001057983 */ /* 0x000ee20000300800 */
[----:B------:R-:W-:-:S02]  /*f5280*/  ISETP.LT.AND P1, PT, R23, c[0x0][0x178], !P1 ;  /* 0x00005e0017007a0c */ /* 0x000fc40004f21270 */
[----:B------:R-:W-:Y:S01]  /*f5290*/  ISETP.LT.AND P3, PT, R24, c[0x0][0x178], !P5 ;  /* 0x00005e0018007a0c */ /* 0x000fe20006f61270 */
[C---:B------:R-:W-:Y:S01]  /*f52a0*/  IMAD.WIDE R12, R17.reuse, 0x2, R2 ;  /* 0x00000002110c7825 */ /* 0x040fe200078e0202 */
[----:B------:R-:W-:Y:S04]  /*f52b0*/  STL [R1+0x391c], R18 ;  /* 0x00391c1201007387 */ /* 0x000fe80000100800 */
[----:B------:R-:W-:Y:S01]  /*f52c0*/  STL [R1+0x390c], R19 ;  /* 0x00390c1301007387 */ /* 0x000fe20000100800 */
[----:B------:R-:W-:Y:S01]  /*f52d0*/  IMAD.WIDE R14, R17, 0x2, R8 ;  /* 0x00000002110e7825 */ /* 0x000fe200078e0208 */
[----:B------:R-:W-:Y:S02]  /*f52e0*/  ISETP.LT.AND P6, PT, R26, c[0x0][0x178], !P5 ;  /* 0x00005e001a007a0c */ /* 0x000fe40006fc1270 */
[----:B------:R-:W-:-:S02]  /*f52f0*/  ISETP.LT.AND P2, PT, R27, c[0x0][0x178], !P5 ;  /* 0x00005e001b007a0c */ /* 0x000fc40006f41270 */
[----:B------:R-:W-:Y:S01]  /*f5300*/  ISETP.LT.AND P5, PT, R23, c[0x0][0x178], !P5 ;  /* 0x00005e0017007a0c */ /* 0x000fe20006fa1270 */
[----:B--2---:R0:W-:Y:S04]  /*f5310*/  @P1 STG.E.U16 [R6.64], R22 ;  /* 0x0000001606001986 */ /* 0x0041e8000c101506 */
[----:B------:R1:W-:Y:S01]  /*f5320*/  @P3 STG.E.U16 [R12.64], R18 ;  /* 0x000000120c003986 */ /* 0x0003e2000c101506 */
[----:B---3--:R-:W-:Y:S02]  /*f5330*/  ISETP.GE.AND P3, PT, R0, c[0x0][0x17c], PT ;  /* 0x00005f0000007a0c */ /* 0x008fe40003f66270 */
[C---:B------:R-:W-:Y:S01]  /*f5340*/  IADD3 R0, R17.reuse, c[0x0][0x198], RZ ;  /* 0x0000660011007a10 */ /* 0x040fe20007ffe0ff */
[----:B0-----:R-:W-:Y:S01]  /*f5350*/  IMAD.WIDE R6, R17, 0x2, R10 ;  /* 0x0000000211067825 */ /* 0x001fe200078e020a */
[----:B-1----:R-:W-:Y:S01]  /*f5360*/  PRMT R12, R5, 0x7632, R12 ;  /* 0x00007632050c7816 */ /* 0x002fe2000000000c */
[----:B------:R-:W2:Y:S02]  /*f5370*/  LDL.LU R18, [R1+0x35e4] ;  /* 0x0035e40001127983 */ /* 0x000ea40000300800 */
[----:B------:R-:W-:-:S02]  /*f5380*/  IMAD.WIDE R4, R17, 0x2, R20 ;  /* 0x0000000211047825 */ /* 0x000fc400078e0214 */
[----:B------:R0:W-:Y:S04]  /*f5390*/  STL [R1+0x3920], R17 ;  /* 0x0039201101007387 */ /* 0x0001e80000100800 */
[----:B0-----:R-:W3:Y:S01]  /*f53a0*/  LDL.LU R17, [R1+0x2a8] ;  /* 0x0002a80001117983 */ /* 0x001ee20000300800 */
[----:B------:R-:W-:-:S03]  /*f53b0*/  ISETP.LT.AND P1, PT, R26, c[0x0][0x178], !P4 ;  /* 0x00005e001a007a0c */ /* 0x000fc60006721270 */
[----:B------:R0:W-:Y:S01]  /*f53c0*/  @P6 STG.E.U16 [R14.64], R19 ;  /* 0x000000130e006986 */ /* 0x0001e2000c101506 */
[----:B------:R-:W-:-:S03]  /*f53d0*/  ISETP.LT.AND P6, PT, R24, c[0x0][0x178], !P4 ;  /* 0x00005e0018007a0c */ /* 0x000fc600067c1270 */
[----:B------:R1:W-:Y:S01]  /*f53e0*/  @P2 STG.E.U16 [R6.64], R12 ;  /* 0x0000000c06002986 */ /* 0x0003e2000c101506 */
[----:B------:R-:W-:Y:S02]  /*f53f0*/  ISETP.LT.AND P2, PT, R27, c[0x0][0x178], !P4 ;  /* 0x00005e001b007a0c */ /* 0x000fe40006741270 */
[----:B------:R-:W-:Y:S02]  /*f5400*/  ISETP.LT.AND P4, PT, R23, c[0x0][0x178], !P4 ;  /* 0x00005e0017007a0c */ /* 0x000fe40006781270 */
[----:B0-----:R-:W-:Y:S01]  /*f5410*/  PRMT R14, R22, 0x7632, R14 ;  /* 0x00007632160e7816 */ /* 0x001fe2000000000e */
[----:B------:R-:W3:Y:S04]  /*f5420*/  LDL.LU R19, [R1+0x17c] ;  /* 0x00017c0001137983 */ /* 0x000ee80000300800 */
[----:B------:R0:W-:Y:S01]  /*f5430*/  @P5 STG.E.U16 [R4.64], R14 ;  /* 0x0000000e04005986 */ /* 0x0001e2000c101506 */
[----:B------:R-:W-:Y:S01]  /*f5440*/  ISETP.LT.AND P5, PT, R24, c[0x0][0x178], !P3 ;  /* 0x00005e0018007a0c */ /* 0x000fe20005fa1270 */
[C---:B-1----:R-:W-:Y:S01]  /*f5450*/  IMAD.WIDE R6, R0.reuse, 0x2, R2 ;  /* 0x0000000200067825 */ /* 0x042fe200078e0202 */
[----:B------:R-:W-:Y:S01]  /*f5460*/  PRMT R15, R29, 0x7632, R15 ;  /* 0x000076321d0f7816 */ /* 0x000fe2000000000f */
[----:B------:R-:W3:Y:S02]  /*f5470*/  LDL.LU R22, [R1+0x15c] ;  /* 0x00015c0001167983 */ /* 0x000ee40000300800 */
[----:B------:R-:W-:-:S02]  /*f5480*/  IMAD.WIDE R12, R0, 0x2, R8 ;  /* 0x00000002000c7825 */ /* 0x000fc400078e0208 */
[----:B------:R1:W-:Y:S01]  /*f5490*/  @P6 STG.E.U16 [R6.64], R29 ;  /* 0x0000001d06006986 */ /* 0x0003e2000c101506 */
[C---:B0-----:R-:W-:Y:S01]  /*f54a0*/  IADD3 R14, R0.reuse, c[0x0][0x198], RZ ;  /* 0x00006600000e7a10 */ /* 0x041fe20007ffe0ff */
[C---:B------:R-:W-:Y:S02]  /*f54b0*/  IMAD.WIDE R4, R0.reuse, 0x2, R10 ;  /* 0x0000000200047825 */ /* 0x040fe400078e020a */
[----:B----4-:R0:W-:Y:S02]  /*f54c0*/  @P1 STG.E.U16 [R12.64], R28 ;  /* 0x0000001c0c001986 */ /* 0x0101e4000c101506 */
[----:B-1----:R-:W-:Y:S02]  /*f54d0*/  IMAD.WIDE R6, R0, 0x2, R20 ;  /* 0x0000000200067825 */ /* 0x002fe400078e0214 */
[----:B-----5:R-:W-:Y:S04]  /*f54e0*/  @P2 STG.E.U16 [R4.64], R25 ;  /* 0x0000001904002986 */ /* 0x020fe8000c101506 */
[----:B------:R-:W4:Y:S01]  /*f54f0*/  LDL.LU R29, [R1+0x35e8] ;  /* 0x0035e800011d7983 */ /* 0x000f220000300800 */
[----:B0-----:R-:W-:Y:S01]  /*f5500*/  IMAD.WIDE R12, R14, 0x2, R2 ;  /* 0x000000020e0c7825 */ /* 0x001fe200078e0202 */
[----:B------:R-:W-:-:S02]  /*f5510*/  PRMT R0, R28, 0x7632, R0 ;  /* 0x000076321c007816 */ /* 0x000fc40000000000 */
[----:B------:R-:W5:Y:S01]  /*f5520*/  LDL.LU R28, [R1+0x14c] ;  /* 0x00014c00011c7983 */ /* 0x000f620000300800 */
[----:B--2---:R-:W-:-:S03]  /*f5530*/  ISETP.GE.AND P2, PT, R18, c[0x0][0x17c], PT ;  /* 0x00005f0012007a0c */ /* 0x004fc60003f46270 */
[----:B---3--:R-:W-:Y:S04]  /*f5540*/  @P4 STG.E.U16 [R6.64], R17 ;  /* 0x0000001106004986 */ /* 0x008fe8000c101506 */
[----:B------:R0:W-:Y:S02]  /*f5550*/  @P5 STG.E.U16 [R12.64], R15 ;  /* 0x0000000f0c005986 */ /* 0x0001e4000c101506 */
[----:B0-----:R-:W-:Y:S02]  /*f5560*/  PRMT R12, R25, 0x7632, R12 ;  /* 0x00007632190c7816 */ /* 0x001fe4000000000c */
[----:B------:R-:W2:Y:S01]  /*f5570*/  LDL.LU R25, [R1+0x35ec] ;  /* 0x0035ec0001197983 */ /* 0x000ea20000300800 */
[----:B------:R-:W-:-:S03]  /*f5580*/  PRMT R15, R17, 0x7632, R15 ;  /* 0x00007632110f7816 */ /* 0x000fc6000000000f */
[----:B------:R-:W3:Y:S04]  /*f5590*/  LDL.LU R18, [R1+0x13c] ;  /* 0x00013c0001127983 */ /* 0x000ee80000300800 */
        /* <DEDUP_REMOVED lines=12> */
[----:B------:R-:W-:-:S04]  /*f5660*/  IMAD.WIDE R4, R14, 0x2, R20 ;  /* 0x000000020e047825 */ /* 0x000fc800078e0214 */
[C---:B-1----:R-:W-:Y:S01]  /*f5670*/  IMAD.WIDE R6, R0.reuse, 0x2, R2 ;  /* 0x0000000200067825 */ /* 0x042fe200078e0202 */
[----:B------:R0:W-:Y:S03]  /*f5680*/  @P3 STG.E.U16 [R4.64], R15 ;  /* 0x0000000f04003986 */ /* 0x0001e6000c101506 */
[----:B------:R-:W-:Y:S01]  /*f5690*/  IMAD.WIDE R12, R0, 0x2, R8 ;  /* 0x00000002000c7825 */ /* 0x000fe200078e0208 */
[----:B------:R1:W-:Y:S01]  /*f56a0*/  @P4 STG.E.U16 [R6.64], R19 ;  /* 0x0000001306004986 */ /* 0x0003e2000c101506 */
[----:B------:R-:W-:-:S03]  /*f56b0*/  ISETP.LT.AND P2, PT, R23, c[0x0][0x178], !P2 ;  /* 0x00005e0017007a0c */ /* 0x000fc60005741270 */
[----:B------:R-:W-:Y:S01]  /*f56c0*/  @P5 STG.E.U16 [R12.64], R22 ;  /* 0x000000160c005986 */ /* 0x000fe2000c101506 */
[C---:B------:R-:W-:Y:S01]  /*f56d0*/  IADD3 R14, R0.reuse, c[0x0][0x198], RZ ;  /* 0x00006600000e7a10 */ /* 0x040fe20007ffe0ff */
[----:B0-----:R-:W-:Y:S01]  /*f56e0*/  IMAD.WIDE R4, R0, 0x2, R10 ;  /* 0x0000000200047825 */ /* 0x001fe200078e020a */
[----:B----4-:R-:W-:-:S04]  /*f56f0*/  ISETP.GE.AND P1, PT, R29, c[0x0][0x17c], PT ;  /* 0x00005f001d007a0c */ /* 0x010fc80003f26270 */
[----:B-----5:R0:W-:Y:S01]  /*f5700*/  @P6 STG.E.U16 [R4.64], R28 ;  /* 0x0000001c04006986 */ /* 0x0201e2000c101506 */
[----:B-1----:R-:W-:Y:S01]  /*f5710*/  IMAD.WIDE R6, R14, 0x2, R2 ;  /* 0x000000020e067825 */ /* 0x002fe200078e0202 */
[----:B------:R-:W-:-:S03]  /*f5720*/  PRMT R15, R22, 0x7632, R15 ;  /* 0x00007632160f7816 */ /* 0x000fc6000000000f */
[----:B0-----:R-:W-:Y:S01]  /*f5730*/  IMAD.WIDE R4, R0, 0x2, R20 ;  /* 0x0000000200047825 */ /* 0x001fe200078e0214 */
[----:B------:R-:W-:Y:S02]  /*f5740*/  PRMT R0, R28, 0x7632, R0 ;  /* 0x000076321c007816 */ /* 0x000fe40000000000 */
[----:B--2---:R-:W-:Y:S02]  /*f5750*/  ISETP.GE.AND P3, PT, R25, c[0x0][0x17c], PT ;  /* 0x00005f0019007a0c */ /* 0x004fe40003f66270 */
[----:B------:R-:W2:Y:S02]  /*f5760*/  LDL.LU R25, [R1+0x1ac] ;  /* 0x0001ac0001197983 */ /* 0x000ea40000300800 */
[----:B------:R-:W-:Y:S02]  /*f5770*/  ISETP.LT.AND P5, PT, R24, c[0x0][0x178], !P3 ;  /* 0x00005e0018007a0c */ /* 0x000fe40005fa1270 */
[----:B------:R-:W4:Y:S01]  /*f5780*/  LDL.LU R29, [R1+0x19c] ;  /* 0x00019c00011d7983 */ /* 0x000f220000300800 */
[----:B---3--:R-:W-:-:S03]  /*f5790*/  PRMT R17, R19, 0x7632, R17 ;  /* 0x0000763213117816 */ /* 0x008fc60000000011 */
[----:B------:R-:W3:Y:S04]  /*f57a0*/  LDL.LU R19, [R1+0x35f4] ;  /* 0x0035f40001137983 */ /* 0x000ee80000300800 */
[----:B------:R-:W5:Y:S04]  /*f57b0*/  LDL.LU R28, [R1+0x18c] ;  /* 0x00018c00011c7983 */ /* 0x000f680000300800 */
[----:B------:R-:W-:Y:S04]  /*f57c0*/  @P2 STG.E.U16 [R4.64], R18 ;  /* 0x0000001204002986 */ /* 0x000fe8000c101506 */
[----:B------:R-:W3:Y:S04]  /*f57d0*/  LDL.LU R22, [R1+0x12c] ;  /* 0x00012c0001167983 */ /* 0x000ee80000300800 */
[----:B------:R0:W-:Y:S04]  /*f57e0*/  @P5 STG.E.U16 [R6.64], R17 ;  /* 0x0000001106005986 */ /* 0x0001e8000c101506 */
[----:B0-----:R-:W3:Y:S01]  /*f57f0*/  LDL.LU R7, [R1+0x35f0] ;  /* 0x0035f00001077983 */ /* 0x001ee20000300800 */
[----:B------:R-:W-:-:S03]  /*f5800*/  PRMT R17, R18, 0x7632, R17 ;  /* 0x0000763212117816 */ /* 0x000fc60000000011 */
[----:B------:R-:W4:Y:S01]  /*f5810*/  LDL.LU R18, [R1+0x391c] ;  /* 0x00391c0001127983 */ /* 0x000f220000300800 */
[----:B------:R-:W-:Y:S02]  /*f5820*/  ISETP.LT.AND P4, PT, R26, c[0x0][0x178], !P3 ;  /* 0x00005e001a007a0c */ /* 0x000fe40005f81270 */
[----:B------:R-:W-:Y:S01]  /*f5830*/  ISETP.LT.AND P6, PT, R27, c[0x0][0x178], !P3 ;  /* 0x00005e001b007a0c */ /* 0x000fe20005fc1270 */
[----:B------:R-:W-:Y:S01]  /*f5840*/  IMAD.WIDE R12, R14, 0x2, R8 ;  /* 0x000000020e0c7825 */ /* 0x000fe200078e0208 */
[----:B------:R-:W-:-:S03]  /*f5850*/  ISETP.LT.AND P3, PT, R23, c[0x0][0x178], !P3 ;  /* 0x00005e0017007a0c */ /* 0x000fc60005f61270 */
[----:B------:R-:W-:-:S06]  /*f5860*/  IMAD.WIDE R4, R14, 0x2, R10 ;  /* 0x000000020e047825 */ /* 0x000fcc00078e020a */
[----:B------:R0:W-:Y:S01]  /*f5870*/  @P4 STG.E.U16 [R12.64], R15 ;  /* 0x0000000f0c004986 */ /* 0x0001e2000c101506 */
[----:B------:R-:W-:Y:S02]  /*f5880*/  ISETP.LT.AND P4, PT, R24, c[0x0][0x178], !P1 ;  /* 0x00005e0018007a0c */ /* 0x000fe40004f81270 */
[----:B------:R-:W-:Y:S01]  /*f5890*/  ISETP.LT.AND P2, PT, R26, c[0x0][0x178], !P1 ;  /* 0x00005e001a007a0c */ /* 0x000fe20004f41270 */
[----:B------:R1:W-:Y:S01]  /*f58a0*/  @P6 STG.E.U16 [R4.64], R0 ;  /* 0x0000000004006986 */ /* 0x0003e2000c101506 */
[----:B------:R-:W-:Y:S02]  /*f58b0*/  ISETP.LT.AND P6, PT, R27, c[0x0][0x178], !P1 ;  /* 0x00005e001b007a0c */ /* 0x000fe40004fc1270 */
[----:B0-----:R-:W-:-:S05]  /*f58c0*/  IADD3 R15, R14, c[0x0][0x198], RZ ;  /* 0x000066000e0f7a10 */ /* 0x001fca0007ffe0ff */
[----:B-1----:R-:W-:Y:S01]  /*f58d0*/  IMAD.WIDE R4, R15, 0x2, R2 ;  /* 0x000000020f047825 */ /* 0x002fe200078e0202 */
[----:B------:R-:W-:-:S03]  /*f58e0*/  ISETP.LT.AND P1, PT, R23, c[0x0][0x178], !P1 ;  /* 0x00005e0017007a0c */ /* 0x000fc60004f21270 */
[----:B------:R-:W-:Y:S01]  /*f58f0*/  IMAD.WIDE R12, R15, 0x2, R8 ;  /* 0x000000020f0c7825 */ /* 0x000fe200078e0208 */
[----:B--2---:R-:W-:Y:S02]  /*f5900*/  PRMT R0, R25, 0x7632, R0 ;  /* 0x0000763219007816 */ /* 0x004fe40000000000 */
[----:B---3--:R-:W-:Y:S01]  /*f5910*/  ISETP.GE.AND P5, PT, R7, c[0x0][0x17c], PT ;  /* 0x00005f0007007a0c */ /* 0x008fe20003fa6270 */
[----:B------:R-:W-:-:S05]  /*f5920*/  IMAD.WIDE R6, R14, 0x2, R20 ;  /* 0x000000020e067825 */ /* 0x000fca00078e0214 */
[----:B------:R-:W-:Y:S04]  /*f5930*/  @P3 STG.E.U16 [R6.64], R17 ;  /* 0x0000001106003986 */ /* 0x000fe8000c101506 */
[----:B------:R0:W-:Y:S01]  /*f5940*/  @P4 STG.E.U16 [R4.64], R25 ;  /* 0x0000001904004986 */ /* 0x0001e2000c101506 */
[----:B----4-:R-:W-:-:S03]  /*f5950*/  PRMT R18, R29, 0x7632, R18 ;  /* 0x000076321d127816 */ /* 0x010fc60000000012 */
[----:B------:R1:W-:Y:S01]  /*f5960*/  @P2 STG.E.U16 [R12.64], R29 ;  /* 0x0000001d0c002986 */ /* 0x0003e2000c101506 */
[----:B0-----:R-:W-:-:S03]  /*f5970*/  IMAD.WIDE R4, R15, 0x2, R10 ;  /* 0x000000020f047825 */ /* 0x001fc600078e020a */
[----:B------:R-:W2:Y:S04]  /*f5980*/  LDL.LU R25, [R1+0x1fc] ;  /* 0x0001fc0001197983 */ /* 0x000ea80000300800 */
[----:B-----5:R0:W-:Y:S01]  /*f5990*/  @P6 STG.E.U16 [R4.64], R28 ;  /* 0x0000001c04006986 */ /* 0x0201e2000c101506 */
[----:B------:R-:W-:-:S03]  /*f59a0*/  IADD3 R14, R15, c[0x0][0x198], RZ ;  /* 0x000066000f0e7a10 */ /* 0x000fc60007ffe0ff */
[----:B-1----:R-:W3:Y:S01]  /*f59b0*/  LDL.LU R29, [R1+0x1dc] ;  /* 0x0001dc00011d7983 */ /* 0x002ee20000300800 */
[----:B------:R-:W-:Y:S01]  /*f59c0*/  PRMT R17, R22, 0x7632, R17 ;  /* 0x0000763216117816 */ /* 0x000fe20000000011 */
[----:B0-----:R-:W-:Y:S01]  /*f59d0*/  IMAD.WIDE R4, R15, 0x2, R20 ;  /* 0x000000020f047825 */ /* 0x001fe200078e0214 */
[----:B------:R-:W-:Y:S02]  /*f59e0*/  PRMT R15, R28, 0x7632, R15 ;  /* 0x000076321c0f7816 */ /* 0x000fe4000000000f */
[----:B------:R-:W4:Y:S01]  /*f59f0*/  LDL.LU R28, [R1+0x1cc] ;  /* 0x0001cc00011c7983 */ /* 0x000f220000300800 */
[----:B------:R-:W-:-:S03]  /*f5a00*/  ISETP.GE.AND P3, PT, R19, c[0x0][0x17c], PT ;  /* 0x00005f0013007a0c */ /* 0x000fc60003f66270 */
[----:B------:R0:W-:Y:S01]  /*f5a10*/  @P1 STG.E.U16 [R4.64], R22 ;  /* 0x0000001604001986 */ /* 0x0001e2000c101506 */
[----:B------:R-:W-:Y:S02]  /*f5a20*/  ISETP.LT.AND P2, PT, R24, c[0x0][0x178], !P3 ;  /* 0x00005e0018007a0c */ /* 0x000fe40005f41270 */
[----:B------:R-:W-:Y:S01]  /*f5a30*/  ISETP.LT.AND P4, PT, R26, c[0x0][0x178], !P3 ;  /* 0x00005e001a007a0c */ /* 0x000fe20005f81270 */
[----:B0-----:R-:W5:Y:S04]  /*f5a40*/  LDL.LU R22, [R1+0x35fc] ;  /* 0x0035fc0001167983 */ /* 0x001f680000300800 */
[----:B------:R-:W5:Y:S01]  /*f5a50*/  LDL.LU R19, [R1+0x16c] ;  /* 0x00016c0001137983 */ /* 0x000f620000300800 */
[----:B------:R-:W-:-:S04]  /*f5a60*/  IMAD.WIDE R6, R14, 0x2, R2 ;  /* 0x000000020e067825 */ /* 0x000fc800078e0202 */
[----:B------:R-:W-:Y:S01]  /*f5a70*/  IMAD.WIDE R12, R14, 0x2, R8 ;  /* 0x000000020e0c7825 */ /* 0x000fe200078e0208 */
[----:B------:R-:W-:Y:S04]  /*f5a80*/  @P2 STG.E.U16 [R6.64], R0 ;  /* 0x0000000006002986 */ /* 0x000fe8000c101506 */
[----:B------:R-:W-:Y:S04]  /*f5a90*/  @P4 STG.E.U16 [R12.64], R18 ;  /* 0x000000120c004986 */ /* 0x000fe8000c101506 */
[----:B------:R0:W-:Y:S04]  /*f5aa0*/  STL [R1+0x3918], R18 ;  /* 0x0039181201007387 */ /* 0x0001e80000100800 */
[----:B0-----:R-:W5:Y:S01]  /*f5ab0*/  LDL.LU R18, [R1+0x35f8] ;  /* 0x0035f80001127983 */ /* 0x001f620000300800 */
[----:B------:R-:W-:-:S02]  /*f5ac0*/  ISETP.LT.AND P6, PT, R23, c[0x0][0x178], !P3 ;  /* 0x00005e0017007a0c */ /* 0x000fc40005fc1270 */
[----:B------:R-:W-:Y:S01]  /*f5ad0*/  ISETP.LT.AND P3, PT, R27, c[0x0][0x178], !P3 ;  /* 0x00005e001b007a0c */ /* 0x000fe20005f61270 */
[----:B------:R-:W-:Y:S01]  /*f5ae0*/  IMAD.WIDE R4, R14, 0x2, R10 ;  /* 0x000000020e047825 */ /* 0x000fe200078e020a */
[----:B------:R-:W-:Y:S02]  /*f5af0*/  ISETP.LT.AND P1, PT, R24, c[0x0][0x178], !P5 ;  /* 0x00005e0018007a0c */ /* 0x000fe40006f21270 */
[----:B------:R-:W-:Y:S01]  /*f5b00*/  ISETP.LT.AND P2, PT, R26, c[0x0][0x178], !P5 ;  /* 0x00005e001a007a0c */ /* 0x000fe20006f41270 */
[C---:B------:R-:W-:Y:S01]  /*f5b10*/  IMAD.WIDE R6, R14.reuse, 0x2, R20 ;  /* 0x000000020e067825 */ /* 0x040fe200078e0214 */
[----:B------:R-:W-:-:S07]  /*f5b20*/  IADD3 R0, R14, c[0x0][0x198], RZ ;  /* 0x000066000e007a10 */ /* 0x000fce0007ffe0ff */
[----:B------:R0:W-:Y:S04]  /*f5b30*/  @P3 STG.E.U16 [R4.64], R15 ;  /* 0x0000000f04003986 */ /* 0x0001e8000c101506 */
[----:B------:R1:W-:Y:S01]  /*f5b40*/  @P6 STG.E.U16 [R6.64], R17 ;  /* 0x0000001106006986 */ /* 0x0003e2000c101506 */
[----:B------:R-:W-:Y:S02]  /*f5b50*/  ISETP.LT.AND P6, PT, R23, c[0x0][0x178], !P5 ;  /* 0x00005e0017007a0c */ /* 0x000fe40006fc1270 */
[----:B------:R-:W-:Y:S01]  /*f5b60*/  ISETP.LT.AND P5, PT, R27, c[0x0][0x178], !P5 ;  /* 0x00005e001b007a0c */ /* 0x000fe20006fa1270 */
[----:B0-----:R-:W-:-:S04]  /*f5b70*/  IMAD.WIDE R4, R0, 0x2, R8 ;  /* 0x0000000200047825 */ /* 0x001fc800078e0208 */
[C---:B-1----:R-:W-:Y:S01]  /*f5b80*/  IMAD.WIDE R6, R0.reuse, 0x2, R2 ;  /* 0x0000000200067825 */ /* 0x042fe200078e0202 */
[----:B------:R-:W-:-:S04]  /*f5b90*/  IADD3 R14, R0, c[0x0][0x198], RZ ;  /* 0x00006600000e7a10 */ /* 0x000fc80007ffe0ff */
[----:B--2---:R0:W-:Y:S01]  /*f5ba0*/  @P1 STG.E.U16 [R6.64], R25 ;  /* 0x0000001906001986 */ /* 0x0041e2000c101506 */
[----:B------:R-:W-:-:S03]  /*f5bb0*/  PRMT R12, R25, 0x7632, R12 ;  /* 0x00007632190c7816 */ /* 0x000fc6000000000c */
[----:B---3--:R1:W-:Y:S01]  /*f5bc0*/  @P2 STG.E.U16 [R4.64], R29 ;  /* 0x0000001d04002986 */ /* 0x0083e2000c101506 */
[----:B------:R-:W-:Y:S01]  /*f5bd0*/  PRMT R13, R29, 0x7632, R13 ;  /* 0x000076321d0d7816 */ /* 0x000fe2000000000d */
[C---:B0-----:R-:W-:Y:S02]  /*f5be0*/  IMAD.WIDE R6, R0.reuse, 0x2, R20 ;  /* 0x0000000200067825 */ /* 0x041fe400078e0214 */
[----:B------:R-:W2:Y:S02]  /*f5bf0*/  LDL.LU R25, [R1+0x87c] ;  /* 0x00087c0001197983 */ /* 0x000ea40000300800 */
[----:B-1----:R-:W-:Y:S01]  /*f5c00*/  IMAD.WIDE R4, R0, 0x2, R10 ;  /* 0x0000000200047825 */ /* 0x002fe200078e020a */
[----:B----4-:R-:W-:-:S04]  /*f5c10*/  PRMT R0, R28, 0x7632, R0 ;  /* 0x000076321c007816 */ /* 0x010fc80000000000 */
[----:B------:R0:W-:Y:S01]  /*f5c20*/  @P5 STG.E.U16 [R4.64], R28 ;  /* 0x0000001c04005986 */ /* 0x0001e2000c101506 */
[----:B-----5:R-:W-:-:S03]  /*f5c30*/  ISETP.GE.AND P3, PT, R22, c[0x0][0x17c], PT ;  /* 0x00005f0016007a0c */ /* 0x020fc60003f66270 */
[----:B------:R-:W3:Y:S01]  /*f5c40*/  LDL.LU R22, [R1+0x3600] ;  /* 0x0036000001167983 */ /* 0x000ee20000300800 */
[----:B------:R-:W-:-:S03]  /*f5c50*/  PRMT R15, R19, 0x7632, R15 ;  /* 0x00007632130f7816 */ /* 0x000fc6000000000f */
[----:B------:R-:W4:Y:S04]  /*f5c60*/  LDL.LU R29, [R1+0x22c] ;  /* 0x00022c00011d7983 */ /* 0x000f280000300800 */
[----:B0-----:R-:W5:Y:S04]  /*f5c70*/  LDL.LU R28, [R1+0x1ec] ;  /* 0x0001ec00011c7983 */ /* 0x001f680000300800 */
[----:B------:R0:W-:Y:S04]  /*f5c80*/  @P6 STG.E.U16 [R6.64], R19 ;  /* 0x0000001306006986 */ /* 0x0001e8000c101506 */
[----:B0-----:R-:W5:Y:S01]  /*f5c90*/  LDL.LU R19, [R1+0x3604] ;  /* 0x0036040001137983 */ /* 0x001f620000300800 */
[----:B------:R-:W-:-:S03]  /*f5ca0*/  ISETP.GE.AND P4, PT, R18, c[0x0][0x17c], PT ;  /* 0x00005f0012007a0c */ /* 0x000fc60003f86270 */
[----:B------:R-:W5:Y:S01]  /*f5cb0*/  LDL.LU R18, [R1+0xfc] ;  /* 0x0000fc0001127983 */ /* 0x000f620000300800 */
[----:B------:R-:W-:Y:S02]  /*f5cc0*/  ISETP.LT.AND P1, PT, R24, c[0x0][0x178], !P3 ;  /* 0x00005e0018007a0c */ /* 0x000fe40005f21270 */
[----:B------:R-:W-:Y:S01]  /*f5cd0*/  ISETP.LT.AND P2, PT, R26, c[0x0][0x178], !P3 ;  /* 0x00005e001a007a0c */ /* 0x000fe20005f41270 */
[C---:B------:R-:W-:Y:S01]  /*f5ce0*/  IMAD.WIDE R4, R14.reuse, 0x2, R2 ;  /* 0x000000020e047825 */ /* 0x040fe200078e0202 */
[----:B------:R-:W-:Y:S02]  /*f5cf0*/  ISETP.LT.AND P6, PT, R27, c[0x0][0x178], !P3 ;  /* 0x00005e001b007a0c */ /* 0x000fe40005fc1270 */
[----:B------:R-:W-:Y:S01]  /*f5d00*/  ISETP.LT.AND P3, PT, R23, c[0x0][0x178], !P3 ;  /* 0x00005e0017007a0c */ /* 0x000fe20005f61270 */
[----:B------:R-:W-:Y:S01]  /*f5d10*/  IMAD.WIDE R6, R14, 0x2, R8 ;  /* 0x000000020e067825 */ /* 0x000fe200078e0208 */
[----:B------:R-:W-:Y:S02]  /*f5d20*/  ISETP.LT.AND P5, PT, R24, c[0x0][0x178], !P4 ;  /* 0x00005e0018007a0c */ /* 0x000fe400067a1270 */
[----:B------:R-:W-:-:S03]  /*f5d30*/  IADD3 R17, R14, c[0x0][0x198], RZ ;  /* 0x000066000e117a10 */ /* 0x000fc60007ffe0ff */
[----:B------:R0:W-:Y:S01]  /*f5d40*/  @P1 STG.E.U16 [R4.64], R12 ;  /* 0x0000000c04001986 */ /* 0x0001e2000c101506 */
[----:B------:R-:W-:-:S03]  /*f5d50*/  ISETP.LT.AND P1, PT, R26, c[0x0][0x178], !P4 ;  /* 0x00005e001a007a0c */ /* 0x000fc60006721270 */
[----:B------:R1:W-:Y:S01]  /*f5d60*/  @P2 STG.E.U16 [R6.64], R13 ;  /* 0x0000000d06002986 */ /* 0x0003e2000c101506 */
[----:B0-----:R-:W-:-:S04]  /*f5d70*/  IMAD.WIDE R4, R14, 0x2, R10 ;  /* 0x000000020e047825 */ /* 0x001fc800078e020a */
[----:B-1----:R-:W-:Y:S01]  /*f5d80*/  IMAD.WIDE R6, R14, 0x2, R20 ;  /* 0x000000020e067825 */ /* 0x002fe200078e0214 */
[----:B------:R0:W-:Y:S03]  /*f5d90*/  @P6 STG.E.U16 [R4.64], R0 ;  /* 0x0000000004006986 */ /* 0x0001e6000c101506 */
[----:B------:R-:W-:Y:S01]  /*f5da0*/  IMAD.WIDE R12, R17, 0x2, R2 ;  /* 0x00000002110c7825 */ /* 0x000fe200078e0202 */
[----:B------:R-:W-:Y:S01]  /*f5db0*/  ISETP.LT.AND P2, PT, R27, c[0x0][0x178], !P4 ;  /* 0x00005e001b007a0c */ /* 0x000fe20006741270 */
[----:B------:R1:W-:Y:S02]  /*f5dc0*/  @P3 STG.E.U16 [R6.64], R15 ;  /* 0x0000000f06003986 */ /* 0x0003e4000c101506 */
[----:B0-----:R-:W-:Y:S01]  /*f5dd0*/  IMAD.WIDE R4, R17, 0x2, R8 ;  /* 0x0000000211047825 */ /* 0x001fe200078e0208 */
[----:B------:R-:W-:Y:S02]  /*f5de0*/  ISETP.LT.AND P4, PT, R23, c[0x0][0x178], !P4 ;  /* 0x00005e0017007a0c */ /* 0x000fe40006781270 */
[C---:B------:R-:W-:Y:S01]  /*f5df0*/  IADD3 R0, R17.reuse, c[0x0][0x198], RZ ;  /* 0x0000660011007a10 */ /* 0x040fe20007ffe0ff */
[----:B-1----:R-:W-:Y:S01]  /*f5e00*/  IMAD.WIDE R6, R17, 0x2, R10 ;  /* 0x0000000211067825 */ /* 0x002fe200078e020a */
[----:B--2---:R0:W-:Y:S02]  /*f5e10*/  @P5 STG.E.U16 [R12.64], R25 ;  /* 0x000000190c005986 */ /* 0x0041e4000c101506 */
[----:B0-----:R-:W-:-:S02]  /*f5e20*/  PRMT R12, R25, 0x7632, R12 ;  /* 0x00007632190c7816 */ /* 0x001fc4000000000c */
[----:B---3--:R-:W-:Y:S01]  /*f5e30*/  ISETP.GE.AND P6, PT, R22, c[0x0][0x17c], PT ;  /* 0x00005f0016007a0c */ /* 0x008fe20003fc6270 */
[----:B----4-:R0:W-:Y:S01]  /*f5e40*/  @P1 STG.E.U16 [R4.64], R29 ;  /* 0x0000001d04001986 */ /* 0x0101e2000c101506 */
[----:B------:R-:W-:Y:S02]  /*f5e50*/  PRMT R13, R29, 0x7632, R13 ;  /* 0x000076321d0d7816 */ /* 0x000fe4000000000d */
[----:B------:R-:W-:Y:S01]  /*f5e60*/  ISETP.LT.AND P5, PT, R24, c[0x0][0x178], !P6 ;  /* 0x00005e0018007a0c */ /* 0x000fe200077a1270 */
[----:B-----5:R1:W-:Y:S01]  /*f5e70*/  @P2 STG.E.U16 [R6.64], R28 ;  /* 0x0000001c06002986 */ /* 0x0203e2000c101506 */
[----:B------:R-:W-:Y:S02]  /*f5e80*/  PRMT R14, R28, 0x7632, R14 ;  /* 0x000076321c0e7816 */ /* 0x000fe4000000000e */
[----:B------:R-:W-:Y:S02]  /*f5e90*/  ISETP.GE.AND P3, PT, R19, c[0x0][0x17c], PT ;  /* 0x00005f0013007a0c */ /* 0x000fe40003f66270 */
[----:B------:R-:W2:Y:S04]  /*f5ea0*/  LDL.LU R19, [R1+0x88c] ;  /* 0x00088c0001137983 */ /* 0x000ea80000300800 */
[----:B------:R-:W3:Y:S04]  /*f5eb0*/  LDL.LU R22, [R1+0x24c] ;  /* 0x00024c0001167983 */ /* 0x000ee80000300800 */
[----:B0-----:R-:W4:Y:S04]  /*f5ec0*/  LDL.LU R29, [R1+0x3608] ;  /* 0x00360800011d7983 */ /* 0x001f280000300800 */
[----:B------:R-:W5:Y:S01]  /*f5ed0*/  LDL.LU R25, [R1+0x360c] ;  /* 0x00360c0001197983 */ /* 0x000f620000300800 */
[----:B------:R-:W-:-:S03]  /*f5ee0*/  IMAD.WIDE R4, R17, 0x2, R20 ;  /* 0x0000000211047825 */ /* 0x000fc600078e0214 */
[----:B-1----:R-:W4:Y:S01]  /*f5ef0*/  LDL.LU R28, [R1+0x23c] ;  /* 0x00023c00011c7983 */ /* 0x002f220000300800 */
[----:B------:R-:W-:-:S03]  /*f5f00*/  IMAD.WIDE R6, R0, 0x2, R2 ;  /* 0x0000000200067825 */ /* 0x000fc600078e0202 */
[----:B------:R-:W-:Y:S04]  /*f5f10*/  @P4 STG.E.U16 [R4.64], R18 ;  /* 0x0000001204004986 */ /* 0x000fe8000c101506 */
[----:B------:R0:W-:Y:S02]  /*f5f20*/  @P5 STG.E.U16 [R6.64], R12 ;  /* 0x0000000c06005986 */ /* 0x0001e4000c101506 */
[----:B0-----:R-:W-:Y:S02]  /*f5f30*/  PRMT R12, R18, 0x7632, R12 ;  /* 0x00007632120c7816 */ /* 0x001fe4000000000c */
[----:B------:R-:W4:Y:S01]  /*f5f40*/  LDL.LU R18, [R1+0x21c] ;  /* 0x00021c0001127983 */ /* 0x000f220000300800 */
[----:B------:R-:W-:Y:S02]  /*f5f50*/  ISETP.LT.AND P1, PT, R26, c[0x0][0x178], !P6 ;  /* 0x00005e001a007a0c */ /* 0x000fe40007721270 */
[----:B------:R-:W-:-:S02]  /*f5f60*/  ISETP.LT.AND P2, PT, R27, c[0x0][0x178], !P6 ;  /* 0x00005e001b007a0c */ /* 0x000fc40007741270 */
[----:B------:R-:W-:Y:S01]  /*f5f70*/  ISETP.LT.AND P6, PT, R23, c[0x0][0x178], !P6 ;  /* 0x00005e0017007a0c */ /* 0x000fe200077c1270 */
[----:B------:R-:W-:Y:S01]  /*f5f80*/  IMAD.WIDE R4, R0, 0x2, R8 ;  /* 0x0000000200047825 */ /* 0x000fe200078e0208 */
[----:B------:R-:W-:Y:S02]  /*f5f90*/  ISETP.LT.AND P4, PT, R24, c[0x0][0x178], !P3 ;  /* 0x00005e0018007a0c */ /* 0x000fe40005f81270 */
[----:B------:R-:W-:Y:S01]  /*f5fa0*/  ISETP.LT.AND P5, PT, R26, c[0x0][0x178], !P3 ;  /* 0x00005e001a007a0c */ /* 0x000fe20005fa1270 */
[C---:B------:R-:W-:Y:S01]  /*f5fb0*/  IMAD.WIDE R6, R0.reuse, 0x2, R10 ;  /* 0x0000000200067825 */ /* 0x040fe200078e020a */
[----:B------:R-:W-:-:S03]  /*f5fc0*/  IADD3 R17, R0, c[0x0][0x198], RZ ;  /* 0x0000660000117a10 */ /* 0x000fc60007ffe0ff */
[----:B------:R0:W-:Y:S04]  /*f5fd0*/  @P1 STG.E.U16 [R4.64], R13 ;  /* 0x0000000d04001986 */ /* 0x0001e8000c101506 */
[----:B------:R1:W-:Y:S01]  /*f5fe0*/  @P2 STG.E.U16 [R6.64], R14 ;  /* 0x0000000e06002986 */ /* 0x0003e2000c101506 */
[----:B------:R-:W-:Y:S01]  /*f5ff0*/  ISETP.LT.AND P2, PT, R27, c[0x0][0x178], !P3 ;  /* 0x00005e001b007a0c */ /* 0x000fe20005f41270 */
[----:B0-----:R-:W-:-:S04]  /*f6000*/  IMAD.WIDE R4, R0, 0x2, R20 ;  /* 0x0000000200047825 */ /* 0x001fc800078e0214 */
[C---:B-1----:R-:W-:Y:S01]  /*f6010*/  IMAD.WIDE R6, R17.reuse, 0x2, R2 ;  /* 0x0000000211067825 */ /* 0x042fe200078e0202 */
[----:B------:R0:W-:Y:S03]  /*f6020*/  @P6 STG.E.U16 [R4.64], R12 ;  /* 0x0000000c04006986 */ /* 0x0001e6000c101506 */
[----:B------:R-:W-:Y:S01]  /*f6030*/  IMAD.WIDE R14, R17, 0x2, R8 ;  /* 0x00000002110e7825 */ /* 0x000fe200078e0208 */
[----:B------:R-:W-:Y:S02]  /*f6040*/  ISETP.LT.AND P3, PT, R23, c[0x0][0x178], !P3 ;  /* 0x00005e0017007a0c */ /* 0x000fe40005f61270 */
[C---:B------:R-:W-:Y:S01]  /*f6050*/  IADD3 R0, R17.reuse, c[0x0][0x198], RZ ;  /* 0x0000660011007a10 */ /* 0x040fe20007ffe0ff */
[----:B0-----:R-:W-:Y:S01]  /*f6060*/  IMAD.WIDE R4, R17, 0x2, R10 ;  /* 0x0000000211047825 */ /* 0x001fe200078e020a */
[----:B--2---:R0:W-:Y:S04]  /*f6070*/  @P4 STG.E.U16 [R6.64], R19 ;  /* 0x0000001306004986 */ /* 0x0041e8000c101506 */
[----:B---3--:R1:W-:Y:S01]  /*f6080*/  @P5 STG.E.U16 [R14.64], R22 ;  /* 0x000000160e005986 */ /* 0x0083e2000c101506 */
[----:B-----5:R-:W-:Y:S01]  /*f6090*/  ISETP.GE.AND P6, PT, R25, c[0x0][0x17c], PT ;  /* 0x00005f0019007a0c */ /* 0x020fe20003fc6270 */
[----:B0-----:R-:W-:Y:S01]  /*f60a0*/  IMAD.WIDE R6, R0, 0x2, R2 ;  /* 0x0000000200067825 */ /* 0x001fe200078e0202 */
[----:B----4-:R-:W-:Y:S01]  /*f60b0*/  ISETP.GE.AND P1, PT, R29, c[0x0][0x17c], PT ;  /* 0x00005f001d007a0c */ /* 0x010fe20003f26270 */
[----:B------:R-:W2:Y:S01]  /*f60c0*/  LDL.LU R25, [R1+0x89c] ;  /* 0x00089c0001197983 */ /* 0x000ea20000300800 */
[----:B------:R-:W-:-:S03]  /*f60d0*/  ISETP.LT.AND P5, PT, R24, c[0x0][0x178], !P6 ;  /* 0x00005e0018007a0c */ /* 0x000fc600077a1270 */
[----:B------:R0:W-:Y:S01]  /*f60e0*/  @P2 STG.E.U16 [R4.64], R28 ;  /* 0x0000001c04002986 */ /* 0x0001e2000c101506 */
[----:B-1----:R-:W-:Y:S02]  /*f60f0*/  PRMT R15, R19, 0x7632, R15 ;  /* 0x00007632130f7816 */ /* 0x002fe4000000000f */
[----:B------:R-:W-:Y:S01]  /*f6100*/  PRMT R14, R22, 0x7632, R14 ;  /* 0x00007632160e7816 */ /* 0x000fe2000000000e */
[----:B------:R-:W3:Y:S04]  /*f6110*/  LDL.LU R29, [R1+0x26c] ;  /* 0x00026c00011d7983 */ /* 0x000ee80000300800 */
[----:B------:R-:W4:Y:S01]  /*f6120*/  LDL.LU R22, [R1+0x3614] ;  /* 0x0036140001167983 */ /* 0x000f220000300800 */
[----:B0-----:R-:W-:Y:S01]  /*f6130*/  IMAD.WIDE R4, R17, 0x2, R20 ;  /* 0x0000000211047825 */ /* 0x001fe200078e0214 */
[----:B------:R-:W-:-:S02]  /*f6140*/  PRMT R17, R28, 0x7632, R17 ;  /* 0x000076321c117816 */ /* 0x000fc40000000011 */
[----:B------:R-:W5:Y:S04]  /*f6150*/  LDL.LU R19, [R1+0x25c] ;  /* 0x00025c0001137983 */ /* 0x000f680000300800 */
        /* <DEDUP_REMOVED lines=24> */
[----:B----4-:R-:W-:-:S03]  /*f62e0*/  ISETP.GE.AND P6, PT, R22, c[0x0][0x17c], PT ;  /* 0x00005f0016007a0c */ /* 0x010fc60003fc6270 */
[----:B------:R0:W-:Y:S01]  /*f62f0*/  @P5 STG.E.U16 [R4.64], R25 ;  /* 0x0000001904005986 */ /* 0x0001e2000c101506 */
[----:B------:R-:W-:-:S03]  /*f6300*/  ISETP.LT.AND P5, PT, R26, c[0x0][0x178], !P6 ;  /* 0x00005e001a007a0c */ /* 0x000fc600077a1270 */
[----:B---3--:R1:W-:Y:S01]  /*f6310*/  @P3 STG.E.U16 [R12.64], R29 ;  /* 0x0000001d0c003986 */ /* 0x0083e2000c101506 */
[----:B------:R-:W-:Y:S01]  /*f6320*/  ISETP.LT.AND P3, PT, R24, c[0x0][0x178], !P6 ;  /* 0x00005e0018007a0c */ /* 0x000fe20007761270 */
[----:B0-----:R-:W-:Y:S01]  /*f6330*/  IMAD.WIDE R4, R14, 0x2, R10 ;  /* 0x000000020e047825 */ /* 0x001fe200078e020a */
[----:B------:R-:W-:Y:S02]  /*f6340*/  PRMT R0, R25, 0x7632, R0 ;  /* 0x0000763219007816 */ /* 0x000fe40000000000 */
[----:B------:R-:W-:Y:S01]  /*f6350*/  PRMT R18, R29, 0x7632, R18 ;  /* 0x000076321d127816 */ /* 0x000fe20000000012 */
[C---:B------:R-:W-:Y:S01]  /*f6360*/  IMAD.WIDE R6, R17.reuse, 0x2, R2 ;  /* 0x0000000211067825 */ /* 0x040fe200078e0202 */
[----:B-----5:R0:W-:Y:S03]  /*f6370*/  @P2 STG.E.U16 [R4.64], R19 ;  /* 0x0000001304002986 */ /* 0x0201e6000c101506 */
        /* <DEDUP_REMOVED lines=29> */
[----:B------:R-:W-:Y:S02]  /*f6550*/  PRMT R15, R29, 0x7632, R15 ;  /* 0x000076321d0f7816 */ /* 0x000fe4000000000f */
[----:B----4-:R-:W-:Y:S01]  /*f6560*/  PRMT R17, R22, 0x7632, R17 ;  /* 0x0000763216117816 */ /* 0x010fe20000000011 */
[----:B0-----:R-:W-:Y:S01]  /*f6570*/  IMAD.WIDE R4, R0, 0x2, R20 ;  /* 0x0000000200047825 */ /* 0x001fe200078e0214 */
[----:B------:R-:W2:Y:S04]  /*f6580*/  LDL.LU R25, [R1+0x8cc] ;  /* 0x0008cc0001197983 */ /* 0x000ea80000300800 */
[----:B-1----:R-:W3:Y:S01]  /*f6590*/  LDL.LU R29, [R1+0x8bc] ;  /* 0x0008bc00011d7983 */ /* 0x002ee20000300800 */
[----:B-----5:R-:W-:-:S02]  /*f65a0*/  ISETP.GE.AND P6, PT, R19, c[0x0][0x17c], PT ;  /* 0x00005f0013007a0c */ /* 0x020fc40003fc6270 */
[----:B------:R-:W-:Y:S02]  /*f65b0*/  PRMT R18, R28, 0x7632, R18 ;  /* 0x000076321c127816 */ /* 0x000fe40000000012 */
[----:B------:R-:W-:Y:S01]  /*f65c0*/  ISETP.GE.AND P2, PT, R13, c[0x0][0x17c], PT ;  /* 0x00005f000d007a0c */ /* 0x000fe20003f46270 */
[----:B------:R-:W-:-:S05]  /*f65d0*/  IMAD.WIDE R12, R0, 0x2, R10 ;  /* 0x00000002000c7825 */ /* 0x000fca00078e020a */
[----:B------:R0:W-:Y:S04]  /*f65e0*/  @P5 STG.E.U16 [R12.64], R22 ;  /* 0x000000160c005986 */ /* 0x0001e8000c101506 */
[----:B------:R1:W-:Y:S04]  /*f65f0*/  @P4 STG.E.U16 [R4.64], R28 ;  /* 0x0000001c04004986 */ /* 0x0003e8000c101506 */
[----:B0-----:R-:W4:Y:S04]  /*f6600*/  LDL.LU R22, [R1+0x3620] ;  /* 0x0036200001167983 */ /* 0x001f280000300800 */
[----:B------:R-:W5:Y:S04]  /*f6610*/  LDL.LU R19, [R1+0x2bc] ;  /* 0x0002bc0001137983 */ /* 0x000f680000300800 */
        /* <DEDUP_REMOVED lines=202> */
[----:B------:R-:W4:Y:S01]  /*f72c0*/  LDL.LU R19, [R1+0x3900] ;  /* 0x0039000001137983 */ /* 0x000f220000300800 */
        /* <DEDUP_REMOVED lines=21> */
[----:B---3--:R-:W-:Y:S02]  /*f7420*/  ISETP.GE.AND P3, PT, R22, c[0x0][0x17c], PT ;  /* 0x00005f0016007a0c */ /* 0x008fe40003f66270 */
[----:B------:R-:W2:Y:S04]  /*f7430*/  LDL.LU R22, [R1+0x3650] ;  /* 0x0036500001167983 */ /* 0x000ea80000300800 */
[----:B-----5:R0:W-:Y:S01]  /*f7440*/  @P5 STG.E.U16 [R12.64], R29 ;  /* 0x0000001d0c005986 */ /* 0x0201e2000c101506 */
[----:B------:R-:W-:-:S03]  /*f7450*/  PRMT R18, R29, 0x7632, R18 ;  /* 0x000076321d127816 */ /* 0x000fc60000000012 */
[----:B------:R1:W-:Y:S01]  /*f7460*/  @P4 STG.E.U16 [R14.64], R28 ;  /* 0x0000001c0e004986 */ /* 0x0003e2000c101506 */
[----:B----4-:R-:W-:-:S03]  /*f7470*/  PRMT R19, R28, 0x7632, R19 ;  /* 0x000076321c137816 */ /* 0x010fc60000000013 */
[----:B0-----:R-:W3:Y:S04]  /*f7480*/  LDL.LU R29, [R1+0x8d0] ;  /* 0x0008d000011d7983 */ /* 0x001ee80000300800 */
[----:B-1----:R-:W4:Y:S04]  /*f7490*/  LDL.LU R28, [R1+0x3d0] ;  /* 0x0003d000011c7983 */ /* 0x002f280000300800 */
[----:B------:R-:W5:Y:S01]  /*f74a0*/  LDL.LU R0, [R1+0x3e0] ;  /* 0x0003e00001007983 */ /* 0x000f620000300800 */
[----:B------:R-:W-:Y:S02]  /*f74b0*/  ISETP.LT.AND P5, PT, R27, c[0x0][0x178], !P1 ;  /* 0x00005e001b007a0c */ /* 0x000fe40004fa1270 */
[----:B------:R-:W-:-:S02]  /*f74c0*/  ISETP.LT.AND P1, PT, R23, c[0x0][0x178], !P1 ;  /* 0x00005e0017007a0c */ /* 0x000fc40004f21270 */
        /* <DEDUP_REMOVED lines=91> */
[----:B------:R-:W-:-:S02]  /*f7a80*/  ISETP.LT.AND P4, PT, R27, c[0x0][0x178], !P2 ;  /* 0x00005e001b007a0c */ /* 0x000fc40005781270 */
[----:B------:R-:W-:Y:S01]  /*f7a90*/  ISETP.LT.AND P2, PT, R23, c[0x0][0x178], !P2 ;  /* 0x00005e0017007a0c */ /* 0x000fe20005741270 */
[----:B------:R-:W-:Y:S01]  /*f7aa0*/  IMAD.WIDE R4, R14, 0x2, R8 ;  /* 0x000000020e047825 */ /* 0x000fe200078e0208 */
[----:B------:R-:W-:-:S05]  /*f7ab0*/  ISETP.LT.AND P5, PT, R24, c[0x0][0x178], !P1 ;  /* 0x00005e0018007a0c */ /* 0x000fca0004fa1270 */
[----:B------:R0:W-:Y:S01]  /*f7ac0*/  @P6 STG.E.U16 [R12.64], R0 ;  /* 0x000000000c006986 */ /* 0x0001e2000c101506 */
[----:B------:R-:W-:-:S03]  /*f7ad0*/  ISETP.LT.AND P6, PT, R26, c[0x0][0x178], !P1 ;  /* 0x00005e001a007a0c */ /* 0x000fc60004fc1270 */
[----:B------:R1:W-:Y:S01]  /*f7ae0*/  @P3 STG.E.U16 [R4.64], R6 ;  /* 0x0000000604003986 */ /* 0x0003e2000c101506 */
        /* <DEDUP_REMOVED lines=22> */
[----:B------:R-:W-:Y:S01]  /*f7c50*/  ISETP.LT.AND P4, PT, R24, c[0x0][0x178], !P3 ;  /* 0x00005e0018007a0c */ /* 0x000fe20005f81270 */
[----:B------:R-:W-:Y:S01]  /*f7c60*/  IMAD.WIDE R12, R17, 0x2, R2 ;  /* 0x00000002110c7825 */ /* 0x000fe200078e0202 */
[----:B------:R-:W-:-:S03]  /*f7c70*/  ISETP.LT.AND P6, PT, R26, c[0x0][0x178], !P3 ;  /* 0x00005e001a007a0c */ /* 0x000fc60005fc1270 */
[----:B------:R-:W-:Y:S01]  /*f7c80*/  IMAD.WIDE R14, R17, 0x2, R8 ;  /* 0x00000002110e7825 */ /* 0x000fe200078e0208 */
[----:B------:R-:W-:Y:S04]  /*f7c90*/  STL [R1+0x38f0], R18 ;  /* 0x0038f01201007387 */ /* 0x000fe80000100800 */
[----:B-----5:R0:W-:Y:S01]  /*f7ca0*/  @P5 STG.E.U16 [R4.64], R0 ;  /* 0x0000000004005986 */ /* 0x0201e2000c101506 */
[----:B------:R-:W-:Y:S02]  /*f7cb0*/  ISETP.LT.AND P5, PT, R27, c[0x0][0x178], !P3 ;  /* 0x00005e001b007a0c */ /* 0x000fe40005fa1270 */
[----:B------:R-:W-:Y:S01]  /*f7cc0*/  ISETP.LT.AND P3, PT, R23, c[0x0][0x178], !P3 ;  /* 0x00005e0017007a0c */ /* 0x000fe20005f61270 */
[----:B------:R-:W-:Y:S04]  /*f7cd0*/  @P1 STG.E.U16 [R6.64], R25 ;  /* 0x0000001906001986 */ /* 0x000fe8000c101506 */
[----:B------:R1:W-:Y:S01]  /*f7ce0*/  @P4 STG.E.U16 [R12.64], R18 ;  /* 0x000000120c004986 */ /* 0x0003e2000c101506 */
[----:B------:R-:W-:Y:S01]  /*f7cf0*/  ISETP.LT.AND P4, PT, R24, c[0x0][0x178], !P2 ;  /* 0x00005e0018007a0c */ /* 0x000fe20005781270 */
[----:B0-----:R-:W-:-:S02]  /*f7d00*/  IMAD.WIDE R4, R17, 0x2, R10 ;  /* 0x0000000211047825 */ /* 0x001fc400078e020a */
[----:B------:R0:W-:Y:S01]  /*f7d10*/  @P6 STG.E.U16 [R14.64], R19 ;  /* 0x000000130e006986 */ /* 0x0001e2000c101506 */
[----:B-1----:R-:W-:-:S03]  /*f7d20*/  PRMT R12, R0, 0x7632, R12 ;  /* 0x00007632000c7816 */ /* 0x002fc6000000000c */
[----:B------:R-:W5:Y:S01]  /*f7d30*/  LDL.LU R18, [R1+0x2f4] ;  /* 0x0002f40001127983 */ /* 0x000f620000300800 */
[C---:B------:R-:W-:Y:S01]  /*f7d40*/  IADD3 R0, R17.reuse, c[0x0][0x198], RZ ;  /* 0x0000660011007a10 */ /* 0x040fe20007ffe0ff */
[----:B------:R-:W-:Y:S01]  /*f7d50*/  IMAD.WIDE R6, R17, 0x2, R20 ;  /* 0x0000000211067825 */ /* 0x000fe200078e0214 */
[----:B0-----:R-:W-:Y:S01]  /*f7d60*/  PRMT R14, R25, 0x7632, R14 ;  /* 0x00007632190e7816 */ /* 0x001fe2000000000e */
[----:B------:R0:W-:Y:S04]  /*f7d70*/  @P5 STG.E.U16 [R4.64], R12 ;  /* 0x0000000c04005986 */ /* 0x0001e8000c101506 */
[----:B------:R1:W-:Y:S01]  /*f7d80*/  STL [R1+0x38e8], R19 ;  /* 0x0038e81301007387 */ /* 0x0003e20000100800 */
[----:B---3--:R-:W-:-:S03]  /*f7d90*/  PRMT R15, R29, 0x7632, R15 ;  /* 0x000076321d0f7816 */ /* 0x008fc6000000000f */
[----:B------:R-:W-:Y:S01]  /*f7da0*/  @P3 STG.E.U16 [R6.64], R14 ;  /* 0x0000000e06003986 */ /* 0x000fe2000c101506 */
[----:B0-----:R-:W-:-:S03]  /*f7db0*/  IMAD.WIDE R4, R0, 0x2, R2 ;  /* 0x0000000200047825 */ /* 0x001fc600078e0202 */
[----:B-1----:R-:W3:Y:S04]  /*f7dc0*/  LDL.LU R19, [R1+0x2e4] ;  /* 0x0002e40001137983 */ /* 0x002ee80000300800 */
[----:B------:R-:W4:Y:S04]  /*f7dd0*/  LDL.LU R25, [R1+0x366c] ;  /* 0x00366c0001197983 */ /* 0x000f280000300800 */
[----:B------:R0:W-:Y:S04]  /*f7de0*/  @P4 STG.E.U16 [R4.64], R29 ;  /* 0x0000001d04004986 */ /* 0x0001e8000c101506 */
[----:B0-----:R-:W4:Y:S01]  /*f7df0*/  LDL.LU R29, [R1+0x3670] ;  /* 0x00367000011d7983 */ /* 0x001f220000300800 */
[----:B------:R-:W-:-:S02]  /*f7e00*/  ISETP.LT.AND P6, PT, R26, c[0x0][0x178], !P2 ;  /* 0x00005e001a007a0c */ /* 0x000fc400057c1270 */
[----:B--2---:R-:W-:Y:S02]  /*f7e10*/  ISETP.GE.AND P1, PT, R22, c[0x0][0x17c], PT ;  /* 0x00005f0016007a0c */ /* 0x004fe40003f26270 */
[----:B------:R-:W-:Y:S01]  /*f7e20*/  ISETP.LT.AND P5, PT, R27, c[0x0][0x178], !P2 ;  /* 0x00005e001b007a0c */ /* 0x000fe200057a1270 */
[----:B------:R-:W-:Y:S01]  /*f7e30*/  IMAD.WIDE R12, R0, 0x2, R8 ;  /* 0x00000002000c7825 */ /* 0x000fe200078e0208 */
[----:B------:R-:W-:Y:S01]  /*f7e40*/  ISETP.LT.AND P2, PT, R23, c[0x0][0x178], !P2 ;  /* 0x00005e0017007a0c */ /* 0x000fe20005741270 */
[----:B------:R-:W2:Y:S01]  /*f7e50*/  LDL.LU R22, [R1+0x354] ;  /* 0x0003540001167983 */ /* 0x000ea20000300800 */
[----:B------:R-:W-:Y:S02]  /*f7e60*/  ISETP.LT.AND P3, PT, R24, c[0x0][0x178], !P1 ;  /* 0x00005e0018007a0c */ /* 0x000fe40004f61270 */
[C---:B------:R-:W-:Y:S01]  /*f7e70*/  IADD3 R14, R0.reuse, c[0x0][0x198], RZ ;  /* 0x00006600000e7a10 */ /* 0x040fe20007ffe0ff */
[----:B------:R-:W-:-:S04]  /*f7e80*/  IMAD.WIDE R4, R0, 0x2, R10 ;  /* 0x0000000200047825 */ /* 0x000fc800078e020a */
[----:B------:R-:W-:Y:S01]  /*f7e90*/  IMAD.WIDE R6, R0, 0x2, R20 ;  /* 0x0000000200067825 */ /* 0x000fe200078e0214 */
[----:B-----5:R0:W-:Y:S01]  /*f7ea0*/  @P6 STG.E.U16 [R12.64], R18 ;  /* 0x000000120c006986 */ /* 0x0201e2000c101506 */
[----:B------:R-:W-:Y:S02]  /*f7eb0*/  PRMT R0, R18, 0x7632, R0 ;  /* 0x0000763212007816 */ /* 0x000fe40000000000 */
[----:B0-----:R-:W-:Y:S01]  /*f7ec0*/  IMAD.WIDE R12, R14, 0x2, R2 ;  /* 0x000000020e0c7825 */ /* 0x001fe200078e0202 */
[----:B---3--:R-:W-:Y:S01]  /*f7ed0*/  @P5 STG.E.U16 [R4.64], R19 ;  /* 0x0000001304005986 */ /* 0x008fe2000c101506 */
[----:B----4-:R-:W-:-:S03]  /*f7ee0*/  ISETP.GE.AND P4, PT, R25, c[0x0][0x17c], PT ;  /* 0x00005f0019007a0c */ /* 0x010fc60003f86270 */
[----:B------:R-:W-:Y:S04]  /*f7ef0*/  @P2 STG.E.U16 [R6.64], R28 ;  /* 0x0000001c06002986 */ /* 0x000fe8000c101506 */
[----:B------:R-:W3:Y:S04]  /*f7f00*/  LDL.LU R25, [R1+0x344] ;  /* 0x0003440001197983 */ /* 0x000ee80000300800 */
[----:B------:R0:W-:Y:S04]  /*f7f10*/  @P3 STG.E.U16 [R12.64], R15 ;  /* 0x0000000f0c003986 */ /* 0x0001e8000c101506 */
[----:B------:R-:W4:Y:S01]  /*f7f20*/  LDL.LU R18, [R1+0x38f0] ;  /* 0x0038f00001127983 */ /* 0x000f220000300800 */
[----:B------:R-:W-:-:S02]  /*f7f30*/  ISETP.GE.AND P2, PT, R29, c[0x0][0x17c], PT ;  /* 0x00005f001d007a0c */ /* 0x000fc40003f46270 */
[----:B0-----:R-:W-:Y:S02]  /*f7f40*/  PRMT R12, R19, 0x7632, R12 ;  /* 0x00007632130c7816 */ /* 0x001fe4000000000c */
[----:B------:R-:W4:Y:S04]  /*f7f50*/  LDL.LU R19, [R1+0x2d4] ;  /* 0x0002d40001137983 */ /* 0x000f280000300800 */
[----:B------:R-:W5:Y:S01]  /*f7f60*/  LDL.LU R29, [R1+0x394] ;  /* 0x00039400011d7983 */ /* 0x000f620000300800 */
[----:B------:R-:W-:Y:S02]  /*f7f70*/  ISETP.LT.AND P6, PT, R26, c[0x0][0x178], !P1 ;  /* 0x00005e001a007a0c */ /* 0x000fe40004fc1270 */
[----:B------:R-:W-:Y:S01]  /*f7f80*/  ISETP.LT.AND P5, PT, R27, c[0x0][0x178], !P1 ;  /* 0x00005e001b007a0c */ /* 0x000fe20004fa1270 */
[----:B------:R-:W-:Y:S01]  /*f7f90*/  IMAD.WIDE R6, R14, 0x2, R8 ;  /* 0x000000020e067825 */ /* 0x000fe200078e0208 */
[----:B------:R-:W-:-:S03]  /*f7fa0*/  ISETP.LT.AND P1, PT, R23, c[0x0][0x178], !P1 ;  /* 0x00005e0017007a0c */ /* 0x000fc60004f21270 */
[----:B------:R-:W-:Y:S01]  /*f7fb0*/  IMAD.WIDE R4, R14, 0x2, R10 ;  /* 0x000000020e047825 */ /* 0x000fe200078e020a */
[----:B------:R-:W-:-:S05]  /*f7fc0*/  PRMT R15, R28, 0x7632, R15 ;  /* 0x000076321c0f7816 */ /* 0x000fca000000000f */
[----:B------:R-:W-:Y:S04]  /*f7fd0*/  @P6 STG.E.U16 [R6.64], R0 ;  /* 0x0000000006006986 */ /* 0x000fe8000c101506 */
        /* <DEDUP_REMOVED lines=36> */
[----:B------:R-:W-:-:S05]  /*f8220*/  ISETP.LT.AND P5, PT, R24, c[0x0][0x178], !P1 ;  /* 0x00005e0018007a0c */ /* 0x000fca0004fa1270 */
[----:B------:R0:W-:Y:S01]  /*f8230*/  @P3 STG.E.U16 [R12.64], R0 ;  /* 0x000000000c003986 */ /* 0x0001e2000c101506 */
[----:B------:R-:W-:-:S03]  /*f8240*/  ISETP.LT.AND P3, PT, R23, c[0x0][0x178], !P2 ;  /* 0x00005e0017007a0c */ /* 0x000fc60005761270 */
        /* <DEDUP_REMOVED lines=8> */
[----:B------:R-:W-:Y:S02]  /*f82d0*/  ISETP.LT.AND P4, PT, R27, c[0x0][0x178], !P1 ;  /* 0x00005e001b007a0c */ /* 0x000fe40004f81270 */
[----:B------:R-:W-:Y:S02]  /*f82e0*/  ISETP.LT.AND P3, PT, R23, c[0x0][0x178], !P1 ;  /* 0x00005e0017007a0c */ /* 0x000fe40004f61270 */
[C---:B0-----:R-:W-:Y:S01]  /*f82f0*/  IADD3 R17, R0.reuse, c[0x0][0x198], RZ ;  /* 0x0000660000117a10 */ /* 0x041fe20007ffe0ff */
        /* <DEDUP_REMOVED lines=13> */
[----:B------:R-:W-:Y:S01]  /*f83d0*/  ISETP.LT.AND P6, PT, R24, c[0x0][0x178], !P2 ;  /* 0x00005e0018007a0c */ /* 0x000fe200057c1270 */
[----:B------:R-:W-:Y:S01]  /*f83e0*/  IMAD.WIDE R12, R17, 0x2, R2 ;  /* 0x00000002110c7825 */ /* 0x000fe200078e0202 */
[----:B------:R-:W-:-:S03]  /*f83f0*/  ISETP.LT.AND P5, PT, R26, c[0x0][0x178], !P2 ;  /* 0x00005e001a007a0c */ /* 0x000fc600057a1270 */
[----:B------:R-:W-:Y:S01]  /*f8400*/  IMAD.WIDE R14, R17, 0x2, R8 ;  /* 0x00000002110e7825 */ /* 0x000fe200078e0208 */
[----:B------:R-:W-:Y:S04]  /*f8410*/  STL [R1+0x38e4], R18 ;  /* 0x0038e41201007387 */ /* 0x000fe80000100800 */
[----:B-----5:R0:W-:Y:S01]  /*f8420*/  @P4 STG.E.U16 [R4.64], R0 ;  /* 0x0000000004004986 */ /* 0x0201e2000c101506 */
[----:B------:R-:W-:-:S03]  /*f8430*/  ISETP.LT.AND P4, PT, R27, c[0x0][0x178], !P2 ;  /* 0x00005e001b007a0c */ /* 0x000fc60005781270 */
[----:B------:R-:W-:Y:S01]  /*f8440*/  @P3 STG.E.U16 [R6.64], R25 ;  /* 0x0000001906003986 */ /* 0x000fe2000c101506 */
[----:B------:R-:W-:-:S03]  /*f8450*/  ISETP.LT.AND P3, PT, R23, c[0x0][0x178], !P2 ;  /* 0x00005e0017007a0c */ /* 0x000fc60005761270 */
[----:B------:R1:W-:Y:S01]  /*f8460*/  @P6 STG.E.U16 [R12.64], R18 ;  /* 0x000000120c006986 */ /* 0x0003e2000c101506 */
[----:B------:R-:W-:Y:S01]  /*f8470*/  ISETP.LT.AND P6, PT, R24, c[0x0][0x178], !P1 ;  /* 0x00005e0018007a0c */ /* 0x000fe20004fc1270 */
[----:B0-----:R-:W-:Y:S02]  /*f8480*/  IMAD.WIDE R4, R17, 0x2, R10 ;  /* 0x0000000211047825 */ /* 0x001fe400078e020a */
        /* <DEDUP_REMOVED lines=39> */
[----:B------:R-:W-:Y:S02]  /*f8700*/  ISETP.LT.AND P4, PT, R27, c[0x0][0x178], !P2 ;  /* 0x00005e001b007a0c */ /* 0x000fe40005781270 */
[----:B------:R-:W-:Y:S01]  /*f8710*/  ISETP.LT.AND P2, PT, R23, c[0x0][0x178], !P2 ;  /* 0x00005e0017007a0c */ /* 0x000fe20005741270 */
[----:B------:R-:W-:Y:S01]  /*f8720*/  IMAD.WIDE R4, R14, 0x2, R8 ;  /* 0x000000020e047825 */ /* 0x000fe200078e0208 */
[----:B------:R-:W-:-:S03]  /*f8730*/  PRMT R15, R28, 0x7632, R15 ;  /* 0x000076321c0f7816 */ /* 0x000fc6000000000f */
[----:B------:R-:W-:-:S04]  /*f8740*/  IMAD.WIDE R6, R14, 0x2, R10 ;  /* 0x000000020e067825 */ /* 0x000fc800078e020a */
[----:B------:R0:W-:Y:S04]  /*f8750*/  @P6 STG.E.U16 [R4.64], R0 ;  /* 0x0000000004006986 */ /* 0x0001e8000c101506 */
[----:B------:R-:W-:Y:S01]  /*f8760*/  @P4 STG.E.U16 [R6.64], R12 ;  /* 0x0000000c06004986 */ /* 0x000fe2000c101506 */
        /* <DEDUP_REMOVED lines=74> */
[C---:B0-----:R-:W-:Y:S01]  /*f8c10*/  IMAD.WIDE R4, R17.reuse, 0x2, R10 ;  /* 0x0000000211047825 */ /* 0x041fe200078e020a */
[----:B-1----:R-:W-:Y:S01]  /*f8c20*/  PRMT R12, R0, 0x7632, R12 ;  /* 0x00007632000c7816 */ /* 0x002fe2000000000c */
[----:B------:R-:W4:Y:S01]  /*f8c30*/  LDL.LU R18, [R1+0x444] ;  /* 0x0004440001127983 */ /* 0x000f220000300800 */
[C---:B------:R-:W-:Y:S01]  /*f8c40*/  IADD3 R0, R17.reuse, c[0x0][0x198], RZ ;  /* 0x0000660011007a10 */ /* 0x040fe20007ffe0ff */
[----:B------:R-:W-:Y:S01]  /*f8c50*/  IMAD.WIDE R6, R17, 0x2, R20 ;  /* 0x0000000211067825 */ /* 0x000fe200078e0214 */
[----:B-----5:R-:W-:Y:S01]  /*f8c60*/  PRMT R14, R25, 0x7632, R14 ;  /* 0x00007632190e7816 */ /* 0x020fe2000000000e */
[----:B------:R0:W-:Y:S04]  /*f8c70*/  @P4 STG.E.U16 [R4.64], R12 ;  /* 0x0000000c04004986 */ /* 0x0001e8000c101506 */
[----:B------:R1:W-:Y:S01]  /*f8c80*/  STL [R1+0x38d0], R19 ;  /* 0x0038d01301007387 */ /* 0x0003e20000100800 */
[----:B---3--:R-:W-:-:S03]  /*f8c90*/  PRMT R15, R29, 0x7632, R15 ;  /* 0x000076321d0f7816 */ /* 0x008fc6000000000f */
[----:B------:R-:W-:Y:S01]  /*f8ca0*/  @P3 STG.E.U16 [R6.64], R14 ;  /* 0x0000000e06003986 */ /* 0x000fe2000c101506 */
[----:B0-----:R-:W-:-:S03]  /*f8cb0*/  IMAD.WIDE R4, R0, 0x2, R2 ;  /* 0x0000000200047825 */ /* 0x001fc600078e0202 */
[----:B-1----:R-:W3:Y:S04]  /*f8cc0*/  LDL.LU R19, [R1+0x434] ;  /* 0x0004340001137983 */ /* 0x002ee80000300800 */
[----:B------:R-:W5:Y:S04]  /*f8cd0*/  LDL.LU R25, [R1+0x369c] ;  /* 0x00369c0001197983 */ /* 0x000f680000300800 */
[----:B------:R0:W-:Y:S04]  /*f8ce0*/  @P5 STG.E.U16 [R4.64], R29 ;  /* 0x0000001d04005986 */ /* 0x0001e8000c101506 */
[----:B0-----:R-:W5:Y:S01]  /*f8cf0*/  LDL.LU R29, [R1+0x36a0] ;  /* 0x0036a000011d7983 */ /* 0x001f620000300800 */
[----:B------:R-:W-:-:S02]  /*f8d00*/  ISETP.LT.AND P6, PT, R26, c[0x0][0x178], !P1 ;  /* 0x00005e001a007a0c */ /* 0x000fc40004fc1270 */
[----:B------:R-:W-:Y:S02]  /*f8d10*/  ISETP.LT.AND P4, PT, R27, c[0x0][0x178], !P1 ;  /* 0x00005e001b007a0c */ /* 0x000fe40004f81270 */
[----:B------:R-:W-:Y:S02]  /*f8d20*/  ISETP.LT.AND P1, PT, R23, c[0x0][0x178], !P1 ;  /* 0x00005e0017007a0c */ /* 0x000fe40004f21270 */
[----:B------:R-:W-:Y:S01]  /*f8d30*/  ISETP.LT.AND P3, PT, R24, c[0x0][0x178], !P2 ;  /* 0x00005e0018007a0c */ /* 0x000fe20005761270 */
[C---:B------:R-:W-:Y:S01]  /*f8d40*/  IMAD.WIDE R12, R0.reuse, 0x2, R8 ;  /* 0x00000002000c7825 */ /* 0x040fe200078e0208 */
[----:B------:R-:W-:-:S03]  /*f8d50*/  IADD3 R14, R0, c[0x0][0x198], RZ ;  /* 0x00006600000e7a10 */ /* 0x000fc60007ffe0ff */
[----:B------:R-:W-:-:S04]  /*f8d60*/  IMAD.WIDE R4, R0, 0x2, R10 ;  /* 0x0000000200047825 */ /* 0x000fc800078e020a */
[----:B------:R-:W-:Y:S01]  /*f8d70*/  IMAD.WIDE R6, R0, 0x2, R20 ;  /* 0x0000000200067825 */ /* 0x000fe200078e0214 */
[----:B--2---:R-:W-:Y:S02]  /*f8d80*/  ISETP.GE.AND P0, PT, R22, c[0x0][0x17c], PT ;  /* 0x00005f0016007a0c */ /* 0x004fe40003f06270 */
[----:B------:R-:W2:Y:S04]  /*f8d90*/  LDL.LU R22, [R1+0x8f4] ;  /* 0x0008f40001167983 */ /* 0x000ea80000300800 */
[----:B----4-:R0:W-:Y:S01]  /*f8da0*/  @P6 STG.E.U16 [R12.64], R18 ;  /* 0x000000120c006986 */ /* 0x0101e2000c101506 */
[----:B------:R-:W-:Y:S01]  /*f8db0*/  PRMT R0, R18, 0x7632, R0 ;  /* 0x0000763212007816 */ /* 0x000fe20000000000 */
[----:B0-----:R-:W-:Y:S02]  /*f8dc0*/  IMAD.WIDE R12, R14, 0x2, R2 ;  /* 0x000000020e0c7825 */ /* 0x001fe400078e0202 */
[----:B---3--:R-:W-:Y:S01]  /*f8dd0*/  @P4 STG.E.U16 [R4.64], R19 ;  /* 0x0000001304004986 */ /* 0x008fe2000c101506 */
[----:B-----5:R-:W-:-:S03]  /*f8de0*/  ISETP.GE.AND P5, PT, R25, c[0x0][0x17c], PT ;  /* 0x00005f0019007a0c */ /* 0x020fc60003fa6270 */
        /* <DEDUP_REMOVED lines=56> */
[C---:B0-----:R-:W-:Y:S01]  /*f9170*/  IADD3 R0, R14.reuse, c[0x0][0x198], RZ ;  /* 0x000066000e007a10 */ /* 0x041fe20007ffe0ff */
[----:B-1----:R-:W-:-:S04]  /*f9180*/  IMAD.WIDE R4, R14, 0x2, R10 ;  /* 0x000000020e047825 */ /* 0x002fc800078e020a */
[----:B------:R-:W-:Y:S02]  /*f9190*/  IMAD.WIDE R6, R14, 0x2, R20 ;  /* 0x000000020e067825 */ /* 0x000fe400078e0214 */
[----:B------:R0:W-:Y:S02]  /*f91a0*/  @P3 STG.E.U16 [R4.64], R17 ;  /* 0x0000001104003986 */ /* 0x0001e4000c101506 */
[C---:B------:R-:W-:Y:S02]  /*f91b0*/  IMAD.WIDE R12, R0.reuse, 0x2, R2 ;  /* 0x00000002000c7825 */ /* 0x040fe400078e0202 */
[----:B------:R1:W-:Y:S01]  /*f91c0*/  @P5 STG.E.U16 [R6.64], R18 ;  /* 0x0000001206005986 */ /* 0x0003e2000c101506 */
[----:B------:R-:W-:Y:S02]  /*f91d0*/  ISETP.LT.AND P3, PT, R23, c[0x0][0x178], !P1 ;  /* 0x00005e0017007a0c */ /* 0x000fe40004f61270 */
[C---:B0-----:R-:W-:Y:S01]  /*f91e0*/  IADD3 R17, R0.reuse, c[0x0][0x198], RZ ;  /* 0x0000660000117a10 */ /* 0x041fe20007ffe0ff */
[----:B------:R-:W-:-:S04]  /*f91f0*/  IMAD.WIDE R4, R0, 0x2, R10 ;  /* 0x0000000200047825 */ /* 0x000fc800078e020a */
[----:B-1----:R-:W-:Y:S01]  /*f9200*/  IMAD.WIDE R6, R0, 0x2, R20 ;  /* 0x0000000200067825 */ /* 0x002fe200078e0214 */
[----:B--2---:R-:W-:-:S03]  /*f9210*/  ISETP.GE.AND P0, PT, R15, c[0x0][0x17c], PT ;  /* 0x00005f000f007a0c */ /* 0x004fc60003f06270 */
[----:B------:R-:W-:Y:S01]  /*f9220*/  IMAD.WIDE R14, R0, 0x2, R8 ;  /* 0x00000002000e7825 */ /* 0x000fe200078e0208 */
[----:B-----5:R0:W-:Y:S01]  /*f9230*/  @P4 STG.E.U16 [R12.64], R29 ;  /* 0x0000001d0c004986 */ /* 0x0201e2000c101506 */
[----:B------:R-:W-:Y:S02]  /*f9240*/  ISETP.LT.AND P4, PT, R27, c[0x0][0x178], !P1 ;  /* 0x00005e001b007a0c */ /* 0x000fe40004f81270 */
[----:B---3--:R-:W-:Y:S01]  /*f9250*/  ISETP.GE.AND P1, PT, R22, c[0x0][0x17c], PT ;  /* 0x00005f0016007a0c */ /* 0x008fe20003f26270 */
[----:B------:R1:W-:Y:S01]  /*f9260*/  @P6 STG.E.U16 [R14.64], R28 ;  /* 0x0000001c0e006986 */ /* 0x0003e2000c101506 */
[----:B------:R-:W-:Y:S02]  /*f9270*/  PRMT R18, R29, 0x7632, R18 ;  /* 0x000076321d127816 */ /* 0x000fe40000000012 */
[----:B----4-:R-:W-:Y:S01]  /*f9280*/  PRMT R19, R28, 0x7632, R19 ;  /* 0x000076321c137816 */ /* 0x010fe20000000013 */
[----:B------:R-:W2:Y:S04]  /*f9290*/  LDL.LU R22, [R1+0x36b0] ;  /* 0x0036b00001167983 */ /* 0x000ea80000300800 */
[----:B0-----:R-:W3:Y:S04]  /*f92a0*/  LDL.LU R29, [R1+0x358] ;  /* 0x00035800011d7983 */ /* 0x001ee80000300800 */
[----:B-1----:R-:W4:Y:S04]  /*f92b0*/  LDL.LU R28, [R1+0x2d8] ;  /* 0x0002d800011c7983 */ /* 0x002f280000300800 */
[----:B------:R-:W5:Y:S01]  /*f92c0*/  LDL.LU R0, [R1+0x2e8] ;  /* 0x0002e80001007983 */ /* 0x000f620000300800 */
[----:B------:R-:W-:-:S02]  /*f92d0*/  ISETP.LT.AND P6, PT, R24, c[0x0][0x178], !P2 ;  /* 0x00005e0018007a0c */ /* 0x000fc400057c1270 */
[----:B------:R-:W-:Y:S01]  /*f92e0*/  ISETP.LT.AND P5, PT, R26, c[0x0][0x178], !P2 ;  /* 0x00005e001a007a0c */ /* 0x000fe200057a1270 */
[C---:B------:R-:W-:Y:S01]  /*f92f0*/  IMAD.WIDE R12, R17.reuse, 0x2, R2 ;  /* 0x00000002110c7825 */ /* 0x040fe200078e0202 */
[----:B------:R-:W-:Y:S03]  /*f9300*/  STL [R1+0x38cc], R18 ;  /* 0x0038cc1201007387 */ /* 0x000fe60000100800 */
[----:B------:R-:W-:Y:S01]  /*f9310*/  IMAD.WIDE R14, R17, 0x2, R8 ;  /* 0x00000002110e7825 */ /* 0x000fe200078e0208 */
[----:B-----5:R-:W-:Y:S01]  /*f9320*/  @P4 STG.E.U16 [R4.64], R0 ;  /* 0x0000000004004986 */ /* 0x020fe2000c101506 */
[----:B------:R-:W-:-:S03]  /*f9330*/  ISETP.LT.AND P4, PT, R27, c[0x0][0x178], !P2 ;  /* 0x00005e001b007a0c */ /* 0x000fc60005781270 */
[----:B------:R-:W-:Y:S01]  /*f9340*/  @P3 STG.E.U16 [R6.64], R25 ;  /* 0x0000001906003986 */ /* 0x000fe2000c101506 */
[----:B------:R-:W-:-:S03]  /*f9350*/  ISETP.LT.AND P3, PT, R23, c[0x0][0x178], !P2 ;  /* 0x00005e0017007a0c */ /* 0x000fc60005761270 */
[----:B------:R0:W-:Y:S01]  /*f9360*/  @P6 STG.E.U16 [R12.64], R18 ;  /* 0x000000120c006986 */ /* 0x0001e2000c101506 */
[----:B--2---:R-:W-:-:S03]  /*f9370*/  ISETP.GE.AND P2, PT, R22, c[0x0][0x17c], PT ;  /* 0x00005f0016007a0c */ /* 0x004fc60003f46270 */
[----:B------:R-:W-:Y:S04]  /*f9380*/  @P5 STG.E.U16 [R14.64], R19 ;  /* 0x000000130e005986 */ /* 0x000fe8000c101506 */
[----:B0-----:R-:W2:Y:S04]  /*f9390*/  LDL.LU R18, [R1+0x308] ;  /* 0x0003080001127983 */ /* 0x001ea80000300800 */
[----:B------:R0:W-:Y:S04]  /*f93a0*/  STL [R1+0x38c4], R19 ;  /* 0x0038c41301007387 */ /* 0x0001e80000100800 */
[----:B0-----:R-:W5:Y:S04]  /*f93b0*/  LDL.LU R19, [R1+0x348] ;  /* 0x0003480001137983 */ /* 0x001f680000300800 */
[----:B------:R-:W2:Y:S01]  /*f93c0*/  LDL.LU R22, [R1+0x36b4] ;  /* 0x0036b40001167983 */ /* 0x000ea20000300800 */
[----:B------:R-:W-:Y:S01]  /*f93d0*/  ISETP.LT.AND P5, PT, R24, c[0x0][0x178], !P0 ;  /* 0x00005e0018007a0c */ /* 0x000fe200047a1270 */
[----:B------:R-:W-:Y:S01]  /*f93e0*/  IMAD.WIDE R4, R17, 0x2, R10 ;  /* 0x0000000211047825 */ /* 0x000fe200078e020a */
[----:B------:R-:W-:-:S02]  /*f93f0*/  PRMT R12, R0, 0x7632, R12 ;  /* 0x00007632000c7816 */ /* 0x000fc4000000000c */
[C---:B------:R-:W-:Y:S01]  /*f9400*/  IADD3 R0, R17.reuse, c[0x0][0x198], RZ ;  /* 0x0000660011007a10 */ /* 0x040fe20007ffe0ff */
[----:B------:R-:W-:Y:S01]  /*f9410*/  IMAD.WIDE R6, R17, 0x2, R20 ;  /* 0x0000000211067825 */ /* 0x000fe200078e0214 */
[----:B------:R-:W-:Y:S01]  /*f9420*/  PRMT R14, R25, 0x7632, R14 ;  /* 0x00007632190e7816 */ /* 0x000fe2000000000e */
[----:B------:R0:W-:Y:S04]  /*f9430*/  @P4 STG.E.U16 [R4.64], R12 ;  /* 0x0000000c04004986 */ /* 0x0001e8000c101506 */
[----:B------:R1:W-:Y:S04]  /*f9440*/  @P3 STG.E.U16 [R6.64], R14 ;  /* 0x0000000e06003986 */ /* 0x0003e8000c101506 */
[----:B------:R-:W4:Y:S01]  /*f9450*/  LDL.LU R25, [R1+0x398] ;  /* 0x0003980001197983 */ /* 0x000f220000300800 */
[----:B0-----:R-:W-:-:S05]  /*f9460*/  IMAD.WIDE R4, R0, 0x2, R2 ;  /* 0x0000000200047825 */ /* 0x001fca00078e0202 */
[----:B---3--:R0:W-:Y:S01]  /*f9470*/  @P5 STG.E.U16 [R4.64], R29 ;  /* 0x0000001d04005986 */ /* 0x0081e2000c101506 */
[----:B--2---:R-:W-:-:S03]  /*f9480*/  ISETP.GE.AND P5, PT, R22, c[0x0][0x17c], PT ;  /* 0x00005f0016007a0c */ /* 0x004fc60003fa6270 */
[----:B------:R-:W2:Y:S01]  /*f9490*/  LDL.LU R22, [R1+0x36b8] ;  /* 0x0036b80001167983 */ /* 0x000ea20000300800 */
[----:B------:R-:W-:Y:S02]  /*f94a0*/  ISETP.LT.AND P6, PT, R26, c[0x0][0x178], !P0 ;  /* 0x00005e001a007a0c */ /* 0x000fe400047c1270 */
[----:B------:R-:W-:Y:S02]  /*f94b0*/  ISETP.LT.AND P4, PT, R27, c[0x0][0x178], !P0 ;  /* 0x00005e001b007a0c */ /* 0x000fe40004781270 */
[----:B------:R-:W-:Y:S02]  /*f94c0*/  ISETP.LT.AND P0, PT, R23, c[0x0][0x178], !P0 ;  /* 0x00005e0017007a0c */ /* 0x000fe40004701270 */
[----:B------:R-:W-:Y:S01]  /*f94d0*/  ISETP.LT.AND P3, PT, R24, c[0x0][0x178], !P1 ;  /* 0x00005e0018007a0c */ /* 0x000fe20004f61270 */
[C---:B------:R-:W-:Y:S01]  /*f94e0*/  IMAD.WIDE R12, R0.reuse, 0x2, R8 ;  /* 0x00000002000c7825 */ /* 0x040fe200078e0208 */
[----:B-1----:R-:W-:-:S03]  /*f94f0*/  IADD3 R14, R0, c[0x0][0x198], RZ ;  /* 0x00006600000e7a10 */ /* 0x002fc60007ffe0ff */
[C---:B0-----:R-:W-:Y:S01]  /*f9500*/  IMAD.WIDE R4, R0.reuse, 0x2, R10 ;  /* 0x0000000200047825 */ /* 0x041fe200078e020a */
[----:B------:R-:W-:Y:S01]  /*f9510*/  PRMT R15, R29, 0x7632, R15 ;  /* 0x000076321d0f7816 */ /* 0x000fe2000000000f */
[----:B-----5:R0:W-:Y:S02]  /*f9520*/  @P6 STG.E.U16 [R12.64], R19 ;  /* 0x000000130c006986 */ /* 0x0201e4000c101506 */
[----:B------:R-:W-:Y:S02]  /*f9530*/  IMAD.WIDE R6, R0, 0x2, R20 ;  /* 0x0000000200067825 */ /* 0x000fe400078e0214 */
[----:B------:R-:W-:Y:S01]  /*f9540*/  @P4 STG.E.U16 [R4.64], R18 ;  /* 0x0000001204004986 */ /* 0x000fe2000c101506 */
[----:B------:R-:W-:-:S03]  /*f9550*/  PRMT R0, R19, 0x7632, R0 ;  /* 0x0000763213007816 */ /* 0x000fc60000000000 */
[----:B----4-:R-:W-:Y:S01]  /*f9560*/  @P0 STG.E.U16 [R6.64], R28 ;  /* 0x0000001c06000986 */ /* 0x010fe2000c101506 */
[----:B0-----:R-:W-:-:S03]  /*f9570*/  IMAD.WIDE R12, R14, 0x2, R2 ;  /* 0x000000020e0c7825 */ /* 0x001fc600078e0202 */
[----:B------:R-:W3:Y:S04]  /*f9580*/  LDL.LU R29, [R1+0x378] ;  /* 0x00037800011d7983 */ /* 0x000ee80000300800 */
[----:B------:R0:W-:Y:S04]  /*f9590*/  @P3 STG.E.U16 [R12.64], R15 ;  /* 0x0000000f0c003986 */ /* 0x0001e8000c101506 */
[----:B------:R-:W4:Y:S01]  /*f95a0*/  LDL.LU R19, [R1+0x338] ;  /* 0x0003380001137983 */ /* 0x000f220000300800 */
[----:B0-----:R-:W-:-:S03]  /*f95b0*/  PRMT R12, R18, 0x7632, R12 ;  /* 0x00007632120c7816 */ /* 0x001fc6000000000c */
[----:B------:R-:W5:Y:S01]  /*f95c0*/  LDL.LU R18, [R1+0x38cc] ;  /* 0x0038cc0001127983 */ /* 0x000f620000300800 */
[----:B------:R-:W-:-:S03]  /*f95d0*/  PRMT R15, R28, 0x7632, R15 ;  /* 0x000076321c0f7816 */ /* 0x000fc6000000000f */
[----:B------:R-:W3:Y:S01]  /*f95e0*/  LDL.LU R28, [R1+0x3c8] ;  /* 0x0003c800011c7983 */ /* 0x000ee20000300800 */
[----:B--2---:R-:W-:-:S03]  /*f95f0*/  ISETP.GE.AND P0, PT, R22, c[0x0][0x17c], PT ;  /* 0x00005f0016007a0c */ /* 0x004fc60003f06270 */
[----:B------:R-:W2:Y:S01]  /*f9600*/  LDL.LU R22, [R1+0x3b8] ;  /* 0x0003b80001167983 */ /* 0x000ea20000300800 */
[----:B------:R-:W-:Y:S02]  /*f9610*/  ISETP.LT.AND P6, PT, R26, c[0x0][0x178], !P1 ;  /* 0x00005e001a007a0c */ /* 0x000fe40004fc1270 */
[----:B------:R-:W-:Y:S01]  /*f9620*/  ISETP.LT.AND P4, PT, R27, c[0x0][0x178], !P1 ;  /* 0x00005e001b007a0c */ /* 0x000fe20004f81270 */
[----:B------:R-:W-:Y:S01]  /*f9630*/  IMAD.WIDE R6, R14, 0x2, R8 ;  /* 0x000000020e067825 */ /* 0x000fe200078e0208 */
[----:B------:R-:W-:-:S03]  /*f9640*/  ISETP.LT.AND P1, PT, R23, c[0x0][0x178], !P1 ;  /* 0x00005e0017007a0c */ /* 0x000fc60004f21270 */
[----:B------:R-:W-:-:S06]  /*f9650*/  IMAD.WIDE R4, R14, 0x2, R10 ;  /* 0x000000020e047825 */ /* 0x000fcc00078e020a */
[----:B------:R-:W-:Y:S04]  /*f9660*/  @P6 STG.E.U16 [R6.64], R0 ;  /* 0x0000000006006986 */ /* 0x000fe8000c101506 */
[----:B------:R0:W-:Y:S02]  /*f9670*/  @P4 STG.E.U16 [R4.64], R12 ;  /* 0x0000000c04004986 */ /* 0x0001e4000c101506 */
[----:B0-----:R-:W-:-:S05]  /*f9680*/  IMAD.WIDE R4, R14, 0x2, R20 ;  /* 0x000000020e047825 */ /* 0x001fca00078e0214 */
[----:B------:R-:W-:Y:S04]  /*f9690*/  @P1 STG.E.U16 [R4.64], R15 ;  /* 0x0000000f04001986 */ /* 0x000fe8000c101506 */
[----:B--2---:R0:W-:Y:S04]  /*f96a0*/  STL [R1+0x38c8], R22 ;  /* 0x0038c81601007387 */ /* 0x0041e80000100800 */
[----:B0-----:R-:W2:Y:S04]  /*f96b0*/  LDL.LU R22, [R1+0x368] ;  /* 0x0003680001167983 */ /* 0x001ea80000300800 */
        /* <DEDUP_REMOVED lines=10> */
[----:B---3--:R-:W-:Y:S01]  /*f9760*/  @P6 STG.E.U16 [R12.64], R29 ;  /* 0x0000001d0c006986 */ /* 0x008fe2000c101506 */
[C---:B------:R-:W-:Y:S02]  /*f9770*/  IADD3 R14, R0.reuse, c[0x0][0x198], RZ ;  /* 0x00006600000e7a10 */ /* 0x040fe40007ffe0ff */
[----:B0-----:R-:W-:Y:S01]  /*f9780*/  IMAD.WIDE R6, R0, 0x2, R20 ;  /* 0x0000000200067825 */ /* 0x001fe200078e0214 */
[----:B------:R-:W-:Y:S01]  /*f9790*/  PRMT R0, R25, 0x7632, R0 ;  /* 0x0000763219007816 */ /* 0x000fe20000000000 */
[----:B--2---:R-:W-:Y:S01]  /*f97a0*/  @P4 STG.E.U16 [R4.64], R22 ;  /* 0x0000001604004986 */ /* 0x004fe2000c101506 */
[----:B----4-:R-:W-:-:S03]  /*f97b0*/  ISETP.GE.AND P1, PT, R15, c[0x0][0x17c], PT ;  /* 0x00005f000f007a0c */ /* 0x010fc60003f26270 */
[----:B------:R0:W-:Y:S04]  /*f97c0*/  @P2 STG.E.U16 [R6.64], R19 ;  /* 0x0000001306002986 */ /* 0x0001e8000c101506 */
[----:B------:R-:W2:Y:S04]  /*f97d0*/  LDL.LU R15, [R1+0x36c0] ;  /* 0x0036c000010f7983 */ /* 0x000ea80000300800 */
[----:B------:R-:W3:Y:S01]  /*f97e0*/  LDL.LU R25, [R1+0x36c4] ;  /* 0x0036c40001197983 */ /* 0x000ee20000300800 */
[----:B0-----:R-:W-:Y:S01]  /*f97f0*/  PRMT R6, R29, 0x7632, R6 ;  /* 0x000076321d067816 */ /* 0x001fe20000000006 */
[----:B------:R-:W-:-:S02]  /*f9800*/  IMAD.MOV.U32 R29, RZ, RZ, R16 ;  /* 0x000000ffff1d7224 */ /* 0x000fc400078e0010 */
[----:B------:R-:W4:Y:S01]  /*f9810*/  LDL.LU R16, [R1+0x298] ;  /* 0x0002980001107983 */ /* 0x000f220000300800 */
[----:B------:R-:W-:Y:S02]  /*f9820*/  PRMT R17, R22, 0x7632, R17 ;  /* 0x0000763216117816 */ /* 0x000fe40000000011 */
[----:B-----5:R-:W-:Y:S02]  /*f9830*/  PRMT R18, R19, 0x7632, R18 ;  /* 0x0000763213127816 */ /* 0x020fe40000000012 */
[----:B------:R-:W-:Y:S01]  /*f9840*/  ISETP.LT.AND P3, PT, R24, c[0x0][0x178], !P5 ;  /* 0x00005e0018007a0c */ /* 0x000fe20006f61270 */
[----:B------:R-:W-:Y:S01]  /*f9850*/  IMAD.WIDE R12, R14, 0x2, R2 ;  /* 0x000000020e0c7825 */ /* 0x000fe200078e0202 */
[----:B------:R-:W-:Y:S02]  /*f9860*/  ISETP.LT.AND P6, PT, R26, c[0x0][0x178], !P5 ;  /* 0x00005e001a007a0c */ /* 0x000fe40006fc1270 */
[----:B------:R-:W-:Y:S01]  /*f9870*/  ISETP.LT.AND P4, PT, R24, c[0x0][0x178], !P0 ;  /* 0x00005e0018007a0c */ /* 0x000fe20004781270 */
[----:B------:R-:W-:-:S08]  /*f9880*/  IMAD.WIDE R4, R14, 0x2, R8 ;  /* 0x000000020e047825 */ /* 0x000fd000078e0208 */
[----:B------:R-:W-:Y:S01]  /*f9890*/  @P3 STG.E.U16 [R12.64], R0 ;  /* 0x000000000c003986 */ /* 0x000fe2000c101506 */
[----:B------:R-:W-:Y:S02]  /*f98a0*/  ISETP.LT.AND P3, PT, R27, c[0x0][0x178], !P5 ;  /* 0x00005e001b007a0c */ /* 0x000fe40006f61270 */
[----:B------:R-:W-:Y:S01]  /*f98b0*/  ISETP.LT.AND P5, PT, R23, c[0x0][0x178], !P5 ;  /* 0x00005e0017007a0c */ /* 0x000fe20006fa1270 */
[----:B----4-:R0:W-:Y:S04]  /*f98c0*/  STL [R1+0x38c0], R16 ;  /* 0x0038c01001007387 */ /* 0x0101e80000100800 */
[----:B0-----:R-:W4:Y:S04]  /*f98d0*/  LDL R16, [R1+0x3a8] ;  /* 0x0003a80001107983 */ /* 0x001f280000100800 */
[----:B------:R-:W5:Y:S04]  /*f98e0*/  LDL.LU R22, [R1+0x38c8] ;  /* 0x0038c80001167983 */ /* 0x000f680000300800 */
[----:B------:R-:W4:Y:S01]  /*f98f0*/  LDL.LU R19, [R1+0x38c4] ;  /* 0x0038c40001137983 */ /* 0x000f220000300800 */
[----:B------:R-:W-:-:S03]  /*f9900*/  IADD3 R0, R14, c[0x0][0x198], RZ ;  /* 0x000066000e007a10 */ /* 0x000fc60007ffe0ff */
[----:B------:R0:W-:Y:S02]  /*f9910*/  @P6 STG.E.U16 [R4.64], R6 ;  /* 0x0000000604006986 */ /* 0x0001e4000c101506 */
[----:B------:R-:W-:Y:S01]  /*f9920*/  IMAD.WIDE R12, R0, 0x2, R2 ;  /* 0x00000002000c7825 */ /* 0x000fe200078e0202 */
[----:B------:R-:W-:-:S03]  /*f9930*/  ISETP.LT.AND P6, PT, R26, c[0x0][0x178], !P0 ;  /* 0x00005e001a007a0c */ /* 0x000fc600047c1270 */
[----:B0-----:R-:W-:-:S04]  /*f9940*/  IMAD.WIDE R4, R14, 0x2, R10 ;  /* 0x000000020e047825 */ /* 0x001fc800078e020a */
[----:B------:R-:W-:Y:S01]  /*f9950*/  IMAD.WIDE R6, R14, 0x2, R20 ;  /* 0x000000020e067825 */ /* 0x000fe200078e0214 */
[----:B------:R0:W-:Y:S04]  /*f9960*/  @P3 STG.E.U16 [R4.64], R17 ;  /* 0x0000001104003986 */ /* 0x0001e8000c101506 */
[----:B------:R1:W-:Y:S04]  /*f9970*/  @P5 STG.E.U16 [R6.64], R18 ;  /* 0x0000001206005986 */ /* 0x0003e8000c101506 */
[----:B------:R1:W-:Y:S01]  /*f9980*/  @P4 STG.E.U16 [R12.64], R28 ;  /* 0x0000001c0c004986 */ /* 0x0003e2000c101506 */
[----:B------:R-:W-:-:S02]  /*f9990*/  ISETP.LT.AND P4, PT, R27, c[0x0][0x178], !P0 ;  /* 0x00005e001b007a0c */ /* 0x000fc40004781270 */
[----:B--2---:R-:W-:Y:S01]  /*f99a0*/  ISETP.GE.AND P2, PT, R15, c[0x0][0x17c], PT ;  /* 0x00005f000f007a0c */ /* 0x004fe20003f46270 */
[C---:B------:R-:W-:Y:S01]  /*f99b0*/  IMAD.WIDE R14, R0.reuse, 0x2, R8 ;  /* 0x00000002000e7825 */ /* 0x040fe200078e0208 */
[----:B------:R-:W-:Y:S02]  /*f99c0*/  ISETP.LT.AND P3, PT, R23, c[0x0][0x178], !P0 ;  /* 0x00005e0017007a0c */ /* 0x000fe40004761270 */
[----:B---3--:R-:W-:Y:S01]  /*f99d0*/  ISETP.GE.AND P0, PT, R25, c[0x0][0x17c], PT ;  /* 0x00005f0019007a0c */ /* 0x008fe20003f06270 */
[----:B0-----:R-:W-:Y:S01]  /*f99e0*/  IMAD.WIDE R4, R0, 0x2, R10 ;  /* 0x0000000200047825 */ /* 0x001fe200078e020a */
[----:B-1----:R-:W-:Y:S01]  /*f99f0*/  PRMT R18, R28, 0x7632, R18 ;  /* 0x000076321c127816 */ /* 0x002fe20000000012 */
[----:B------:R-:W2:Y:S01]  /*f9a00*/  LDL.LU R25, [R1+0x418] ;  /* 0x0004180001197983 */ /* 0x000ea20000300800 */
[C---:B------:R-:W-:Y:S01]  /*f9a10*/  IADD3 R17, R0.reuse, c[0x0][0x198], RZ ;  /* 0x0000660000117a10 */ /* 0x040fe20007ffe0ff */
[----:B------:R-:W-:Y:S02]  /*f9a20*/  IMAD.WIDE R6, R0, 0x2, R20 ;  /* 0x0000000200067825 */ /* 0x000fe400078e0214 */
[----:B------:R-:W3:Y:S04]  /*f9a30*/  LDL.LU R28, [R1+0x3f8] ;  /* 0x0003f800011c7983 */ /* 0x000ee80000300800 */
[----:B-----5:R0:W-:Y:S01]  /*f9a40*/  @P6 STG.E.U16 [R14.64], R22 ;  /* 0x000000160e006986 */ /* 0x0201e2000c101506 */
[----:B----4-:R-:W-:-:S03]  /*f9a50*/  PRMT R19, R22, 0x7632, R19 ;  /* 0x0000763216137816 */ /* 0x010fc60000000013 */
[----:B------:R1:W-:Y:S01]  /*f9a60*/  @P4 STG.E.U16 [R4.64], R16 ;  /* 0x0000001004004986 */ /* 0x0003e2000c101506 */
[----:B0-----:R-:W-:-:S03]  /*f9a70*/  IMAD.MOV.U32 R22, RZ, RZ, R29 ;  /* 0x000000ffff167224 */ /* 0x001fc600078e001d */
[----:B------:R-:W4:Y:S04]  /*f9a80*/  LDL.LU R29, [R1+0x388] ;  /* 0x00038800011d7983 */ /* 0x000f280000300800 */
[----:B------:R-:W5:Y:S04]  /*f9a90*/  LDL.LU R0, [R1+0x36c8] ;  /* 0x0036c80001007983 */ /* 0x000f680000300800 */
[----:B-1----:R-:W2:Y:S04]  /*f9aa0*/  LDL.LU R16, [R1+0x38c0] ;  /* 0x0038c00001107983 */ /* 0x002ea80000300800 */
[----:B------:R-:W3:Y:S01]  /*f9ab0*/  LDL.LU R5, [R1+0x3a8] ;  /* 0x0003a80001057983 */ /* 0x000ee20000300800 */
[----:B------:R-:W-:-:S02]  /*f9ac0*/  ISETP.LT.AND P6, PT, R24, c[0x0][0x178], !P1 ;  /* 0x00005e0018007a0c */ /* 0x000fc40004fc1270 */
[----:B------:R-:W-:Y:S01]  /*f9ad0*/  ISETP.LT.AND P5, PT, R26, c[0x0][0x178], !P1 ;  /* 0x00005e001a007a0c */ /* 0x000fe20004fa1270 */
[----:B------:R-:W-:-:S04]  /*f9ae0*/  IMAD.WIDE R12, R17, 0x2, R2 ;  /* 0x00000002110c7825 */ /* 0x000fc800078e0202 */
[----:B------:R-:W-:Y:S01]  /*f9af0*/  IMAD.WIDE R14, R17, 0x2, R8 ;  /* 0x00000002110e7825 */ /* 0x000fe200078e0208 */
[----:B------:R-:W-:Y:S01]  /*f9b00*/  STL [R1+0x38bc], R19 ;  /* 0x0038bc1301007387 */ /* 0x000fe20000100800 */
[----:B------:R-:W-:-:S03]  /*f9b10*/  ISETP.LT.AND P4, PT, R27, c[0x0][0x178], !P1 ;  /* 0x00005e001b007a0c */ /* 0x000fc60004f81270 */
[----:B--2---:R-:W-:Y:S04]  /*f9b20*/  @P3 STG.E.U16 [R6.64], R16 ;  /* 0x0000001006003986 */ /* 0x004fe8000c101506 */
[----:B------:R-:W-:Y:S04]  /*f9b30*/  @P6 STG.E.U16 [R12.64], R18 ;  /* 0x000000120c006986 */ /* 0x000fe8000c101506 */
[----:B------:R0:W-:Y:S04]  /*f9b40*/  @P5 STG.E.U16 [R14.64], R19 ;  /* 0x000000130e005986 */ /* 0x0001e8000c101506 */
[----:B0-----:R-:W2:Y:S01]  /*f9b50*/  LDL.LU R19, [R1+0x36cc] ;  /* 0x0036cc0001137983 */ /* 0x001ea20000300800 */
[----:B------:R-:W-:Y:S01]  /*f9b60*/  ISETP.LT.AND P3, PT, R23, c[0x0][0x178], !P1 ;  /* 0x00005e0017007a0c */ /* 0x000fe20004f61270 */
[----:B------:R-:W-:Y:S01]  /*f9b70*/  IMAD.WIDE R6, R17, 0x2, R10 ;  /* 0x0000000211067825 */ /* 0x000fe200078e020a */
[----:B---3--:R-:W-:-:S02]  /*f9b80*/  PRMT R12, R5, 0x7632, R12 ;  /* 0x00007632050c7816 */ /* 0x008fc4000000000c */
[----:B------:R-:W-:Y:S01]  /*f9b90*/  ISETP.LT.AND P6, PT, R24, c[0x0][0x178], !P2 ;  /* 0x00005e0018007a0c */ /* 0x000fe200057c1270 */
[C---:B------:R-:W-:Y:S01]  /*f9ba0*/  IMAD.WIDE R4, R17.reuse, 0x2, R20 ;  /* 0x0000000211047825 */ /* 0x040fe200078e0214 */
[----:B------:R-:W-:Y:S02]  /*f9bb0*/  ISETP.LT.AND P5, PT, R26, c[0x0][0x178], !P2 ;  /* 0x00005e001a007a0c */ /* 0x000fe400057a1270 */
[----:B------:R-:W-:Y:S02]  /*f9bc0*/  PRMT R14, R16, 0x7632, R14 ;  /* 0x00007632100e7816 */ /* 0x000fe4000000000e */
[----:B-----5:R-:W-:Y:S01]  /*f9bd0*/  ISETP.GE.AND P1, PT, R0, c[0x0][0x17c], PT ;  /* 0x00005f0000007a0c */ /* 0x020fe20003f26270 */
[----:B------:R0:W-:Y:S01]  /*f9be0*/  @P4 STG.E.U16 [R6.64], R12 ;  /* 0x0000000c06004986 */ /* 0x0001e2000c101506 */
[----:B------:R-:W-:Y:S02]  /*f9bf0*/  IADD3 R0, R17, c[0x0][0x198], RZ ;  /* 0x0000660011007a10 */ /* 0x000fe40007ffe0ff */
[----:B------:R-:W-:Y:S01]  /*f9c00*/  ISETP.LT.AND P4, PT, R27, c[0x0][0x178], !P2 ;  /* 0x00005e001b007a0c */ /* 0x000fe20005781270 */
[----:B------:R1:W-:Y:S01]  /*f9c10*/  @P3 STG.E.U16 [R4.64], R14 ;  /* 0x0000000e04003986 */ /* 0x0003e2000c101506 */
[----:B------:R-:W-:-:S02]  /*f9c20*/  ISETP.LT.AND P2, PT, R23, c[0x0][0x178], !P2 ;  /* 0x00005e0017007a0c */ /* 0x000fc40005741270 */
[----:B------:R-:W-:Y:S01]  /*f9c30*/  ISETP.LT.AND P3, PT, R24, c[0x0][0x178], !P0 ;  /* 0x00005e0018007a0c */ /* 0x000fe20004761270 */
[----:B------:R-:W3:Y:S01]  /*f9c40*/  LDL.LU R16, [R1+0x8d8] ;  /* 0x0008d80001107983 */ /* 0x000ee20000300800 */
[----:B0-----:R-:W-:-:S04]  /*f9c50*/  IMAD.WIDE R6, R0, 0x2, R2 ;  /* 0x0000000200067825 */ /* 0x001fc800078e0202 */
[C---:B------:R-:W-:Y:S01]  /*f9c60*/  IMAD.WIDE R12, R0.reuse, 0x2, R8 ;  /* 0x00000002000c7825 */ /* 0x040fe200078e0208 */
[C---:B-1----:R-:W-:Y:S01]  /*f9c70*/  IADD3 R14, R0.reuse, c[0x0][0x198], RZ ;  /* 0x00006600000e7a10 */ /* 0x042fe20007ffe0ff */
[----:B------:R0:W-:Y:S02]  /*f9c80*/  @P6 STG.E.U16 [R6.64], R25 ;  /* 0x0000001906006986 */ /* 0x0001e4000c101506 */
[C---:B------:R-:W-:Y:S01]  /*f9c90*/  IMAD.WIDE R4, R0.reuse, 0x2, R10 ;  /* 0x0000000200047825 */ /* 0x040fe200078e020a */
[----:B------:R-:W-:Y:S01]  /*f9ca0*/  PRMT R15, R25, 0x7632, R15 ;  /* 0x00007632190f7816 */ /* 0x000fe2000000000f */
[----:B------:R1:W-:Y:S04]  /*f9cb0*/  @P5 STG.E.U16 [R12.64], R28 ;  /* 0x0000001c0c005986 */ /* 0x0003e8000c101506 */
[----:B------:R5:W-:Y:S01]  /*f9cc0*/  @P4 STG.E.U16 [R4.64], R22 ;  /* 0x0000001604004986 */ /* 0x000be2000c101506 */
[----:B0-----:R-:W-:-:S03]  /*f9cd0*/  IMAD.WIDE R6, R0, 0x2, R20 ;  /* 0x0000000200067825 */ /* 0x001fc600078e0214 */
[----:B------:R-:W3:Y:S01]  /*f9ce0*/  LDL.LU R25, [R1+0x36d0] ;  /* 0x0036d00001197983 */ /* 0x000ee20000300800 */
[----:B-1----:R-:W-:-:S03]  /*f9cf0*/  IMAD.WIDE R12, R14, 0x2, R2 ;  /* 0x000000020e0c7825 */ /* 0x002fc600078e0202 */
[----:B----4-:R-:W-:Y:S04]  /*f9d00*/  @P2 STG.E.U16 [R6.64], R29 ;  /* 0x0000001d06002986 */ /* 0x010fe8000c101506 */
[----:B------:R0:W-:Y:S01]  /*f9d10*/  @P3 STG.E.U16 [R12.64], R15 ;  /* 0x0000000f0c003986 */ /* 0x0001e2000c101506 */
[----:B-----5:R-:W-:-:S03]  /*f9d20*/  IMAD.MOV.U32 R5, RZ, RZ, R22 ;  /* 0x000000ffff057224 */ /* 0x020fc600078e0016 */
[----:B0-----:R-:W4:Y:S01]  /*f9d30*/  LDL.LU R13, [R1+0x36d4] ;  /* 0x0036d400010d7983 */ /* 0x001f220000300800 */
[----:B------:R-:W-:Y:S02]  /*f9d40*/  PRMT R12, R28, 0x7632, R12 ;  /* 0x000076321c0c7816 */ /* 0x000fe4000000000c */
[----:B--2---:R-:W-:Y:S02]  /*f9d50*/  ISETP.GE.AND P4, PT, R19, c[0x0][0x17c], PT ;  /* 0x00005f0013007a0c */ /* 0x004fe40003f86270 */
[----:B------:R-:W2:Y:S04]  /*f9d60*/  LDL.LU R19, [R1+0x428] ;  /* 0x0004280001137983 */ /* 0x000ea80000300800 */
[----:B------:R-:W5:Y:S04]  /*f9d70*/  LDL.LU R28, [R1+0x408] ;  /* 0x00040800011c7983 */ /* 0x000f680000300800 */
[----:B------:R-:W5:Y:S01]  /*f9d80*/  LDL.LU R22, [R1+0x3d8] ;  /* 0x0003d80001167983 */ /* 0x000f620000300800 */
[----:B------:R-:W-:-:S02]  /*f9d90*/  ISETP.LT.AND P5, PT, R26, c[0x0][0x178], !P0 ;  /* 0x00005e001a007a0c */ /* 0x000fc400047a1270 */
[----:B------:R-:W-:Y:S02]  /*f9da0*/  ISETP.LT.AND P6, PT, R27, c[0x0][0x178], !P0 ;  /* 0x00005e001b007a0c */ /* 0x000fe400047c1270 */
[----:B------:R-:W-:Y:S01]  /*f9db0*/  PRMT R0, R5, 0x7632, R0 ;  /* 0x0000763205007816 */ /* 0x000fe20000000000 */
[----:B------:R-:W-:Y:S01]  /*f9dc0*/  IMAD.WIDE R4, R14, 0x2, R8 ;  /* 0x000000020e047825 */ /* 0x000fe200078e0208 */
[----:B------:R-:W-:-:S03]  /*f9dd0*/  ISETP.LT.AND P2, PT, R23, c[0x0][0x178], !P0 ;  /* 0x00005e0017007a0c */ /* 0x000fc60004741270 */
[----:B------:R-:W-:Y:S01]  /*f9de0*/  IMAD.WIDE R6, R14, 0x2, R10 ;  /* 0x000000020e067825 */ /* 0x000fe200078e020a */
[----:B------:R-:W-:-:S03]  /*f9df0*/  ISETP.LT.AND P3, PT, R24, c[0x0][0x178], !P1 ;  /* 0x00005e0018007a0c */ /* 0x000fc60004f61270 */
[----:B------:R0:W-:Y:S04]  /*f9e00*/  @P5 STG.E.U16 [R4.64], R12 ;  /* 0x0000000c04005986 */ /* 0x0001e8000c101506 */
[----:B------:R1:W-:Y:S01]  /*f9e10*/  @P6 STG.E.U16 [R6.64], R0 ;  /* 0x0000000006006986 */ /* 0x0003e2000c101506 */
[----:B------:R-:W-:Y:S02]  /*f9e20*/  ISETP.LT.AND P5, PT, R26, c[0x0][0x178], !P1 ;  /* 0x00005e001a007a0c */ /* 0x000fe40004fa1270 */
[----:B------:R-:W-:Y:S01]  /*f9e30*/  ISETP.LT.AND P6, PT, R27, c[0x0][0x178], !P1 ;  /* 0x00005e001b007a0c */ /* 0x000fe20004fc1270 */
[C---:B0-----:R-:W-:Y:S01]  /*f9e40*/  IMAD.WIDE R4, R14.reuse, 0x2, R20 ;  /* 0x000000020e047825 */ /* 0x041fe200078e0214 */
[----:B------:R-:W-:Y:S02]  /*f9e50*/  IADD3 R12, R14, c[0x0][0x198], RZ ;  /* 0x000066000e0c7a10 */ /* 0x000fe40007ffe0ff */
[----:B-1----:R-:W-:-:S02]  /*f9e60*/  PRMT R0, R29, 0x7632, R0 ;  /* 0x000076321d007816 */ /* 0x002fc40000000000 */
[----:B------:R-:W-:Y:S01]  /*f9e70*/  ISETP.LT.AND P1, PT, R23, c[0x0][0x178], !P1 ;  /* 0x00005e0017007a0c */ /* 0x000fe20004f21270 */
[----:B------:R-:W-:Y:S02]  /*f9e80*/  IMAD.WIDE R6, R12, 0x2, R2 ;  /* 0x000000020c067825 */ /* 0x000fe400078e0202 */
[----:B------:R0:W-:Y:S01]  /*f9e90*/  @P2 STG.E.U16 [R4.64], R0 ;  /* 0x0000000004002986 */ /* 0x0001e2000c101506 */
[----:B------:R-:W-:Y:S02]  /*f9ea0*/  ISETP.LT.AND P2, PT, R24, c[0x0][0x178], !P4 ;  /* 0x00005e0018007a0c */ /* 0x000fe40006741270 */
[----:B---3--:R-:W-:Y:S01]  /*f9eb0*/  ISETP.GE.AND P0, PT, R25, c[0x0][0x17c], PT ;  /* 0x00005f0019007a0c */ /* 0x008fe20003f06270 */
[----:B------:R1:W-:Y:S01]  /*f9ec0*/  @P3 STG.E.U16 [R6.64], R16 ;  /* 0x0000001006003986 */ /* 0x0003e2000c101506 */
[----:B------:R-:W-:-:S03]  /*f9ed0*/  PRMT R17, R16, 0x7632, R17 ;  /* 0x0000763210117816 */ /* 0x000fc60000000011 */
[----:B------:R-:W3:Y:S01]  /*f9ee0*/  LDL.LU R25, [R1+0x8e8] ;  /* 0x0008e80001197983 */ /* 0x000ee20000300800 */
[C---:B0-----:R-:W-:Y:S01]  /*f9ef0*/  IADD3 R0, R12.reuse, c[0x0][0x198], RZ ;  /* 0x000066000c007a10 */ /* 0x041fe20007ffe0ff */
[C---:B------:R-:W-:Y:S02]  /*f9f00*/  IMAD.WIDE R4, R12.reuse, 0x2, R8 ;  /* 0x000000020c047825 */ /* 0x040fe400078e0208 */
[----:B-1----:R-:W3:Y:S02]  /*f9f10*/  LDL.LU R16, [R1+0x36d8] ;  /* 0x0036d80001107983 */ /* 0x002ee40000300800 */
[C---:B------:R-:W-:Y:S01]  /*f9f20*/  IMAD.WIDE R6, R12.reuse, 0x2, R10 ;  /* 0x000000020c067825 */ /* 0x040fe200078e020a */
[----:B----4-:R-:W-:Y:S01]  /*f9f30*/  ISETP.GE.AND P3, PT, R13, c[0x0][0x17c], PT ;  /* 0x00005f000d007a0c */ /* 0x010fe20003f66270 */
[----:B------:R-:W4:Y:S02]  /*f9f40*/  LDL.LU R29, [R1+0x448] ;  /* 0x00044800011d7983 */ /* 0x000f240000300800 */
[----:B------:R-:W-:-:S04]  /*f9f50*/  IMAD.WIDE R12, R12, 0x2, R20 ;  /* 0x000000020c0c7825 */ /* 0x000fc800078e0214 */
[----:B------:R-:W-:Y:S01]  /*f9f60*/  IMAD.WIDE R14, R0, 0x2, R2 ;  /* 0x00000002000e7825 */ /* 0x000fe200078e0202 */
[----:B--2---:R0:W-:Y:S01]  /*f9f70*/  @P5 STG.E.U16 [R4.64], R19 ;  /* 0x0000001304005986 */ /* 0x0041e2000c101506 */
[----:B------:R-:W-:-:S03]  /*f9f80*/  PRMT R18, R19, 0x7632, R18 ;  /* 0x0000763213127816 */ /* 0x000fc60000000012 */
[----:B-----5:R-:W-:Y:S04]  /*f9f90*/  @P6 STG.E.U16 [R6.64], R28 ;  /* 0x0000001c06006986 */ /* 0x020fe8000c101506 */
[----:B------:R-:W-:Y:S04]  /*f9fa0*/  @P1 STG.E.U16 [R12.64], R22 ;  /* 0x000000160c001986 */ /* 0x000fe8000c101506 */
[----:B------:R1:W-:Y:S04]  /*f9fb0*/  @P2 STG.E.U16 [R14.64], R17 ;  /* 0x000000110e002986 */ /* 0x0003e8000c101506 */
[----:B0-----:R-:W2:Y:S01]  /*f9fc0*/  LDL.LU R19, [R1+0x38bc] ;  /* 0x0038bc0001137983 */ /* 0x001ea20000300800 */
[----:B-1----:R-:W-:-:S03]  /*f9fd0*/  PRMT R15, R28, 0x7632, R15 ;  /* 0x000076321c0f7816 */ /* 0x002fc6000000000f */
[----:B------:R-:W5:Y:S01]  /*f9fe0*/  LDL.LU R28, [R1+0x438] ;  /* 0x00043800011c7983 */ /* 0x000f620000300800 */
[----:B------:R-:W-:Y:S02]  /*f9ff0*/  ISETP.LT.AND P1, PT, R26, c[0x0][0x178], !P4 ;  /* 0x00005e001a007a0c */ /* 0x000fe40006721270 */
[----:B------:R-:W-:Y:S02]  /*fa000*/  ISETP.LT.AND P2, PT, R27, c[0x0][0x178], !P4 ;  /* 0x00005e001b007a0c */ /* 0x000fe40006741270 */
[----:B------:R-:W-:Y:S01]  /*fa010*/  ISETP.LT.AND P4, PT, R23, c[0x0][0x178], !P4 ;  /* 0x00005e0017007a0c */ /* 0x000fe20006781270 */
[----:B------:R-:W-:Y:S01]  /*fa020*/  IMAD.WIDE R6, R0, 0x2, R8 ;  /* 0x0000000200067825 */ /* 0x000fe200078e0208 */
[----:B------:R-:W-:Y:S02]  /*fa030*/  ISETP.LT.AND P6, PT, R24, c[0x0][0x178], !P0 ;  /* 0x00005e0018007a0c */ /* 0x000fe400047c1270 */
[----:B------:R-:W-:Y:S01]  /*fa040*/  PRMT R17, R22, 0x7632, R17 ;  /* 0x0000763216117816 */ /* 0x000fe20000000011 */
[----:B------:R-:W-:Y:S01]  /*fa050*/  IMAD.WIDE R4, R0, 0x2, R10 ;  /* 0x0000000200047825 */ /* 0x000fe200078e020a */
[----:B------:R-:W-:Y:S01]  /*fa060*/  ISETP.LT.AND P5, PT, R26, c[0x0][0x178], !P0 ;  /* 0x00005e001a007a0c */ /* 0x000fe200047a1270 */
[----:B------:R-:W2:Y:S02]  /*fa070*/  LDL.LU R22, [R1+0x8f8] ;  /* 0x0008f80001167983 */ /* 0x000ea40000300800 */
[C---:B------:R-:W-:Y:S01]  /*fa080*/  IMAD.WIDE R12, R0.reuse, 0x2, R20 ;  /* 0x00000002000c7825 */ /* 0x040fe200078e0214 */
[----:B------:R-:W-:Y:S01]  /*fa090*/  IADD3 R14, R0, c[0x0][0x198], RZ ;  /* 0x00006600000e7a10 */ /* 0x000fe20007ffe0ff */
[----:B------:R0:W-:Y:S04]  /*fa0a0*/  @P1 STG.E.U16 [R6.64], R18 ;  /* 0x0000001206001986 */ /* 0x0001e8000c101506 */
[----:B------:R1:W-:Y:S04]  /*fa0b0*/  @P2 STG.E.U16 [R4.64], R15 ;  /* 0x0000000f04002986 */ /* 0x0003e8000c101506 */
[----:B------:R4:W-:Y:S01]  /*fa0c0*/  @P4 STG.E.U16 [R12.64], R17 ;  /* 0x000000110c004986 */ /* 0x0009e2000c101506 */
[----:B------:R-:W-:Y:S01]  /*fa0d0*/  ISETP.LT.AND P4, PT, R27, c[0x0][0x178], !P0 ;  /* 0x00005e001b007a0c */ /* 0x000fe20004781270 */
[----:B0-----:R-:W-:-:S04]  /*fa0e0*/  IMAD.WIDE R6, R14, 0x2, R2 ;  /* 0x000000020e067825 */ /* 0x001fc800078e0202 */
[----:B-1----:R-:W-:Y:S01]  /*fa0f0*/  IMAD.WIDE R4, R14, 0x2, R8 ;  /* 0x000000020e047825 */ /* 0x002fe200078e0208 */
[----:B---3--:R-:W-:Y:S01]  /*fa100*/  @P6 STG.E.U16 [R6.64], R25 ;  /* 0x0000001906006986 */ /* 0x008fe2000c101506 */
[----:B------:R-:W-:-:S03]  /*fa110*/  ISETP.GE.AND P1, PT, R16, c[0x0][0x17c], PT ;  /* 0x00005f0010007a0c */ /* 0x000fc60003f26270 */
[----:B----4-:R0:W-:Y:S01]  /*fa120*/  @P5 STG.E.U16 [R4.64], R29 ;  /* 0x0000001d04005986 */ /* 0x0101e2000c101506 */
[----:B------:R-:W-:-:S03]  /*fa130*/  PRMT R18, R29, 0x7632, R18 ;  /* 0x000076321d127816 */ /* 0x000fc60000000012 */
[----:B------:R-:W3:Y:S01]  /*fa140*/  LDL.LU R16, [R1+0x488] ;  /* 0x0004880001107983 */ /* 0x000ee20000300800 */
[----:B------:R-:W-:-:S03]  /*fa150*/  PRMT R17, R25, 0x7632, R17 ;  /* 0x0000763219117816 */ /* 0x000fc60000000011 */
[----:B------:R-:W4:Y:S01]  /*fa160*/  LDL.LU R15, [R1+0x36dc] ;  /* 0x0036dc00010f7983 */ /* 0x000f220000300800 */
[----:B0-----:R-:W-:-:S03]  /*fa170*/  IMAD.WIDE R4, R14, 0x2, R10 ;  /* 0x000000020e047825 */ /* 0x001fc600078e020a */
[----:B------:R-:W2:Y:S04]  /*fa180*/  LDL.LU R29, [R1+0x36e0] ;  /* 0x0036e000011d7983 */ /* 0x000ea80000300800 */
[----:B------:R-:W2:Y:S04]  /*fa190*/  LDL.LU R25, [R1+0x478] ;  /* 0x0004780001197983 */ /* 0x000ea80000300800 */
[----:B-----5:R0:W-:Y:S04]  /*fa1a0*/  @P4 STG.E.U16 [R4.64], R28 ;  /* 0x0000001c04004986 */ /* 0x0201e8000c101506 */
[----:B0-----:R-:W5:Y:S01]  /*fa1b0*/  LDL.LU R5, [R1+0x328] ;  /* 0x0003280001057983 */ /* 0x001f620000300800 */
[----:B------:R-:W-:-:S02]  /*fa1c0*/  ISETP.LT.AND P0, PT, R23, c[0x0][0x178], !P0 ;  /* 0x00005e0017007a0c */ /* 0x000fc40004701270 */
[----:B------:R-:W-:Y:S02]  /*fa1d0*/  ISETP.LT.AND P6, PT, R24, c[0x0][0x178], !P3 ;  /* 0x00005e0018007a0c */ /* 0x000fe40005fc1270 */
[----:B------:R-:W-:Y:S02]  /*fa1e0*/  ISETP.LT.AND P5, PT, R26, c[0x0][0x178], !P3 ;  /* 0x00005e001a007a0c */ /* 0x000fe40005fa1270 */
[C---:B------:R-:W-:Y:S01]  /*fa1f0*/  IADD3 R0, R14.reuse, c[0x0][0x198], RZ ;  /* 0x000066000e007a10 */ /* 0x040fe20007ffe0ff */
[----:B------:R-:W-:-:S04]  /*fa200*/  IMAD.WIDE R6, R14, 0x2, R20 ;  /* 0x000000020e067825 */ /* 0x000fc800078e0214 */
[----:B------:R-:W-:Y:S01]  /*fa210*/  IMAD.WIDE R12, R0, 0x2, R2 ;  /* 0x00000002000c7825 */ /* 0x000fe200078e0202 */
[----:B----4-:R-:W-:-:S03]  /*fa220*/  ISETP.GE.AND P2, PT, R15, c[0x0][0x17c], PT ;  /* 0x00005f000f007a0c */ /* 0x010fc60003f46270 */
[----:B------:R-:W-:Y:S01]  /*fa230*/  IMAD.WIDE R14, R0, 0x2, R8 ;  /* 0x00000002000e7825 */ /* 0x000fe200078e0208 */
[----:B-----5:R-:W-:Y:S04]  /*fa240*/  @P0 STG.E.U16 [R6.64], R5 ;  /* 0x0000000506000986 */ /* 0x020fe8000c101506 */
[----:B------:R-:W-:Y:S04]  /*fa250*/  @P6 STG.E.U16 [R12.64], R17 ;  /* 0x000000110c006986 */ /* 0x000fe8000c101506 */
[----:B------:R0:W-:Y:S02]  /*fa260*/  @P5 STG.E.U16 [R14.64], R18 ;  /* 0x000000120e005986 */ /* 0x0001e4000c101506 */
[----:B0-----:R-:W-:-:S02]  /*fa270*/  PRMT R18, R28, 0x7632, R18 ;  /* 0x000076321c127816 */ /* 0x001fc40000000012 */
[----:B------:R-:W4:Y:S01]  /*fa280*/  LDL.LU R28, [R1+0x36e4] ;  /* 0x0036e400011c7983 */ /* 0x000f220000300800 */
[----:B------:R-:W-:Y:S02]  /*fa290*/  ISETP.LT.AND P0, PT, R27, c[0x0][0x178], !P3 ;  /* 0x00005e001b007a0c */ /* 0x000fe40005f01270 */
[----:B------:R-:W-:Y:S02]  /*fa2a0*/  ISETP.LT.AND P3, PT, R23, c[0x0][0x178], !P3 ;  /* 0x00005e0017007a0c */ /* 0x000fe40005f61270 */
[----:B------:R-:W-:Y:S02]  /*fa2b0*/  ISETP.LT.AND P6, PT, R24, c[0x0][0x178], !P1 ;  /* 0x00005e0018007a0c */ /* 0x000fe40004fc1270 */
[----:B------:R-:W-:Y:S02]  /*fa2c0*/  ISETP.LT.AND P5, PT, R26, c[0x0][0x178], !P1 ;  /* 0x00005e001a007a0c */ /* 0x000fe40004fa1270 */
[----:B------:R-:W-:Y:S02]  /*fa2d0*/  IADD3 R17, R0, c[0x0][0x198], RZ ;  /* 0x0000660000117a10 */ /* 0x000fe40007ffe0ff */
[----:B------:R-:W-:-:S02]  /*fa2e0*/  ISETP.LT.AND P4, PT, R27, c[0x0][0x178], !P1 ;  /* 0x00005e001b007a0c */ /* 0x000fc40004f81270 */
[----:B--2---:R-:W-:Y:S01]  /*fa2f0*/  PRMT R19, R5, 0x7632, R19 ;  /* 0x0000763205137816 */ /* 0x004fe20000000013 */
[----:B------:R-:W-:-:S04]  /*fa300*/  IMAD.WIDE R4, R0, 0x2, R10 ;  /* 0x0000000200047825 */ /* 0x000fc800078e020a */
[----:B------:R-:W-:Y:S01]  /*fa310*/  IMAD.WIDE R6, R0, 0x2, R20 ;  /* 0x0000000200067825 */ /* 0x000fe200078e0214 */
[----:B------:R0:W-:Y:S03]  /*fa320*/  @P0 STG.E.U16 [R4.64], R18 ;  /* 0x0000001204000986 */ /* 0x0001e6000c101506 */
[C---:B------:R-:W-:Y:S01]  /*fa330*/  IMAD.WIDE R12, R17.reuse, 0x2, R2 ;  /* 0x00000002110c7825 */ /* 0x040fe200078e0202 */
[----:B------:R-:W-:Y:S03]  /*fa340*/  @P3 STG.E.U16 [R6.64], R19 ;  /* 0x0000001306003986 */ /* 0x000fe6000c101506 */
[----:B------:R-:W-:Y:S01]  /*fa350*/  IMAD.WIDE R14, R17, 0x2, R8 ;  /* 0x00000002110e7825 */ /* 0x000fe200078e0208 */
[----:B------:R-:W-:Y:S01]  /*fa360*/  ISETP.GE.AND P0, PT, R29, c[0x0][0x17c], PT ;  /* 0x00005f001d007a0c */ /* 0x000fe20003f06270 */
[----:B------:R-:W-:Y:S02]  /*fa370*/  @P6 STG.E.U16 [R12.64], R22 ;  /* 0x000000160c006986 */ /* 0x000fe4000c101506 */
[----:B0-----:R-:W-:-:S02]  /*fa380*/  IMAD.WIDE R4, R17, 0x2, R10 ;  /* 0x0000000211047825 */ /* 0x001fc400078e020a */
[----:B---3--:R0:W-:Y:S04]  /*fa390*/  @P5 STG.E.U16 [R14.64], R16 ;  /* 0x000000100e005986 */ /* 0x0081e8000c101506 */
[----:B------:R-:W2:Y:S01]  /*fa3a0*/  LDL.LU R29, [R1+0x31c] ;  /* 0x00031c00011d7983 */ /* 0x000ea20000300800 */
[----:B------:R-:W-:-:S03]  /*fa3b0*/  IADD3 R0, R17, c[0x0][0x198], RZ ;  /* 0x0000660011007a10 */ /* 0x000fc60007ffe0ff */
[----:B------:R1:W-:Y:S01]  /*fa3c0*/  @P4 STG.E.U16 [R4.64], R25 ;  /* 0x0000001904004986 */ /* 0x0003e2000c101506 */
[----:B0-----:R-:W-:Y:S02]  /*fa3d0*/  PRMT R14, R22, 0x7632, R14 ;  /* 0x00007632160e7816 */ /* 0x001fe4000000000e */
[----:B------:R-:W-:Y:S01]  /*fa3e0*/  PRMT R15, R16, 0x7632, R15 ;  /* 0x00007632100f7816 */ /* 0x000fe2000000000f */
[----:B-1----:R-:W-:Y:S01]  /*fa3f0*/  IMAD.WIDE R4, R17, 0x2, R20 ;  /* 0x0000000211047825 */ /* 0x002fe200078e0214 */
[----:B----4-:R-:W-:Y:S02]  /*fa400*/  ISETP.GE.AND P3, PT, R28, c[0x0][0x17c], PT ;  /* 0x00005f001c007a0c */ /* 0x010fe40003f66270 */
[----:B------:R-:W3:Y:S04]  /*fa410*/  LDL.LU R28, [R1+0x2fc] ;  /* 0x0002fc00011c7983 */ /* 0x000ee80000300800 */
[----:B------:R-:W4:Y:S04]  /*fa420*/  LDL.LU R22, [R1+0x36e8] ;  /* 0x0036e80001167983 */ /* 0x000f280000300800 */
[----:B------:R-:W5:Y:S04]  /*fa430*/  LDL.LU R19, [R1+0x36ec] ;  /* 0x0036ec0001137983 */ /* 0x000f680000300800 */
[----:B------:R-:W2:Y:S04]  /*fa440*/  LDL.LU R16, [R1+0x2ec] ;  /* 0x0002ec0001107983 */ /* 0x000ea80000300800 */
[----:B------:R-:W2:Y:S01]  /*fa450*/  LDL.LU R17, [R1+0x458] ;  /* 0x0004580001117983 */ /* 0x000ea20000300800 */
[----:B------:R-:W-:-:S02]  /*fa460*/  ISETP.LT.AND P1, PT, R23, c[0x0][0x178], !P1 ;  /* 0x00005e0017007a0c */ /* 0x000fc40004f21270 */
[----:B------:R-:W-:Y:S02]  /*fa470*/  ISETP.LT.AND P6, PT, R24, c[0x0][0x178], !P2 ;  /* 0x00005e0018007a0c */ /* 0x000fe400057c1270 */
[----:B------:R-:W-:Y:S01]  /*fa480*/  ISETP.LT.AND P5, PT, R26, c[0x0][0x178], !P2 ;  /* 0x00005e001a007a0c */ /* 0x000fe200057a1270 */
[C---:B------:R-:W-:Y:S01]  /*fa490*/  IMAD.WIDE R6, R0.reuse, 0x2, R2 ;  /* 0x0000000200067825 */ /* 0x040fe200078e0202 */
[----:B------:R-:W-:Y:S02]  /*fa4a0*/  ISETP.LT.AND P4, PT, R27, c[0x0][0x178], !P2 ;  /* 0x00005e001b007a0c */ /* 0x000fe40005781270 */
[----:B------:R-:W-:Y:S01]  /*fa4b0*/  ISETP.LT.AND P2, PT, R23, c[0x0][0x178], !P2 ;  /* 0x00005e0017007a0c */ /* 0x000fe20005741270 */
[----:B------:R-:W-:-:S04]  /*fa4c0*/  IMAD.WIDE R12, R0, 0x2, R8 ;  /* 0x00000002000c7825 */ /* 0x000fc800078e0208 */
[----:B--2---:R0:W-:Y:S04]  /*fa4d0*/  @P1 STG.E.U16 [R4.64], R17 ;  /* 0x0000001104001986 */ /* 0x0041e8000c101506 */
[----:B------:R1:W-:Y:S01]  /*fa4e0*/  @P6 STG.E.U16 [R6.64], R14 ;  /* 0x0000000e06006986 */ /* 0x0003e2000c101506 */
[----:B------:R-:W-:-:S03]  /*fa4f0*/  ISETP.LT.AND P6, PT, R24, c[0x0][0x178], !P0 ;  /* 0x00005e0018007a0c */ /* 0x000fc600047c1270 */
[----:B------:R2:W-:Y:S01]  /*fa500*/  @P5 STG.E.U16 [R12.64], R15 ;  /* 0x0000000f0c005986 */ /* 0x0005e2000c101506 */
[----:B------:R-:W-:Y:S01]  /*fa510*/  ISETP.LT.AND P5, PT, R26, c[0x0][0x178], !P0 ;  /* 0x00005e001a007a0c */ /* 0x000fe200047a1270 */
[----:B0-----:R-:W-:-:S04]  /*fa520*/  IMAD.WIDE R4, R0, 0x2, R10 ;  /* 0x0000000200047825 */ /* 0x001fc800078e020a */
[C---:B-1----:R-:W-:Y:S01]  /*fa530*/  IMAD.WIDE R6, R0.reuse, 0x2, R20 ;  /* 0x0000000200067825 */ /* 0x042fe200078e0214 */
[----:B--2---:R-:W-:Y:S02]  /*fa540*/  PRMT R12, R25, 0x7632, R12 ;  /* 0x00007632190c7816 */ /* 0x004fe4000000000c */
[----:B------:R-:W2:Y:S01]  /*fa550*/  LDL.LU R25, [R1+0x2cc] ;  /* 0x0002cc0001197983 */ /* 0x000ea20000300800 */
[----:B------:R-:W-:Y:S02]  /*fa560*/  PRMT R13, R17, 0x7632, R13 ;  /* 0x00007632110d7816 */ /* 0x000fe4000000000d */
[----:B------:R-:W-:Y:S01]  /*fa570*/  IADD3 R0, R0, c[0x0][0x198], RZ ;  /* 0x0000660000007a10 */ /* 0x000fe20007ffe0ff */
[----:B------:R0:W-:Y:S04]  /*fa580*/  @P4 STG.E.U16 [R4.64], R12 ;  /* 0x0000000c04004986 */ /* 0x0001e8000c101506 */
[----:B------:R1:W-:Y:S01]  /*fa590*/  @P2 STG.E.U16 [R6.64], R13 ;  /* 0x0000000d06002986 */ /* 0x0003e2000c101506 */
[----:B------:R-:W-:Y:S01]  /*fa5a0*/  ISETP.LT.AND P2, PT, R27, c[0x0][0x178], !P0 ;  /* 0x00005e001b007a0c */ /* 0x000fe20004741270 */
[----:B0-----:R-:W-:-:S04]  /*fa5b0*/  IMAD.WIDE R4, R0, 0x2, R8 ;  /* 0x0000000200047825 */ /* 0x001fc800078e0208 */
[----:B-1----:R-:W-:Y:S01]  /*fa5c0*/  IMAD.WIDE R6, R0, 0x2, R2 ;  /* 0x0000000200067825 */ /* 0x002fe200078e0202 */
[----:B------:R-:W-:-:S04]  /*fa5d0*/  PRMT R13, R29, 0x7632, R13 ;  /* 0x000076321d0d7816 */ /* 0x000fc8000000000d */
[----:B------:R0:W-:Y:S01]  /*fa5e0*/  @P6 STG.E.U16 [R6.64], R29 ;  /* 0x0000001d06006986 */ /* 0x0001e2000c101506 */
[----:B----4-:R-:W-:-:S03]  /*fa5f0*/  ISETP.GE.AND P1, PT, R22, c[0x0][0x17c], PT ;  /* 0x00005f0016007a0c */ /* 0x010fc60003f26270 */
[----:B---3--:R1:W-:Y:S01]  /*fa600*/  @P5 STG.E.U16 [R4.64], R28 ;  /* 0x0000001c04005986 */ /* 0x0083e2000c101506 */
[----:B------:R-:W-:Y:S02]  /*fa610*/  ISETP.LT.AND P4, PT, R23, c[0x0][0x178], !P0 ;  /* 0x00005e0017007a0c */ /* 0x000fe40004781270 */
[----:B-----5:R-:W-:Y:S02]  /*fa620*/  ISETP.GE.AND P0, PT, R19, c[0x0][0x17c], PT ;  /* 0x00005f0013007a0c */ /* 0x020fe40003f06270 */
[----:B------:R-:W-:Y:S01]  /*fa630*/  PRMT R15, R28, 0x7632, R15 ;  /* 0x000076321c0f7816 */ /* 0x000fe2000000000f */
[----:B0-----:R-:W3:Y:S01]  /*fa640*/  LDL.LU R29, [R1+0x35c] ;  /* 0x00035c00011d7983 */ /* 0x001ee20000300800 */
[----:B-1----:R-:W-:-:S03]  /*fa650*/  IMAD.WIDE R4, R0, 0x2, R10 ;  /* 0x0000000200047825 */ /* 0x002fc600078e020a */
[----:B------:R-:W4:Y:S01]  /*fa660*/  LDL.LU R22, [R1+0x36f0] ;  /* 0x0036f00001167983 */ /* 0x000f220000300800 */
[C---:B------:R-:W-:Y:S01]  /*fa670*/  IADD3 R12, R0.reuse, c[0x0][0x198], RZ ;  /* 0x00006600000c7a10 */ /* 0x040fe20007ffe0ff */
[----:B------:R-:W-:Y:S02]  /*fa680*/  IMAD.WIDE R6, R0, 0x2, R20 ;  /* 0x0000000200067825 */ /* 0x000fe400078e0214 */
[----:B------:R-:W5:Y:S01]  /*fa690*/  LDL.LU R19, [R1+0x36f4] ;  /* 0x0036f40001137983 */ /* 0x000f620000300800 */
[----:B------:R-:W-:-:S03]  /*fa6a0*/  PRMT R0, R16, 0x7632, R0 ;  /* 0x0000763210007816 */ /* 0x000fc60000000000 */
[----:B------:R0:W-:Y:S04]  /*fa6b0*/  @P2 STG.E.U16 [R4.64], R16 ;  /* 0x0000001004002986 */ /* 0x0001e8000c101506 */
[----:B------:R-:W4:Y:S04]  /*fa6c0*/  LDL.LU R28, [R1+0x34c] ;  /* 0x00034c00011c7983 */ /* 0x000f280000300800 */
[----:B0-----:R-:W4:Y:S01]  /*fa6d0*/  LDL.LU R16, [R1+0x30c] ;  /* 0x00030c0001107983 */ /* 0x001f220000300800 */
[----:B------:R-:W-:Y:S02]  /*fa6e0*/  ISETP.LT.AND P5, PT, R24, c[0x0][0x178], !P3 ;  /* 0x00005e0018007a0c */ /* 0x000fe40005fa1270 */
[----:B------:R-:W-:Y:S01]  /*fa6f0*/  ISETP.LT.AND P6, PT, R26, c[0x0][0x178], !P3 ;  /* 0x00005e001a007a0c */ /* 0x000fe20005fc1270 */
[----:B------:R-:W-:Y:S01]  /*fa700*/  IMAD.WIDE R4, R12, 0x2, R2 ;  /* 0x000000020c047825 */ /* 0x000fe200078e0202 */
[----:B------:R-:W-:-:S02]  /*fa710*/  ISETP.LT.AND P2, PT, R27, c[0x0][0x178], !P3 ;  /* 0x00005e001b007a0c */ /* 0x000fc40005f41270 */
[----:B------:R-:W-:Y:S02]  /*fa720*/  ISETP.LT.AND P3, PT, R23, c[0x0][0x178], !P3 ;  /* 0x00005e0017007a0c */ /* 0x000fe40005f61270 */
[----:B------:R-:W-:Y:S01]  /*fa730*/  IADD3 R17, R12, c[0x0][0x198], RZ ;  /* 0x000066000c117a10 */ /* 0x000fe20007ffe0ff */
[----:B--2---:R0:W-:Y:S01]  /*fa740*/  @P4 STG.E.U16 [R6.64], R25 ;  /* 0x0000001906004986 */ /* 0x0041e2000c101506 */
[----:B------:R-:W-:-:S03]  /*fa750*/  ISETP.LT.AND P4, PT, R24, c[0x0][0x178], !P1 ;  /* 0x00005e0018007a0c */ /* 0x000fc60004f81270 */
[----:B------:R1:W-:Y:S01]  /*fa760*/  @P5 STG.E.U16 [R4.64], R13 ;  /* 0x0000000d04005986 */ /* 0x0003e2000c101506 */
[----:B------:R-:W-:Y:S01]  /*fa770*/  ISETP.LT.AND P5, PT, R26, c[0x0][0x178], !P1 ;  /* 0x00005e001a007a0c */ /* 0x000fe20004fa1270 */
[----:B0-----:R-:W-:Y:S01]  /*fa780*/  IMAD.WIDE R6, R12, 0x2, R8 ;  /* 0x000000020c067825 */ /* 0x001fe200078e0208 */
[----:B------:R-:W-:-:S04]  /*fa790*/  PRMT R14, R25, 0x7632, R14 ;  /* 0x00007632190e7816 */ /* 0x000fc8000000000e */
[----:B------:R0:W-:Y:S01]  /*fa7a0*/  @P6 STG.E.U16 [R6.64], R15 ;  /* 0x0000000f06006986 */ /* 0x0001e2000c101506 */
[----:B------:R-:W-:Y:S01]  /*fa7b0*/  ISETP.LT.AND P6, PT, R27, c[0x0][0x178], !P1 ;  /* 0x00005e001b007a0c */ /* 0x000fe20004fc1270 */
[C---:B-1----:R-:W-:Y:S02]  /*fa7c0*/  IMAD.WIDE R4, R12.reuse, 0x2, R10 ;  /* 0x000000020c047825 */ /* 0x042fe400078e020a */
[----:B0-----:R-:W2:Y:S02]  /*fa7d0*/  LDL.LU R15, [R1+0x2dc] ;  /* 0x0002dc00010f7983 */ /* 0x001ea40000300800 */
[----:B------:R-:W-:Y:S02]  /*fa7e0*/  IMAD.WIDE R6, R12, 0x2, R20 ;  /* 0x000000020c067825 */ /* 0x000fe400078e0214 */
[----:B------:R0:W-:Y:S02]  /*fa7f0*/  @P2 STG.E.U16 [R4.64], R0 ;  /* 0x0000000004002986 */ /* 0x0001e4000c101506 */
[----:B------:R-:W-:-:S02]  /*fa800*/  IMAD.WIDE R12, R17, 0x2, R2 ;  /* 0x00000002110c7825 */ /* 0x000fc400078e0202 */
[----:B------:R1:W-:Y:S01]  /*fa810*/  @P3 STG.E.U16 [R6.64], R14 ;  /* 0x0000000e06003986 */ /* 0x0003e2000c101506 */
[----:B------:R-:W-:-:S03]  /*fa820*/  ISETP.LT.AND P3, PT, R23, c[0x0][0x178], !P1 ;  /* 0x00005e0017007a0c */ /* 0x000fc60004f61270 */
[----:B---3--:R3:W-:Y:S01]  /*fa830*/  @P4 STG.E.U16 [R12.64], R29 ;  /* 0x0000001d0c004986 */ /* 0x0087e2000c101506 */
[----:B0-----:R-:W-:Y:S01]  /*fa840*/  IMAD.WIDE R4, R17, 0x2, R8 ;  /* 0x0000000211047825 */ /* 0x001fe200078e0208 */
[----:B-----5:R-:W-:Y:S02]  /*fa850*/  ISETP.GE.AND P1, PT, R19, c[0x0][0x17c], PT ;  /* 0x00005f0013007a0c */ /* 0x020fe40003f26270 */
[----:B----4-:R-:W-:Y:S01]  /*fa860*/  ISETP.GE.AND P2, PT, R22, c[0x0][0x17c], PT ;  /* 0x00005f0016007a0c */ /* 0x010fe20003f46270 */
[----:B-1----:R-:W-:Y:S01]  /*fa870*/  IMAD.WIDE R6, R17, 0x2, R10 ;  /* 0x0000000211067825 */ /* 0x002fe200078e020a */
[----:B------:R-:W4:Y:S04]  /*fa880*/  LDL.LU R19, [R1+0x39c] ;  /* 0x00039c0001137983 */ /* 0x000f280000300800 */
[----:B------:R-:W5:Y:S01]  /*fa890*/  LDL.LU R22, [R1+0x37c] ;  /* 0x00037c0001167983 */ /* 0x000f620000300800 */
[----:B---3--:R-:W-:-:S03]  /*fa8a0*/  PRMT R13, R28, 0x7632, R13 ;  /* 0x000076321c0d7816 */ /* 0x008fc6000000000d */
[----:B------:R0:W-:Y:S04]  /*fa8b0*/  @P5 STG.E.U16 [R4.64], R28 ;  /* 0x0000001c04005986 */ /* 0x0001e8000c101506 */
[----:B------:R1:W-:Y:S01]  /*fa8c0*/  @P6 STG.E.U16 [R6.64], R16 ;  /* 0x0000001006006986 */ /* 0x0003e2000c101506 */
[----:B------:R-:W-:-:S03]  /*fa8d0*/  PRMT R14, R16, 0x7632, R14 ;  /* 0x00007632100e7816 */ /* 0x000fc6000000000e */
[----:B0-----:R-:W3:Y:S04]  /*fa8e0*/  LDL.LU R28, [R1+0x36fc] ;  /* 0x0036fc00011c7983 */ /* 0x001ee80000300800 */
[----:B-1----:R-:W5:Y:S01]  /*fa8f0*/  LDL.LU R16, [R1+0x36f8] ;  /* 0x0036f80001107983 */ /* 0x002f620000300800 */
[----:B------:R-:W-:Y:S02]  /*fa900*/  ISETP.LT.AND P4, PT, R24, c[0x0][0x178], !P0 ;  /* 0x00005e0018007a0c */ /* 0x000fe40004781270 */
[C---:B------:R-:W-:Y:S01]  /*fa910*/  IADD3 R0, R17.reuse, c[0x0][0x198], RZ ;  /* 0x0000660011007a10 */ /* 0x040fe20007ffe0ff */
[----:B------:R-:W-:Y:S01]  /*fa920*/  IMAD.WIDE R4, R17, 0x2, R20 ;  /* 0x0000000211047825 */ /* 0x000fe200078e0214 */
[----:B------:R-:W-:Y:S01]  /*fa930*/  ISETP.LT.AND P5, PT, R26, c[0x0][0x178], !P0 ;  /* 0x00005e001a007a0c */ /* 0x000fe200047a1270 */
[----:B------:R-:W5:Y:S01]  /*fa940*/  LDL.LU R25, [R1+0x36c] ;  /* 0x00036c0001197983 */ /* 0x000f620000300800 */
[----:B------:R-:W-:Y:S01]  /*fa950*/  ISETP.LT.AND P6, PT, R27, c[0x0][0x178], !P0 ;  /* 0x00005e001b007a0c */ /* 0x000fe200047c1270 */
[----:B------:R-:W-:Y:S01]  /*fa960*/  IMAD.WIDE R6, R0, 0x2, R2 ;  /* 0x0000000200067825 */ /* 0x000fe200078e0202 */
[----:B------:R-:W-:-:S02]  /*fa970*/  PRMT R12, R29, 0x7632, R12 ;  /* 0x000076321d0c7816 */ /* 0x000fc4000000000c */
[----:B------:R-:W-:Y:S01]  /*fa980*/  ISETP.LT.AND P0, PT, R23, c[0x0][0x178], !P0 ;  /* 0x00005e0017007a0c */ /* 0x000fe20004701270 */
[----:B------:R-:W5:Y:S01]  /*fa990*/  LDL.LU R29, [R1+0x33c] ;  /* 0x00033c00011d7983 */ /* 0x000f620000300800 */
[----:B------:R-:W-:-:S03]  /*fa9a0*/  IADD3 R17, R0, c[0x0][0x198], RZ ;  /* 0x0000660000117a10 */ /* 0x000fc60007ffe0ff */
[----:B--2---:R0:W-:Y:S01]  /*fa9b0*/  @P3 STG.E.U16 [R4.64], R15 ;  /* 0x0000000f04003986 */ /* 0x0041e2000c101506 */
[----:B------:R-:W-:-:S03]  /*fa9c0*/  ISETP.LT.AND P3, PT, R24, c[0x0][0x178], !P2 ;  /* 0x00005e0018007a0c */ /* 0x000fc60005761270 */
[----:B------:R1:W-:Y:S01]  /*fa9d0*/  @P4 STG.E.U16 [R6.64], R12 ;  /* 0x0000000c06004986 */ /* 0x0003e2000c101506 */
[----:B------:R-:W-:Y:S01]  /*fa9e0*/  ISETP.LT.AND P4, PT, R26, c[0x0][0x178], !P2 ;  /* 0x00005e001a007a0c */ /* 0x000fe20005781270 */
[----:B0-----:R-:W-:-:S04]  /*fa9f0*/  IMAD.WIDE R4, R0, 0x2, R8 ;  /* 0x0000000200047825 */ /* 0x001fc800078e0208 */
[----:B-1----:R-:W-:Y:S01]  /*faa00*/  IMAD.WIDE R6, R0, 0x2, R10 ;  /* 0x0000000200067825 */ /* 0x002fe200078e020a */
[----:B------:R0:W-:Y:S01]  /*faa10*/  @P5 STG.E.U16 [R4.64], R13 ;  /* 0x0000000d04005986 */ /* 0x0001e2000c101506 */
[----:B------:R-:W-:-:S03]  /*faa20*/  PRMT R12, R15, 0x7632, R12 ;  /* 0x000076320f0c7816 */ /* 0x000fc6000000000c */
[----:B------:R1:W-:Y:S01]  /*faa30*/  @P6 STG.E.U16 [R6.64], R14 ;  /* 0x0000000e06006986 */ /* 0x0003e2000c101506 */
[----:B0-----:R-:W-:-:S04]  /*faa40*/  IMAD.WIDE R4, R0, 0x2, R20 ;  /* 0x0000000200047825 */ /* 0x001fc800078e0214 */
[C---:B-1----:R-:W-:Y:S01]  /*faa50*/  IMAD.WIDE R6, R17.reuse, 0x2, R2 ;  /* 0x0000000211067825 */ /* 0x042fe200078e0202 */
[----:B------:R-:W-:Y:S03]  /*faa60*/  @P0 STG.E.U16 [R4.64], R12 ;  /* 0x0000000c04000986 */ /* 0x000fe6000c101506 */
[----:B------:R-:W-:Y:S01]  /*faa70*/  IMAD.WIDE R14, R17, 0x2, R8 ;  /* 0x00000002110e7825 */ /* 0x000fe200078e0208 */
[----:B----4-:R-:W-:Y:S01]  /*faa80*/  @P3 STG.E.U16 [R6.64], R19 ;  /* 0x0000001306003986 */ /* 0x010fe2000c101506 */
[----:B---3--:R-:W-:-:S03]  /*faa90*/  ISETP.GE.AND P5, PT, R28, c[0x0][0x17c], PT ;  /* 0x00005f001c007a0c */ /* 0x008fc60003fa6270 */
[----:B-----5:R0:W-:Y:S01]  /*faaa0*/  @P4 STG.E.U16 [R14.64], R22 ;  /* 0x000000160e004986 */ /* 0x0201e2000c101506 */
[----:B------:R-:W-:-:S03]  /*faab0*/  ISETP.GE.AND P0, PT, R16, c[0x0][0x17c], PT ;  /* 0x00005f0010007a0c */ /* 0x000fc60003f06270 */
[----:B------:R-:W2:Y:S04]  /*faac0*/  LDL.LU R28, [R1+0x3cc] ;  /* 0x0003cc00011c7983 */ /* 0x000ea80000300800 */
[----:B------:R-:W3:Y:S01]  /*faad0*/  LDL.LU R16, [R1+0x3bc] ;  /* 0x0003bc0001107983 */ /* 0x000ee20000300800 */
[----:B0-----:R-:W-:-:S03]  /*faae0*/  PRMT R15, R19, 0x7632, R15 ;  /* 0x00007632130f7816 */ /* 0x001fc6000000000f */
[----:B------:R-:W4:Y:S01]  /*faaf0*/  LDL.LU R19, [R1+0x3700] ;  /* 0x0037000001137983 */ /* 0x000f220000300800 */
[----:B------:R-:W-:Y:S01]  /*fab00*/  ISETP.LT.AND P6, PT, R27, c[0x0][0x178], !P2 ;  /* 0x00005e001b007a0c */ /* 0x000fe200057c1270 */
[----:B------:R-:W-:Y:S01]  /*fab10*/  IMAD.WIDE R4, R17, 0x2, R10 ;  /* 0x0000000211047825 */ /* 0x000fe200078e020a */
[----:B------:R-:W-:Y:S02]  /*fab20*/  ISETP.LT.AND P2, PT, R23, c[0x0][0x178], !P2 ;  /* 0x00005e0017007a0c */ /* 0x000fe40005741270 */
[----:B------:R-:W-:Y:S02]  /*fab30*/  IADD3 R0, R17, c[0x0][0x198], RZ ;  /* 0x0000660011007a10 */ /* 0x000fe40007ffe0ff */
[----:B------:R-:W-:-:S07]  /*fab40*/  PRMT R14, R22, 0x7632, R14 ;  /* 0x00007632160e7816 */ /* 0x000fce000000000e */
[----:B------:R0:W-:Y:S02]  /*fab50*/  @P6 STG.E.U16 [R4.64], R25 ;  /* 0x0000001904006986 */ /* 0x0001e4000c101506 */
[----:B0-----:R-:W-:Y:S01]  /*fab60*/  IMAD.WIDE R4, R17, 0x2, R20 ;  /* 0x0000000211047825 */ /* 0x001fe200078e0214 */
[----:B------:R-:W-:Y:S02]  /*fab70*/  PRMT R17, R25, 0x7632, R17 ;  /* 0x0000763219117816 */ /* 0x000fe40000000011 */
[----:B------:R-:W5:Y:S04]  /*fab80*/  LDL.LU R25, [R1+0x3704] ;  /* 0x0037040001197983 */ /* 0x000f680000300800 */
[----:B------:R-:W2:Y:S04]  /*fab90*/  LDL.LU R22, [R1+0x3ac] ;  /* 0x0003ac0001167983 */ /* 0x000ea80000300800 */
[----:B------:R0:W-:Y:S01]  /*faba0*/  @P2 STG.E.U16 [R4.64], R29 ;  /* 0x0000001d04002986 */ /* 0x0001e2000c101506 */
[----:B------:R-:W-:-:S02]  /*fabb0*/  ISETP.LT.AND P4, PT, R24, c[0x0][0x178], !P1 ;  /* 0x00005e0018007a0c */ /* 0x000fc40004f81270 */
[----:B----4-:R-:W-:Y:S02]  /*fabc0*/  ISETP.GE.AND P2, PT, R19, c[0x0][0x17c], PT ;  /* 0x00005f0013007a0c */ /* 0x010fe40003f46270 */
[----:B------:R-:W4:Y:S01]  /*fabd0*/  LDL.LU R19, [R1+0x29c] ;  /* 0x00029c0001137983 */ /* 0x000f220000300800 */
[----:B------:R-:W-:Y:S01]  /*fabe0*/  ISETP.LT.AND P3, PT, R26, c[0x0][0x178], !P1 ;  /* 0x00005e001a007a0c */ /* 0x000fe20004f61270 */
[----:B------:R-:W-:Y:S01]  /*fabf0*/  IMAD.WIDE R6, R0, 0x2, R2 ;  /* 0x0000000200067825 */ /* 0x000fe200078e0202 */
[----:B------:R-:W-:-:S03]  /*fac00*/  ISETP.LT.AND P6, PT, R27, c[0x0][0x178], !P1 ;  /* 0x00005e001b007a0c */ /* 0x000fc60004fc1270 */
[----:B------:R-:W-:-:S03]  /*fac10*/  IMAD.WIDE R12, R0, 0x2, R8 ;  /* 0x00000002000c7825 */ /* 0x000fc600078e0208 */
[----:B------:R1:W-:Y:S01]  /*fac20*/  @P4 STG.E.U16 [R6.64], R15 ;  /* 0x0000000f06004986 */ /* 0x0003e2000c101506 */
[----:B------:R-:W-:Y:S01]  /*fac30*/  ISETP.LT.AND P1, PT, R23, c[0x0][0x178], !P1 ;  /* 0x00005e0017007a0c */ /* 0x000fe20004f21270 */
[----:B0-----:R-:W-:-:S03]  /*fac40*/  IMAD.WIDE R4, R0, 0x2, R10 ;  /* 0x0000000200047825 */ /* 0x001fc600078e020a */
[----:B------:R0:W-:Y:S01]  /*fac50*/  @P3 STG.E.U16 [R12.64], R14 ;  /* 0x0000000e0c003986 */ /* 0x0001e2000c101506 */
[----:B------:R-:W-:Y:S02]  /*fac60*/  ISETP.LT.AND P3, PT, R24, c[0x0][0x178], !P5 ;  /* 0x00005e0018007a0c */ /* 0x000fe40006f61270 */
[----:B------:R-:W-:Y:S01]  /*fac70*/  ISETP.LT.AND P4, PT, R26, c[0x0][0x178], !P5 ;  /* 0x00005e001a007a0c */ /* 0x000fe20006f81270 */
[----:B------:R2:W-:Y:S01]  /*fac80*/  @P6 STG.E.U16 [R4.64], R17 ;  /* 0x0000001104006986 */ /* 0x0005e2000c101506 */
[----:B------:R-:W-:Y:S01]  /*fac90*/  ISETP.LT.AND P6, PT, R27, c[0x0][0x178], !P5 ;  /* 0x00005e001b007a0c */ /* 0x000fe20006fc1270 */
[C---:B-1----:R-:W-:Y:S01]  /*faca0*/  IMAD.WIDE R6, R0.reuse, 0x2, R20 ;  /* 0x0000000200067825 */ /* 0x042fe200078e0214 */
[----:B------:R-:W-:Y:S02]  /*facb0*/  PRMT R15, R29, 0x7632, R15 ;  /* 0x000076321d0f7816 */ /* 0x000fe4000000000f */
[----:B0-----:R-:W-:-:S03]  /*facc0*/  IADD3 R14, R0, c[0x0][0x198], RZ ;  /* 0x00006600000e7a10 */ /* 0x001fc60007ffe0ff */
[----:B------:R-:W-:Y:S02]  /*facd0*/  @P1 STG.E.U16 [R6.64], R15 ;  /* 0x0000000f06001986 */ /* 0x000fe4000c101506 */
[----:B--2---:R-:W-:Y:S01]  /*face0*/  IMAD.WIDE R4, R14, 0x2, R2 ;  /* 0x000000020e047825 */ /* 0x004fe200078e0202 */
[----:B------:R-:W-:-:S03]  /*facf0*/  ISETP.LT.AND P5, PT, R23, c[0x0][0x178], !P5 ;  /* 0x00005e0017007a0c */ /* 0x000fc60006fa1270 */
[----:B------:R-:W-:Y:S01]  /*fad00*/  IMAD.WIDE R12, R14, 0x2, R8 ;  /* 0x000000020e0c7825 */ /* 0x000fe200078e0208 */
[----:B------:R0:W-:Y:S01]  /*fad10*/  @P3 STG.E.U16 [R4.64], R28 ;  /* 0x0000001c04003986 */ /* 0x0001e2000c101506 */
[----:B-----5:R-:W-:Y:S02]  /*fad20*/  ISETP.GE.AND P1, PT, R25, c[0x0][0x17c], PT ;  /* 0x00005f0019007a0c */ /* 0x020fe40003f26270 */
[----:B---3--:R-:W-:Y:S01]  /*fad30*/  PRMT R18, R16, 0x7632, R18 ;  /* 0x0000763210127816 */ /* 0x008fe20000000012 */
[----:B------:R-:W2:Y:S04]  /*fad40*/  LDL.LU R25, [R1+0x41c] ;  /* 0x00041c0001197983 */ /* 0x000ea80000300800 */
[----:B------:R1:W-:Y:S01]  /*fad50*/  @P4 STG.E.U16 [R12.64], R16 ;  /* 0x000000100c004986 */ /* 0x0003e2000c101506 */
[----:B0-----:R-:W-:Y:S01]  /*fad60*/  IMAD.WIDE R4, R14, 0x2, R10 ;  /* 0x000000020e047825 */ /* 0x001fe200078e020a */
[----:B------:R-:W-:-:S02]  /*fad70*/  PRMT R0, R28, 0x7632, R0 ;  /* 0x000076321c007816 */ /* 0x000fc40000000000 */
[C---:B------:R-:W-:Y:S02]  /*fad80*/  IADD3 R15, R14.reuse, c[0x0][0x198], RZ ;  /* 0x000066000e0f7a10 */ /* 0x040fe40007ffe0ff */
[----:B------:R0:W-:Y:S04]  /*fad90*/  @P6 STG.E.U16 [R4.64], R22 ;  /* 0x0000001604006986 */ /* 0x0001e8000c101506 */
[----:B-1----:R-:W3:Y:S04]  /*fada0*/  LDL.LU R16, [R1+0x3708] ;  /* 0x0037080001107983 */ /* 0x002ee80000300800 */
[----:B------:R-:W5:Y:S01]  /*fadb0*/  LDL.LU R29, [R1+0x3fc] ;  /* 0x0003fc00011d7983 */ /* 0x000f620000300800 */
[----:B0-----:R-:W-:-:S03]  /*fadc0*/  IMAD.WIDE R4, R14, 0x2, R20 ;  /* 0x000000020e047825 */ /* 0x001fc600078e0214 */
[----:B------:R-:W5:Y:S01]  /*fadd0*/  LDL.LU R28, [R1+0x3ec] ;  /* 0x0003ec00011c7983 */ /* 0x000f620000300800 */
[----:B------:R-:W-:-:S03]  /*fade0*/  PRMT R14, R22, 0x7632, R14 ;  /* 0x00007632160e7816 */ /* 0x000fc6000000000e */
[----:B------:R-:W5:Y:S01]  /*fadf0*/  LDL.LU R22, [R1+0x370c] ;  /* 0x00370c0001167983 */ /* 0x000f620000300800 */
[----:B----4-:R-:W-:-:S03]  /*fae00*/  PRMT R17, R19, 0x7632, R17 ;  /* 0x0000763213117816 */ /* 0x010fc60000000011 */
[----:B------:R0:W-:Y:S04]  /*fae10*/  @P5 STG.E.U16 [R4.64], R19 ;  /* 0x0000001304005986 */ /* 0x0001e8000c101506 */
[----:B0-----:R-:W4:Y:S01]  /*fae20*/  LDL.LU R19, [R1+0x38c] ;  /* 0x00038c0001137983 */ /* 0x001f220000300800 */
[----:B------:R-:W-:Y:S02]  /*fae30*/  ISETP.LT.AND P4, PT, R24, c[0x0][0x178], !P0 ;  /* 0x00005e0018007a0c */ /* 0x000fe40004781270 */
[----:B------:R-:W-:Y:S02]  /*fae40*/  ISETP.LT.AND P3, PT, R26, c[0x0][0x178], !P0 ;  /* 0x00005e001a007a0c */ /* 0x000fe40004761270 */
[----:B------:R-:W-:Y:S01]  /*fae50*/  ISETP.LT.AND P6, PT, R27, c[0x0][0x178], !P0 ;  /* 0x00005e001b007a0c */ /* 0x000fe200047c1270 */
[----:B------:R-:W-:Y:S01]  /*fae60*/  IMAD.WIDE R6, R15, 0x2, R2 ;  /* 0x000000020f067825 */ /* 0x000fe200078e0202 */
[----:B------:R-:W-:-:S02]  /*fae70*/  ISETP.LT.AND P0, PT, R23, c[0x0][0x178], !P0 ;  /* 0x00005e0017007a0c */ /* 0x000fc40004701270 */
[----:B------:R-:W-:Y:S01]  /*fae80*/  ISETP.LT.AND P5, PT, R24, c[0x0][0x178], !P2 ;  /* 0x00005e0018007a0c */ /* 0x000fe200057a1270 */
[----:B------:R-:W-:-:S04]  /*fae90*/  IMAD.WIDE R12, R15, 0x2, R8 ;  /* 0x000000020f0c7825 */ /* 0x000fc800078e0208 */
[----:B------:R0:W-:Y:S01]  /*faea0*/  @P4 STG.E.U16 [R6.64], R0 ;  /* 0x0000000006004986 */ /* 0x0001e2000c101506 */
[C---:B------:R-:W-:Y:S01]  /*faeb0*/  IMAD.WIDE R4, R15.reuse, 0x2, R10 ;  /* 0x000000020f047825 */ /* 0x040fe200078e020a */
[----:B------:R-:W-:Y:S02]  /*faec0*/  ISETP.LT.AND P4, PT, R26, c[0x0][0x178], !P2 ;  /* 0x00005e001a007a0c */ /* 0x000fe40005781270 */
[----:B------:R-:W-:Y:S04]  /*faed0*/  @P3 STG.E.U16 [R12.64], R18 ;  /* 0x000000120c003986 */ /* 0x000fe8000c101506 */
[----:B------:R1:W-:Y:S01]  /*faee0*/  @P6 STG.E.U16 [R4.64], R14 ;  /* 0x0000000e04006986 */ /* 0x0003e2000c101506 */
[C---:B0-----:R-:W-:Y:S01]  /*faef0*/  IMAD.WIDE R6, R15.reuse, 0x2, R20 ;  /* 0x000000020f067825 */ /* 0x041fe200078e0214 */
[----:B------:R-:W-:-:S02]  /*faf00*/  IADD3 R0, R15, c[0x0][0x198], RZ ;  /* 0x000066000f007a10 */ /* 0x000fc40007ffe0ff */
[----:B------:R-:W-:Y:S02]  /*faf10*/  ISETP.LT.AND P6, PT, R27, c[0x0][0x178], !P2 ;  /* 0x00005e001b007a0c */ /* 0x000fe400057c1270 */
[----:B------:R0:W-:Y:S01]  /*faf20*/  @P0 STG.E.U16 [R6.64], R17 ;  /* 0x0000001106000986 */ /* 0x0001e2000c101506 */
[----:B------:R-:W-:Y:S01]  /*faf30*/  ISETP.LT.AND P2, PT, R23, c[0x0][0x178], !P2 ;  /* 0x00005e0017007a0c */ /* 0x000fe20005741270 */
[----:B-1----:R-:W-:-:S04]  /*faf40*/  IMAD.WIDE R4, R0, 0x2, R8 ;  /* 0x0000000200047825 */ /* 0x002fc800078e0208 */
[----:B0-----:R-:W-:Y:S01]  /*faf50*/  IMAD.WIDE R6, R0, 0x2, R2 ;  /* 0x0000000200067825 */ /* 0x001fe200078e0202 */
[----:B---3--:R-:W-:Y:S02]  /*faf60*/  ISETP.GE.AND P3, PT, R16, c[0x0][0x17c], PT ;  /* 0x00005f0010007a0c */ /* 0x008fe40003f66270 */
[----:B------:R-:W3:Y:S04]  /*faf70*/  LDL.LU R16, [R1+0x38b8] ;  /* 0x0038b80001107983 */ /* 0x000ee80000300800 */
[----:B--2---:R0:W-:Y:S01]  /*faf80*/  @P5 STG.E.U16 [R6.64], R25 ;  /* 0x0000001906005986 */ /* 0x0041e2000c101506 */
[----:B------:R-:W-:-:S03]  /*faf90*/  PRMT R12, R25, 0x7632, R12 ;  /* 0x00007632190c7816 */ /* 0x000fc6000000000c */
[----:B-----5:R1:W-:Y:S01]  /*fafa0*/  @P4 STG.E.U16 [R4.64], R29 ;  /* 0x0000001d04004986 */ /* 0x0203e2000c101506 */
[----:B------:R-:W-:Y:S02]  /*fafb0*/  PRMT R13, R29, 0x7632, R13 ;  /* 0x000076321d0d7816 */ /* 0x000fe4000000000d */
[----:B------:R-:W-:Y:S02]  /*fafc0*/  ISETP.GE.AND P0, PT, R22, c[0x0][0x17c], PT ;  /* 0x00005f0016007a0c */ /* 0x000fe40003f06270 */
[C---:B------:R-:W-:Y:S01]  /*fafd0*/  IADD3 R14, R0.reuse, c[0x0][0x198], RZ ;  /* 0x00006600000e7a10 */ /* 0x040fe20007ffe0ff */
[C---:B0-----:R-:W-:Y:S01]  /*fafe0*/  IMAD.WIDE R6, R0.reuse, 0x2, R20 ;  /* 0x0000000200067825 */ /* 0x041fe200078e0214 */
[----:B------:R-:W2:Y:S03]  /*faff0*/  LDL.LU R25, [R1+0x8dc] ;  /* 0x0008dc0001197983 */ /* 0x000ea60000300800 */
[----:B-1----:R-:W-:Y:S01]  /*fb000*/  IMAD.WIDE R4, R0, 0x2, R10 ;  /* 0x0000000200047825 */ /* 0x002fe200078e020a */
[----:B------:R-:W5:Y:S01]  /*fb010*/  LDL.LU R22, [R1+0x3710] ;  /* 0x0037100001167983 */ /* 0x000f620000300800 */
[----:B------:R-:W-:-:S03]  /*fb020*/  PRMT R0, R28, 0x7632, R0 ;  /* 0x000076321c007816 */ /* 0x000fc60000000000 */
[----:B------:R0:W-:Y:S04]  /*fb030*/  @P6 STG.E.U16 [R4.64], R28 ;  /* 0x0000001c04006986 */ /* 0x0001e8000c101506 */
[----:B------:R-:W3:Y:S01]  /*fb040*/  LDL.LU R29, [R1+0x42c] ;  /* 0x00042c00011d7983 */ /* 0x000ee20000300800 */
[----:B------:R-:W-:-:S03]  /*fb050*/  ISETP.LT.AND P4, PT, R24, c[0x0][0x178], !P1 ;  /* 0x00005e0018007a0c */ /* 0x000fc60004f81270 */
[----:B0-----:R-:W5:Y:S01]  /*fb060*/  LDL.LU R28, [R1+0x40c] ;  /* 0x00040c00011c7983 */ /* 0x001f620000300800 */
[----:B------:R-:W-:Y:S01]  /*fb070*/  ISETP.LT.AND P5, PT, R26, c[0x0][0x178], !P1 ;  /* 0x00005e001a007a0c */ /* 0x000fe20004fa1270 */
[----:B------:R-:W-:Y:S02]  /*fb080*/  IMAD.WIDE R4, R14, 0x2, R2 ;  /* 0x000000020e047825 */ /* 0x000fe400078e0202 */
[----:B----4-:R0:W-:Y:S01]  /*fb090*/  @P2 STG.E.U16 [R6.64], R19 ;  /* 0x0000001306002986 */ /* 0x0101e2000c101506 */
[----:B------:R-:W-:-:S03]  /*fb0a0*/  PRMT R15, R19, 0x7632, R15 ;  /* 0x00007632130f7816 */ /* 0x000fc6000000000f */
[----:B0-----:R-:W4:Y:S01]  /*fb0b0*/  LDL.LU R19, [R1+0x3714] ;  /* 0x0037140001137983 */ /* 0x001f220000300800 */
[----:B------:R-:W-:Y:S02]  /*fb0c0*/  ISETP.LT.AND P2, PT, R27, c[0x0][0x178], !P1 ;  /* 0x00005e001b007a0c */ /* 0x000fe40004f41270 */
[----:B------:R-:W-:Y:S01]  /*fb0d0*/  ISETP.LT.AND P1, PT, R23, c[0x0][0x178], !P1 ;  /* 0x00005e0017007a0c */ /* 0x000fe20004f21270 */
[C---:B------:R-:W-:Y:S01]  /*fb0e0*/  IMAD.WIDE R6, R14.reuse, 0x2, R8 ;  /* 0x000000020e067825 */ /* 0x040fe200078e0208 */
[----:B------:R0:W-:Y:S04]  /*fb0f0*/  @P4 STG.E.U16 [R4.64], R12 ;  /* 0x0000000c04004986 */ /* 0x0001e8000c101506 */
[----:B------:R1:W-:Y:S01]  /*fb100*/  @P5 STG.E.U16 [R6.64], R13 ;  /* 0x0000000d06005986 */ /* 0x0003e2000c101506 */
[----:B0-----:R-:W-:-:S04]  /*fb110*/  IMAD.WIDE R4, R14, 0x2, R10 ;  /* 0x000000020e047825 */ /* 0x001fc800078e020a */
[----:B-1----:R-:W-:Y:S01]  /*fb120*/  IMAD.WIDE R6, R14, 0x2, R20 ;  /* 0x000000020e067825 */ /* 0x002fe200078e0214 */
[----:B------:R-:W-:Y:S04]  /*fb130*/  @P2 STG.E.U16 [R4.64], R0 ;  /* 0x0000000004002986 */ /* 0x000fe8000c101506 */
[----:B------:R0:W-:Y:S04]  /*fb140*/  @P1 STG.E.U16 [R6.64], R15 ;  /* 0x0000000f06001986 */ /* 0x0001e8000c101506 */
[----:B0-----:R-:W4:Y:S01]  /*fb150*/  LDL.LU R15, [R1+0x3dc] ;  /* 0x0003dc00010f7983 */ /* 0x001f220000300800 */
[----:B------:R-:W-:-:S02]  /*fb160*/  ISETP.LT.AND P6, PT, R24, c[0x0][0x178], !P3 ;  /* 0x00005e0018007a0c */ /* 0x000fc40005fc1270 */
[----:B------:R-:W-:Y:S02]  /*fb170*/  IADD3 R17, R14, c[0x0][0x198], RZ ;  /* 0x000066000e117a10 */ /* 0x000fe40007ffe0ff */
[----:B------:R-:W-:-:S03]  /*fb180*/  ISETP.LT.AND P4, PT, R26, c[0x0][0x178], !P3 ;  /* 0x00005e001a007a0c */ /* 0x000fc60005f81270 */
[----:B------:R-:W-:-:S04]  /*fb190*/  IMAD.WIDE R12, R17, 0x2, R2 ;  /* 0x00000002110c7825 */ /* 0x000fc800078e0202 */
[----:B------:R-:W-:Y:S02]  /*fb1a0*/  IMAD.WIDE R4, R17, 0x2, R8 ;  /* 0x0000000211047825 */ /* 0x000fe400078e0208 */
[----:B--2---:R0:W-:Y:S01]  /*fb1b0*/  @P6 STG.E.U16 [R12.64], R25 ;  /* 0x000000190c006986 */ /* 0x0041e2000c101506 */
[----:B------:R-:W-:Y:S02]  /*fb1c0*/  ISETP.LT.AND P5, PT, R27, c[0x0][0x178], !P3 ;  /* 0x00005e001b007a0c */ /* 0x000fe40005fa1270 */
[----:B0-----:R-:W-:Y:S01]  /*fb1d0*/  PRMT R12, R25, 0x7632, R12 ;  /* 0x00007632190c7816 */ /* 0x001fe2000000000c */
[----:B---3--:R0:W-:Y:S01]  /*fb1e0*/  @P4 STG.E.U16 [R4.64], R29 ;  /* 0x0000001d04004986 */ /* 0x0081e2000c101506 */
[----:B------:R-:W-:-:S03]  /*fb1f0*/  PRMT R13, R29, 0x7632, R13 ;  /* 0x000076321d0d7816 */ /* 0x000fc6000000000d */
[----:B------:R-:W2:Y:S01]  /*fb200*/  LDL.LU R25, [R1+0x8ec] ;  /* 0x0008ec0001197983 */ /* 0x000ea20000300800 */
[----:B------:R-:W-:Y:S01]  /*fb210*/  ISETP.LT.AND P3, PT, R23, c[0x0][0x178], !P3 ;  /* 0x00005e0017007a0c */ /* 0x000fe20005f61270 */
[----:B------:R-:W-:Y:S01]  /*fb220*/  IMAD.WIDE R6, R17, 0x2, R10 ;  /* 0x0000000211067825 */ /* 0x000fe200078e020a */
[----:B------:R-:W-:-:S04]  /*fb230*/  ISETP.LT.AND P6, PT, R24, c[0x0][0x178], !P0 ;  /* 0x00005e0018007a0c */ /* 0x000fc800047c1270 */
[----:B-----5:R1:W-:Y:S01]  /*fb240*/  @P5 STG.E.U16 [R6.64], R28 ;  /* 0x0000001c06005986 */ /* 0x0203e2000c101506 */
[----:B------:R-:W-:Y:S01]  /*fb250*/  ISETP.LT.AND P5, PT, R26, c[0x0][0x178], !P0 ;  /* 0x00005e001a007a0c */ /* 0x000fe200047a1270 */
[C---:B0-----:R-:W-:Y:S01]  /*fb260*/  IMAD.WIDE R4, R17.reuse, 0x2, R20 ;  /* 0x0000000211047825 */ /* 0x041fe200078e0214 */
[----:B------:R-:W-:Y:S02]  /*fb270*/  IADD3 R0, R17, c[0x0][0x198], RZ ;  /* 0x0000660011007a10 */ /* 0x000fe40007ffe0ff */
[----:B------:R-:W-:Y:S02]  /*fb280*/  ISETP.GE.AND P2, PT, R22, c[0x0][0x17c], PT ;  /* 0x00005f0016007a0c */ /* 0x000fe40003f46270 */
[----:B------:R-:W-:Y:S01]  /*fb290*/  PRMT R14, R28, 0x7632, R14 ;  /* 0x000076321c0e7816 */ /* 0x000fe2000000000e */
[C---:B-1----:R-:W-:Y:S01]  /*fb2a0*/  IMAD.WIDE R6, R0.reuse, 0x2, R2 ;  /* 0x0000000200067825 */ /* 0x042fe200078e0202 */
[----:B----4-:R-:W-:Y:S02]  /*fb2b0*/  ISETP.GE.AND P1, PT, R19, c[0x0][0x17c], PT ;  /* 0x00005f0013007a0c */ /* 0x010fe40003f26270 */
[----:B------:R-:W3:Y:S04]  /*fb2c0*/  LDL.LU R19, [R1+0x44c] ;  /* 0x00044c0001137983 */ /* 0x000ee80000300800 */
[----:B------:R-:W4:Y:S04]  /*fb2d0*/  LDL.LU R29, [R1+0x3718] ;  /* 0x00371800011d7983 */ /* 0x000f280000300800 */
[----:B------:R-:W5:Y:S04]  /*fb2e0*/  LDL.LU R22, [R1+0x43c] ;  /* 0x00043c0001167983 */ /* 0x000f680000300800 */
[----:B------:R-:W5:Y:S04]  /*fb2f0*/  LDL.LU R28, [R1+0x32c] ;  /* 0x00032c00011c7983 */ /* 0x000f680000300800 */
[----:B------:R0:W-:Y:S04]  /*fb300*/  @P3 STG.E.U16 [R4.64], R15 ;  /* 0x0000000f04003986 */ /* 0x0001e8000c101506 */
[----:B------:R-:W-:Y:S01]  /*fb310*/  @P6 STG.E.U16 [R6.64], R12 ;  /* 0x0000000c06006986 */ /* 0x000fe2000c101506 */
[----:B0-----:R-:W-:-:S05]  /*fb320*/  IMAD.WIDE R4, R0, 0x2, R8 ;  /* 0x0000000200047825 */ /* 0x001fca00078e0208 */
[----:B------:R0:W-:Y:S04]  /*fb330*/  @P5 STG.E.U16 [R4.64], R13 ;  /* 0x0000000d04005986 */ /* 0x0001e8000c101506 */
[----:B0-----:R-:W5:Y:S01]  /*fb340*/  LDL.LU R13, [R1+0x371c] ;  /* 0x00371c00010d7983 */ /* 0x001f620000300800 */
[----:B------:R-:W-:Y:S02]  /*fb350*/  ISETP.LT.AND P4, PT, R27, c[0x0][0x178], !P0 ;  /* 0x00005e001b007a0c */ /* 0x000fe40004781270 */
[----:B------:R-:W-:Y:S02]  /*fb360*/  ISETP.LT.AND P0, PT, R23, c[0x0][0x178], !P0 ;  /* 0x00005e0017007a0c */ /* 0x000fe40004701270 */
[----:B------:R-:W-:Y:S01]  /*fb370*/  ISETP.LT.AND P3, PT, R24, c[0x0][0x178], !P2 ;  /* 0x00005e0018007a0c */ /* 0x000fe20005761270 */
[----:B------:R-:W-:Y:S01]  /*fb380*/  IMAD.WIDE R6, R0, 0x2, R10 ;  /* 0x0000000200067825 */ /* 0x000fe200078e020a */
[----:B------:R-:W-:-:S02]  /*fb390*/  ISETP.LT.AND P6, PT, R26, c[0x0][0x178], !P2 ;  /* 0x00005e001a007a0c */ /* 0x000fc400057c1270 */
[C---:B------:R-:W-:Y:S01]  /*fb3a0*/  IADD3 R17, R0.reuse, c[0x0][0x198], RZ ;  /* 0x0000660000117a10 */ /* 0x040fe20007ffe0ff */
[----:B------:R-:W-:Y:S01]  /*fb3b0*/  IMAD.WIDE R4, R0, 0x2, R20 ;  /* 0x0000000200047825 */ /* 0x000fe200078e0214 */
[----:B------:R-:W-:-:S03]  /*fb3c0*/  PRMT R12, R15, 0x7632, R12 ;  /* 0x000076320f0c7816 */ /* 0x000fc6000000000c */
[----:B------:R0:W-:Y:S04]  /*fb3d0*/  @P4 STG.E.U16 [R6.64], R14 ;  /* 0x0000000e06004986 */ /* 0x0001e8000c101506 */
[----:B------:R1:W-:Y:S01]  /*fb3e0*/  @P0 STG.E.U16 [R4.64], R12 ;  /* 0x0000000c04000986 */ /* 0x0003e2000c101506 */
[----:B0-----:R-:W-:-:S04]  /*fb3f0*/  IMAD.WIDE R6, R17, 0x2, R2 ;  /* 0x0000000211067825 */ /* 0x001fc800078e0202 */
[----:B------:R-:W-:Y:S01]  /*fb400*/  IMAD.WIDE R14, R17, 0x2, R8 ;  /* 0x00000002110e7825 */ /* 0x000fe200078e0208 */
[----:B--2---:R0:W-:Y:S01]  /*fb410*/  @P3 STG.E.U16 [R6.64], R25 ;  /* 0x0000001906003986 */ /* 0x0041e2000c101506 */
[----:B------:R-:W-:Y:S02]  /*fb420*/  ISETP.LT.AND P5, PT, R27, c[0x0][0x178], !P2 ;  /* 0x00005e001b007a0c */ /* 0x000fe400057a1270 */
[----:B------:R-:W-:Y:S01]  /*fb430*/  ISETP.LT.AND P2, PT, R23, c[0x0][0x178], !P2 ;  /* 0x00005e0017007a0c */ /* 0x000fe20005741270 */
[C---:B-1----:R-:W-:Y:S01]  /*fb440*/  IMAD.WIDE R4, R17.reuse, 0x2, R10 ;  /* 0x0000000211047825 */ /* 0x042fe200078e020a */
[----:B------:R-:W-:Y:S02]  /*fb450*/  ISETP.LT.AND P3, PT, R26, c[0x0][0x178], !P1 ;  /* 0x00005e001a007a0c */ /* 0x000fe40004f61270 */
[----:B------:R-:W-:-:S05]  /*fb460*/  IADD3 R0, R17, c[0x0][0x198], RZ ;  /* 0x0000660011007a10 */ /* 0x000fca0007ffe0ff */
[----:B0-----:R-:W-:Y:S01]  /*fb470*/  IMAD.WIDE R6, R0, 0x2, R2 ;  /* 0x0000000200067825 */ /* 0x001fe200078e0202 */
[----:B---3--:R0:W-:Y:S01]  /*fb480*/  @P6 STG.E.U16 [R14.64], R19 ;  /* 0x000000130e006986 */ /* 0x0081e2000c101506 */
[----:B------:R-:W-:Y:S02]  /*fb490*/  PRMT R18, R19, 0x7632, R18 ;  /* 0x0000763213127816 */ /* 0x000fe40000000012 */
[----:B----4-:R-:W-:Y:S02]  /*fb4a0*/  ISETP.GE.AND P0, PT, R29, c[0x0][0x17c], PT ;  /* 0x00005f001d007a0c */ /* 0x010fe40003f06270 */
[----:B------:R-:W2:Y:S01]  /*fb4b0*/  LDL.LU R29, [R1+0x8fc] ;  /* 0x0008fc00011d7983 */ /* 0x000ea20000300800 */
[----:B0-----:R-:W-:-:S03]  /*fb4c0*/  PRMT R15, R25, 0x7632, R15 ;  /* 0x00007632190f7816 */ /* 0x001fc6000000000f */
[----:B------:R-:W3:Y:S04]  /*fb4d0*/  LDL.LU R25, [R1+0x3720] ;  /* 0x0037200001197983 */ /* 0x000ee80000300800 */
[----:B------:R-:W4:Y:S01]  /*fb4e0*/  LDL.LU R19, [R1+0x3724] ;  /* 0x0037240001137983 */ /* 0x000f220000300800 */
[----:B------:R-:W-:-:S03]  /*fb4f0*/  ISETP.LT.AND P6, PT, R24, c[0x0][0x178], !P1 ;  /* 0x00005e0018007a0c */ /* 0x000fc60004fc1270 */
[----:B-----5:R0:W-:Y:S01]  /*fb500*/  @P5 STG.E.U16 [R4.64], R22 ;  /* 0x0000001604005986 */ /* 0x0201e2000c101506 */
[----:B------:R-:W-:Y:S02]  /*fb510*/  ISETP.LT.AND P5, PT, R27, c[0x0][0x178], !P1 ;  /* 0x00005e001b007a0c */ /* 0x000fe40004fa1270 */
[----:B------:R-:W-:Y:S02]  /*fb520*/  ISETP.LT.AND P1, PT, R23, c[0x0][0x178], !P1 ;  /* 0x00005e0017007a0c */ /* 0x000fe40004f21270 */
[----:B------:R-:W-:Y:S01]  /*fb530*/  PRMT R14, R22, 0x7632, R14 ;  /* 0x00007632160e7816 */ /* 0x000fe2000000000e */
[----:B0-----:R-:W-:Y:S01]  /*fb540*/  IMAD.WIDE R4, R17, 0x2, R20 ;  /* 0x0000000211047825 */ /* 0x001fe200078e0214 */
[----:B------:R-:W5:Y:S04]  /*fb550*/  LDL.LU R22, [R1+0x47c] ;  /* 0x00047c0001167983 */ /* 0x000f680000300800 */
[----:B------:R0:W-:Y:S04]  /*fb560*/  @P2 STG.E.U16 [R4.64], R28 ;  /* 0x0000001c04002986 */ /* 0x0001e8000c101506 */
[----:B------:R1:W-:Y:S01]  /*fb570*/  @P6 STG.E.U16 [R6.64], R15 ;  /* 0x0000000f06006986 */ /* 0x0003e2000c101506 */
[----:B0-----:R-:W-:Y:S01]  /*fb580*/  IMAD.WIDE R4, R0, 0x2, R10 ;  /* 0x0000000200047825 */ /* 0x001fe200078e020a */
[----:B-1----:R-:W-:-:S02]  /*fb590*/  PRMT R7, R28, 0x7632, R7 ;  /* 0x000076321c077816 */ /* 0x002fc40000000007 */
[----:B------:R-:W3:Y:S01]  /*fb5a0*/  LDL.LU R28, [R1+0x45c] ;  /* 0x00045c00011c7983 */ /* 0x000ee20000300800 */
[----:B------:R-:W-:Y:S01]  /*fb5b0*/  ISETP.GE.AND P4, PT, R13, c[0x0][0x17c], PT ;  /* 0x00005f000d007a0c */ /* 0x000fe20003f86270 */
[----:B------:R-:W-:-:S05]  /*fb5c0*/  IMAD.WIDE R12, R0, 0x2, R8 ;  /* 0x00000002000c7825 */ /* 0x000fca00078e0208 */
[----:B------:R0:W-:Y:S04]  /*fb5d0*/  @P3 STG.E.U16 [R12.64], R18 ;  /* 0x000000120c003986 */ /* 0x0001e8000c101506 */
[----:B------:R-:W-:Y:S04]  /*fb5e0*/  @P5 STG.E.U16 [R4.64], R14 ;  /* 0x0000000e04005986 */ /* 0x000fe8000c101506 */
[----:B------:R-:W-:Y:S01]  /*fb5f0*/  STL.64 [R1+0x38b0], R10 ;  /* 0x0038b00a01007387 */ /* 0x000fe20000100a00 */
[----:B0-----:R-:W-:-:S03]  /*fb600*/  IMAD.WIDE R12, R0, 0x2, R20 ;  /* 0x00000002000c7825 */ /* 0x001fc600078e0214 */
[----:B------:R-:W-:Y:S04]  /*fb610*/  STL.64 [R1+0x38a8], R8 ;  /* 0x0038a80801007387 */ /* 0x000fe80000100a00 */
[----:B------:R0:W-:Y:S04]  /*fb620*/  @P1 STG.E.U16 [R12.64], R7 ;  /* 0x000000070c001986 */ /* 0x0001e8000c101506 */
[----:B0-----:R-:W3:Y:S01]  /*fb630*/  LDL.LU R7, [R1+0x48c] ;  /* 0x00048c0001077983 */ /* 0x001ee20000300800 */
[----:B------:R-:W-:Y:S02]  /*fb640*/  IADD3 R6, R0, c[0x0][0x198], RZ ;  /* 0x0000660000067a10 */ /* 0x000fe40007ffe0ff */
[----:B------:R-:W-:-:S02]  /*fb650*/  ISETP.LT.AND P3, PT, R24, c[0x0][0x178], !P4 ;  /* 0x00005e0018007a0c */ /* 0x000fc40006761270 */
[----:B------:R-:W-:Y:S01]  /*fb660*/  ISETP.LT.AND P6, PT, R26, c[0x0][0x178], !P4 ;  /* 0x00005e001a007a0c */ /* 0x000fe200067c1270 */
[C---:B------:R-:W-:Y:S01]  /*fb670*/  IMAD.WIDE R4, R6.reuse, 0x2, R2 ;  /* 0x0000000206047825 */ /* 0x040fe200078e0202 */
[----:B------:R-:W-:Y:S02]  /*fb680*/  ISETP.LT.AND P1, PT, R27, c[0x0][0x178], !P4 ;  /* 0x00005e001b007a0c */ /* 0x000fe40006721270 */
[----:B------:R-:W5:Y:S01]  /*fb690*/  LDL.LU R27, [R1+0x4b0] ;  /* 0x0004b000011b7983 */ /* 0x000f620000300800 */
[----:B----4-:R-:W-:Y:S01]  /*fb6a0*/  ISETP.GE.AND P5, PT, R19, c[0x0][0x17c], PT ;  /* 0x00005f0013007a0c */ /* 0x010fe20003fa6270 */
[----:B------:R-:W-:Y:S02]  /*fb6b0*/  IMAD.WIDE R18, R6, 0x2, R8 ;  /* 0x0000000206127825 */ /* 0x000fe400078e0208 */
[----:B------:R-:W0:Y:S04]  /*fb6c0*/  LDS.128 R8, [R16] ;  /* 0x0000000010087984 */ /* 0x000e280000000c00 */
[----:B--2---:R0:W-:Y:S01]  /*fb6d0*/  @P3 STG.E.U16 [R4.64], R29 ;  /* 0x0000001d04003986 */ /* 0x0041e2000c101506 */
[----:B------:R-:W-:Y:S01]  /*fb6e0*/  PRMT R15, R29, 0x7632, R15 ;  /* 0x000076321d0f7816 */ /* 0x000fe2000000000f */
[----:B0-----:R-:W-:-:S02]  /*fb6f0*/  IMAD.MOV.U32 R29, RZ, RZ, R8 ;  /* 0x000000ffff1d7224 */ /* 0x001fc400078e0008 */
[----:B---3--:R0:W-:Y:S04]  /*fb700*/  @P6 STG.E.U16 [R18.64], R7 ;  /* 0x0000000712006986 */ /* 0x0081e8000c101506 */
[----:B0-----:R-:W2:Y:S04]  /*fb710*/  LDL R19, [R1+0x1c10] ;  /* 0x001c100001137983 */ /* 0x001ea80000100800 */
[----:B------:R-:W-:Y:S04]  /*fb720*/  STL [R1+0x4], R9 ;  /* 0x0000040901007387 */ /* 0x000fe80000100800 */
[----:B------:R0:W-:Y:S04]  /*fb730*/  STL.64 [R1+0x8], R10 ;  /* 0x0000080a01007387 */ /* 0x0001e80000100a00 */
[----:B0-----:R-:W3:Y:S04]  /*fb740*/  LDL.LU.64 R10, [R1+0x38b0] ;  /* 0x0038b000010a7983 */ /* 0x001ee80000300a00 */
[----:B------:R-:W4:Y:S01]  /*fb750*/  LDL.LU.64 R8, [R1+0x38a8] ;  /* 0x0038a80001087983 */ /* 0x000f220000300a00 */
[----:B------:R-:W-:-:S02]  /*fb760*/  ISETP.LT.AND P4, PT, R23, c[0x0][0x178], !P4 ;  /* 0x00005e0017007a0c */ /* 0x000fc40006781270 */
[----:B------:R-:W-:Y:S02]  /*fb770*/  ISETP.LT.AND P6, PT, R24, c[0x0][0x178], !P0 ;  /* 0x00005e0018007a0c */ /* 0x000fe400047c1270 */
[----:B------:R-:W-:Y:S02]  /*fb780*/  IADD3 R14, R6, c[0x0][0x198], RZ ;  /* 0x00006600060e7a10 */ /* 0x000fe40007ffe0ff */
[----:B------:R-:W-:Y:S02]  /*fb790*/  PRMT R17, R7, 0x7632, R17 ;  /* 0x0000763207117816 */ /* 0x000fe40000000011 */
[----:B------:R-:W-:Y:S02]  /*fb7a0*/  ISETP.LT.AND P3, PT, R26, c[0x0][0x178], !P0 ;  /* 0x00005e001a007a0c */ /* 0x000fe40004761270 */
[----:B------:R-:W-:Y:S02]  /*fb7b0*/  ISETP.GE.AND P2, PT, R25, c[0x0][0x17c], PT ;  /* 0x00005f0019007a0c */ /* 0x000fe40003f46270 */
[----:B------:R-:W2:Y:S01]  /*fb7c0*/  LDL.LU R25, [R1+0x4a0] ;  /* 0x0004a00001197983 */ /* 0x000ea20000300800 */
[----:B-----5:R-:W-:-:S03]  /*fb7d0*/  PRMT R0, R22, 0x7632, R0 ;  /* 0x0000763216007816 */ /* 0x020fc60000000000 */
[----:B------:R-:W-:Y:S01]  /*fb7e0*/  STL [R1+0x3898], R16 ;  /* 0x0038981001007387 */ /* 0x000fe20000100800 */
[----:B------:R-:W-:-:S04]  /*fb7f0*/  IMAD.WIDE R4, R14, 0x2, R2 ;  /* 0x000000020e047825 */ /* 0x000fc800078e0202 */
[----:B---3--:R-:W-:-:S04]  /*fb800*/  IMAD.WIDE R12, R6, 0x2, R10 ;  /* 0x00000002060c7825 */ /* 0x008fc800078e020a */
[----:B------:R-:W-:Y:S01]  /*fb810*/  IMAD.WIDE R6, R6, 0x2, R20 ;  /* 0x0000000206067825 */ /* 0x000fe200078e0214 */
[----:B------:R0:W-:Y:S04]  /*fb820*/  @P1 STG.E.U16 [R12.64], R22 ;  /* 0x000000160c001986 */ /* 0x0001e8000c101506 */
[----:B------:R1:W-:Y:S04]  /*fb830*/  @P4 STG.E.U16 [R6.64], R28 ;  /* 0x0000001c06004986 */ /* 0x0003e8000c101506 */
[----:B0-----:R-:W3:Y:S01]  /*fb840*/  LDL.LU R22, [R1+0x372c] ;  /* 0x00372c0001167983 */ /* 0x001ee20000300800 */
[----:B----4-:R-:W-:-:S03]  /*fb850*/  IMAD.WIDE R12, R14, 0x2, R8 ;  /* 0x000000020e0c7825 */ /* 0x010fc600078e0208 */
[----:B------:R-:W4:Y:S04]  /*fb860*/  LDL.LU R16, [R1+0x490] ;  /* 0x0004900001107983 */ /* 0x000f280000300800 */
[----:B-1----:R-:W5:Y:S04]  /*fb870*/  LDL.LU R7, [R1+0x3728] ;  /* 0x0037280001077983 */ /* 0x002f680000300800 */
[----:B------:R-:W-:Y:S04]  /*fb880*/  @P6 STG.E.U16 [R4.64], R15 ;  /* 0x0000000f04006986 */ /* 0x000fe8000c101506 */
[----:B------:R0:W-:Y:S02]  /*fb890*/  @P3 STG.E.U16 [R12.64], R17 ;  /* 0x000000110c003986 */ /* 0x0001e4000c101506 */
[----:B0-----:R-:W-:-:S02]  /*fb8a0*/  PRMT R17, R28, 0x7632, R17 ;  /* 0x000076321c117816 */ /* 0x001fc40000000011 */
[----:B------:R-:W3:Y:S01]  /*fb8b0*/  LDL.LU R28, [R1+0x38a0] ;  /* 0x0038a000011c7983 */ /* 0x000ee20000300800 */
[----:B--2---:R-:W-:Y:S02]  /*fb8c0*/  ISETP.LT.AND P1, PT, R19, c[0x0][0x178], !P0 ;  /* 0x00005e0013007a0c */ /* 0x004fe40004721270 */
[----:B------:R-:W-:Y:S02]  /*fb8d0*/  ISETP.LT.AND P0, PT, R23, c[0x0][0x178], !P0 ;  /* 0x00005e0017007a0c */ /* 0x000fe40004701270 */
[----:B------:R-:W-:Y:S02]  /*fb8e0*/  ISETP.LT.AND P4, PT, R24, c[0x0][0x178], !P2 ;  /* 0x00005e0018007a0c */ /* 0x000fe40005781270 */
[----:B------:R-:W-:Y:S01]  /*fb8f0*/  ISETP.LT.AND P6, PT, R26, c[0x0][0x178], !P2 ;  /* 0x00005e001a007a0c */ /* 0x000fe200057c1270 */
[C---:B------:R-:W-:Y:S01]  /*fb900*/  IMAD.WIDE R4, R14.reuse, 0x2, R10 ;  /* 0x000000020e047825 */ /* 0x040fe200078e020a */
[----:B------:R-:W-:-:S05]  /*fb910*/  IADD3 R15, R14, c[0x0][0x198], RZ ;  /* 0x000066000e0f7a10 */ /* 0x000fca0007ffe0ff */
[C---:B------:R-:W-:Y:S01]  /*fb920*/  IMAD.WIDE R12, R15.reuse, 0x2, R2 ;  /* 0x000000020f0c7825 */ /* 0x040fe200078e0202 */
[----:B------:R0:W-:Y:S03]  /*fb930*/  @P1 STG.E.U16 [R4.64], R0 ;  /* 0x0000000004001986 */ /* 0x0001e6000c101506 */
[C---:B0-----:R-:W-:Y:S01]  /*fb940*/  IMAD.WIDE R4, R15.reuse, 0x2, R8 ;  /* 0x000000020f047825 */ /* 0x041fe200078e0208 */
[----:B------:R-:W-:Y:S02]  /*fb950*/  IADD3 R0, R15, c[0x0][0x198], RZ ;  /* 0x000066000f007a10 */ /* 0x000fe40007ffe0ff */
[----:B------:R-:W-:Y:S02]  /*fb960*/  PRMT R18, R25, 0x7632, R18 ;  /* 0x0000763219127816 */ /* 0x000fe40000000012 */
[----:B-----5:R-:W-:Y:S01]  /*fb970*/  ISETP.GE.AND P3, PT, R7, c[0x0][0x17c], PT ;  /* 0x00005f0007007a0c */ /* 0x020fe20003f66270 */
[----:B------:R-:W-:-:S05]  /*fb980*/  IMAD.WIDE R6, R14, 0x2, R20 ;  /* 0x000000020e067825 */ /* 0x000fca00078e0214 */
[----:B------:R0:W-:Y:S04]  /*fb990*/  @P0 STG.E.U16 [R6.64], R17 ;  /* 0x0000001106000986 */ /* 0x0001e8000c101506 */
[----:B------:R1:W-:Y:S04]  /*fb9a0*/  @P4 STG.E.U16 [R12.64], R27 ;  /* 0x0000001b0c004986 */ /* 0x0003e8000c101506 */
[----:B------:R-:W-:Y:S04]  /*fb9b0*/  @P6 STG.E.U16 [R4.64], R25 ;  /* 0x0000001904006986 */ /* 0x000fe8000c101506 */
[----:B---3--:R-:W2:Y:S01]  /*fb9c0*/  LDS.128 R4, [R28] ;  /* 0x000000001c047984 */ /* 0x008ea20000000c00 */
[----:B------:R-:W-:-:S02]  /*fb9d0*/  ISETP.LT.AND P0, PT, R19, c[0x0][0x178], !P2 ;  /* 0x00005e0013007a0c */ /* 0x000fc40005701270 */
[----:B------:R-:W-:Y:S02]  /*fb9e0*/  ISETP.LT.AND P2, PT, R23, c[0x0][0x178], !P2 ;  /* 0x00005e0017007a0c */ /* 0x000fe40005741270 */
[----:B0-----:R-:W-:Y:S02]  /*fb9f0*/  PRMT R17, R27, 0x7632, R17 ;  /* 0x000076321b117816 */ /* 0x001fe40000000011 */
[----:B------:R-:W-:Y:S01]  /*fba00*/  ISETP.GE.AND P1, PT, R22, c[0x0][0x17c], PT ;  /* 0x00005f0016007a0c */ /* 0x000fe20003f26270 */
[----:B-1----:R-:W3:Y:S01]  /*fba10*/  LDL.LU R27, [R1+0x500] ;  /* 0x00050000011b7983 */ /* 0x002ee20000300800 */
[----:B------:R-:W-:Y:S02]  /*fba20*/  ISETP.LT.AND P6, PT, R24, c[0x0][0x178], !P5 ;  /* 0x00005e0018007a0c */ /* 0x000fe40006fc1270 */
[----:B------:R-:W-:Y:S01]  /*fba30*/  ISETP.LT.AND P4, PT, R26, c[0x0][0x178], !P5 ;  /* 0x00005e001a007a0c */ /* 0x000fe20006f81270 */
[----:B------:R-:W-:Y:S01]  /*fba40*/  IMAD.WIDE R12, R0, 0x2, R2 ;  /* 0x00000002000c7825 */ /* 0x000fe200078e0202 */
[----:B--2---:R0:W-:Y:S03]  /*fba50*/  STL [R1+0x34], R5 ;  /* 0x0000340501007387 */ /* 0x0041e60000100800 */
[----:B------:R-:W-:Y:S01]  /*fba60*/  IMAD.MOV.U32 R22, RZ, RZ, R4 ;  /* 0x000000ffff167224 */ /* 0x000fe200078e0004 */
[----:B------:R1:W-:Y:S01]  /*fba70*/  STL.64 [R1+0x38], R6 ;  /* 0x0000380601007387 */ /* 0x0003e20000100a00 */
[----:B0-----:R-:W-:-:S04]  /*fba80*/  IMAD.WIDE R4, R15, 0x2, R10 ;  /* 0x000000020f047825 */ /* 0x001fc800078e020a */
[----:B-1----:R-:W-:Y:S01]  /*fba90*/  IMAD.WIDE R6, R15, 0x2, R20 ;  /* 0x000000020f067825 */ /* 0x002fe200078e0214 */
[----:B----4-:R0:W-:Y:S04]  /*fbaa0*/  @P0 STG.E.U16 [R4.64], R16 ;  /* 0x0000001004000986 */ /* 0x0101e8000c101506 */
[----:B------:R-:W-:Y:S01]  /*fbab0*/  @P2 STG.E.U16 [R6.64], R29 ;  /* 0x0000001d06002986 */ /* 0x000fe2000c101506 */
[----:B------:R-:W-:Y:S02]  /*fbac0*/  ISETP.LT.AND P2, PT, R19, c[0x0][0x178], !P5 ;  /* 0x00005e0013007a0c */ /* 0x000fe40006f41270 */
[----:B------:R-:W-:Y:S01]  /*fbad0*/  ISETP.LT.AND P5, PT, R23, c[0x0][0x178], !P5 ;  /* 0x00005e0017007a0c */ /* 0x000fe20006fa1270 */
[C---:B------:R-:W-:Y:S01]  /*fbae0*/  IMAD.WIDE R14, R0.reuse, 0x2, R8 ;  /* 0x00000002000e7825 */ /* 0x040fe200078e0208 */
[----:B------:R1:W-:Y:S03]  /*fbaf0*/  @P6 STG.E.U16 [R12.64], R17 ;  /* 0x000000110c006986 */ /* 0x0003e6000c101506 */
[----:B0-----:R-:W-:Y:S01]  /*fbb00*/  IMAD.WIDE R4, R0, 0x2, R10 ;  /* 0x0000000200047825 */ /* 0x001fe200078e020a */
[----:B------:R0:W-:Y:S04]  /*fbb10*/  @P4 STG.E.U16 [R14.64], R18 ;  /* 0x000000120e004986 */ /* 0x0001e8000c101506 */
[----:B------:R2:W-:Y:S01]  /*fbb20*/  STL [R1+0x3880], R28 ;  /* 0x0038801c01007387 */ /* 0x0005e20000100800 */
[----:B-1----:R-:W-:Y:S01]  /*fbb30*/  PRMT R17, R16, 0x7632, R17 ;  /* 0x0000763210117816 */ /* 0x002fe20000000011 */
[----:B------:R-:W-:Y:S01]  /*fbb40*/  IMAD.WIDE R12, R0, 0x2, R20 ;  /* 0x00000002000c7825 */ /* 0x000fe200078e0214 */
[----:B0-----:R-:W-:Y:S01]  /*fbb50*/  PRMT R15, R29, 0x7632, R15 ;  /* 0x000076321d0f7816 */ /* 0x001fe2000000000f */
[----:B--2---:R-:W2:Y:S04]  /*fbb60*/  LDL.LU R28, [R1+0x3730] ;  /* 0x00373000011c7983 */ /* 0x004ea80000300800 */
[----:B------:R-:W4:Y:S04]  /*fbb70*/  LDL.LU R25, [R1+0x3734] ;  /* 0x0037340001197983 */ /* 0x000f280000300800 */
[----:B------:R-:W5:Y:S04]  /*fbb80*/  LDL.LU R16, [R1+0x4c0] ;  /* 0x0004c00001107983 */ /* 0x000f680000300800 */
[----:B------:R-:W-:Y:S04]  /*fbb90*/  @P2 STG.E.U16 [R4.64], R17 ;  /* 0x0000001104002986 */ /* 0x000fe8000c101506 */
[----:B------:R-:W2:Y:S04]  /*fbba0*/  LDL.LU R29, [R1+0x389c] ;  /* 0x00389c00011d7983 */ /* 0x000ea80000300800 */
[----:B------:R0:W-:Y:S04]  /*fbbb0*/  @P5 STG.E.U16 [R12.64], R15 ;  /* 0x0000000f0c005986 */ /* 0x0001e8000c101506 */
[----:B0-----:R-:W2:Y:S01]  /*fbbc0*/  LDL.LU R13, [R1+0x4f0] ;  /* 0x0004f000010d7983 */ /* 0x001ea20000300800 */
[----:B------:R-:W-:-:S02]  /*fbbd0*/  ISETP.LT.AND P6, PT, R24, c[0x0][0x178], !P3 ;  /* 0x00005e0018007a0c */ /* 0x000fc40005fc1270 */
[----:B------:R-:W-:Y:S02]  /*fbbe0*/  ISETP.LT.AND P4, PT, R26, c[0x0][0x178], !P3 ;  /* 0x00005e001a007a0c */ /* 0x000fe40005f81270 */
[----:B------:R-:W-:-:S05]  /*fbbf0*/  IADD3 R14, R0, c[0x0][0x198], RZ ;  /* 0x00006600000e7a10 */ /* 0x000fca0007ffe0ff */
[----:B------:R-:W-:-:S04]  /*fbc00*/  IMAD.WIDE R6, R14, 0x2, R2 ;  /* 0x000000020e067825 */ /* 0x000fc800078e0202 */
[----:B------:R-:W-:Y:S01]  /*fbc10*/  IMAD.WIDE R4, R14, 0x2, R8 ;  /* 0x000000020e047825 */ /* 0x000fe200078e0208 */
[----:B------:R-:W-:Y:S01]  /*fbc20*/  ISETP.LT.AND P5, PT, R19, c[0x0][0x178], !P3 ;  /* 0x00005e0013007a0c */ /* 0x000fe20005fa1270 */
[----:B---3--:R-:W-:Y:S01]  /*fbc30*/  @P6 STG.E.U16 [R6.64], R27 ;  /* 0x0000001b06006986 */ /* 0x008fe2000c101506 */
[----:B------:R-:W-:-:S03]  /*fbc40*/  PRMT R17, R27, 0x7632, R17 ;  /* 0x000076321b117816 */ /* 0x000fc60000000011 */
[----:B--2---:R-:W-:Y:S04]  /*fbc50*/  @P4 STG.E.U16 [R4.64], R13 ;  /* 0x0000000d04004986 */ /* 0x004fe8000c101506 */
[----:B------:R-:W0:Y:S01]  /*fbc60*/  LDS.128 R4, [R29] ;  /* 0x000000001d047984 */ /* 0x000e220000000c00 */
[----:B------:R-:W-:Y:S02]  /*fbc70*/  ISETP.GE.AND P0, PT, R28, c[0x0][0x17c], PT ;  /* 0x00005f001c007a0c */ /* 0x000fe40003f06270 */
[----:B----4-:R-:W-:Y:S01]  /*fbc80*/  ISETP.GE.AND P2, PT, R25, c[0x0][0x17c], PT ;  /* 0x00005f0019007a0c */ /* 0x010fe20003f46270 */
[----:B0-----:R0:W-:Y:S01]  /*fbc90*/  STL [R1+0x44], R5 ;  /* 0x0000440501007387 */ /* 0x0011e20000100800 */
[----:B------:R-:W-:-:S03]  /*fbca0*/  IMAD.MOV.U32 R28, RZ, RZ, R4 ;  /* 0x000000ffff1c7224 */ /* 0x000fc600078e0004 */
[----:B------:R-:W-:Y:S04]  /*fbcb0*/  STL.64 [R1+0x48], R6 ;  /* 0x0000480601007387 */ /* 0x000fe80000100a00 */
[----:B------:R-:W2:Y:S01]  /*fbcc0*/  LDL R27, [R1+0x530] ;  /* 0x00053000011b7983 */ /* 0x000ea20000100800 */
[----:B0-----:R-:W-:-:S03]  /*fbcd0*/  IMAD.WIDE R4, R14, 0x2, R10 ;  /* 0x000000020e047825 */ /* 0x001fc600078e020a */
[----:B------:R-:W3:Y:S04]  /*fbce0*/  LDL.LU R25, [R1+0x520] ;  /* 0x0005200001197983 */ /* 0x000ee80000300800 */
[----:B------:R0:W-:Y:S04]  /*fbcf0*/  STL [R1+0x3858], R29 ;  /* 0x0038581d01007387 */ /* 0x0001e80000100800 */
[----:B-----5:R-:W-:Y:S01]  /*fbd00*/  @P5 STG.E.U16 [R4.64], R16 ;  /* 0x0000001004005986 */ /* 0x020fe2000c101506 */
[----:B------:R-:W-:-:S03]  /*fbd10*/  ISETP.LT.AND P5, PT, R19, c[0x0][0x178], !P1 ;  /* 0x00005e0013007a0c */ /* 0x000fc60004fa1270 */
[----:B0-----:R-:W4:Y:S04]  /*fbd20*/  LDL.LU R29, [R1+0x510] ;  /* 0x00051000011d7983 */ /* 0x001f280000300800 */
[----:B------:R-:W5:Y:S01]  /*fbd30*/  LDL.LU R19, [R1+0x3738] ;  /* 0x0037380001137983 */ /* 0x000f620000300800 */
[----:B------:R-:W-:Y:S02]  /*fbd40*/  ISETP.LT.AND P3, PT, R23, c[0x0][0x178], !P3 ;  /* 0x00005e0017007a0c */ /* 0x000fe40005f61270 */
[----:B------:R-:W-:Y:S02]  /*fbd50*/  ISETP.LT.AND P6, PT, R24, c[0x0][0x178], !P1 ;  /* 0x00005e0018007a0c */ /* 0x000fe40004fc1270 */
[----:B------:R-:W-:Y:S02]  /*fbd60*/  ISETP.LT.AND P4, PT, R26, c[0x0][0x178], !P1 ;  /* 0x00005e001a007a0c */ /* 0x000fe40004f81270 */
[C---:B------:R-:W-:Y:S01]  /*fbd70*/  IADD3 R0, R14.reuse, c[0x0][0x198], RZ ;  /* 0x000066000e007a10 */ /* 0x040fe20007ffe0ff */
[----:B------:R-:W-:Y:S01]  /*fbd80*/  IMAD.WIDE R6, R14, 0x2, R20 ;  /* 0x000000020e067825 */ /* 0x000fe200078e0214 */
[----:B------:R-:W-:-:S03]  /*fbd90*/  PRMT R18, R13, 0x7632, R18 ;  /* 0x000076320d127816 */ /* 0x000fc60000000012 */
[----:B------:R-:W-:-:S04]  /*fbda0*/  IMAD.WIDE R12, R0, 0x2, R2 ;  /* 0x00000002000c7825 */ /* 0x000fc800078e0202 */
[----:B------:R-:W-:Y:S01]  /*fbdb0*/  IMAD.WIDE R14, R0, 0x2, R8 ;  /* 0x00000002000e7825 */ /* 0x000fe200078e0208 */
[----:B------:R0:W-:Y:S04]  /*fbdc0*/  @P3 STG.E.U16 [R6.64], R22 ;  /* 0x0000001606003986 */ /* 0x0001e8000c101506 */
[----:B------:R-:W-:Y:S04]  /*fbdd0*/  @P6 STG.E.U16 [R12.64], R17 ;  /* 0x000000110c006986 */ /* 0x000fe8000c101506 */
[----:B------:R1:W-:Y:S01]  /*fbde0*/  @P4 STG.E.U16 [R14.64], R18 ;  /* 0x000000120e004986 */ /* 0x0003e2000c101506 */
[----:B0-----:R-:W-:-:S03]  /*fbdf0*/  PRMT R6, R16, 0x7632, R6 ;  /* 0x0000763210067816 */ /* 0x001fc60000000006 */
[----:B-1----:R-:W3:Y:S04]  /*fbe00*/  LDL R18, [R1+0x1c10] ;  /* 0x001c100001127983 */ /* 0x002ee80000100800 */
[----:B------:R-:W3:Y:S01]  /*fbe10*/  LDL.LU R16, [R1+0x3898] ;  /* 0x0038980001107983 */ /* 0x000ee20000300800 */
[----:B------:R-:W-:-:S05]  /*fbe20*/  IMAD.WIDE R4, R0, 0x2, R10 ;  /* 0x0000000200047825 */ /* 0x000fca00078e020a */
[----:B------:R0:W-:Y:S01]  /*fbe30*/  @P5 STG.E.U16 [R4.64], R6 ;  /* 0x0000000604005986 */ /* 0x0001e2000c101506 */
[----:B------:R-:W-:Y:S02]  /*fbe40*/  ISETP.LT.AND P1, PT, R23, c[0x0][0x178], !P1 ;  /* 0x00005e0017007a0c */ /* 0x000fe40004f21270 */
[----:B------:R-:W-:Y:S02]  /*fbe50*/  ISETP.LT.AND P6, PT, R24, c[0x0][0x178], !P0 ;  /* 0x00005e0018007a0c */ /* 0x000fe400047c1270 */
[C---:B------:R-:W-:Y:S01]  /*fbe60*/  IADD3 R14, R0.reuse, c[0x0][0x198], RZ ;  /* 0x00006600000e7a10 */ /* 0x040fe20007ffe0ff */
[----:B------:R-:W-:Y:S01]  /*fbe70*/  IMAD.WIDE R12, R0, 0x2, R20 ;  /* 0x00000002000c7825 */ /* 0x000fe200078e0214 */
[----:B------:R-:W-:-:S03]  /*fbe80*/  PRMT R15, R22, 0x7632, R15 ;  /* 0x00007632160f7816 */ /* 0x000fc6000000000f */
[----:B0-----:R-:W-:-:S04]  /*fbe90*/  IMAD.WIDE R6, R14, 0x2, R2 ;  /* 0x000000020e067825 */ /* 0x001fc800078e0202 */
[----:B------:R0:W-:Y:S01]  /*fbea0*/  @P1 STG.E.U16 [R12.64], R15 ;  /* 0x0000000f0c001986 */ /* 0x0001e2000c101506 */
[----:B-----5:R-:W-:-:S03]  /*fbeb0*/  ISETP.GE.AND P5, PT, R19, c[0x0][0x17c], PT ;  /* 0x00005f0013007a0c */ /* 0x020fc60003fa6270 */
[----:B------:R-:W5:Y:S04]  /*fbec0*/  LDL.LU R19, [R1+0x373c] ;  /* 0x00373c0001137983 */ /* 0x000f680000300800 */
[----:B--2---:R1:W-:Y:S01]  /*fbed0*/  @P6 STG.E.U16 [R6.64], R27 ;  /* 0x0000001b06006986 */ /* 0x0043e2000c101506 */
[----:B------:R-:W-:-:S03]  /*fbee0*/  IMAD.WIDE R4, R14, 0x2, R8 ;  /* 0x000000020e047825 */ /* 0x000fc600078e0208 */
[----:B------:R-:W-:Y:S01]  /*fbef0*/  STL.64 [R1+0x3890], R10 ;  /* 0x0038900a01007387 */ /* 0x000fe20000100a00 */
[----:B0-----:R-:W-:-:S03]  /*fbf00*/  IMAD.WIDE R12, R14, 0x2, R10 ;  /* 0x000000020e0c7825 */ /* 0x001fc600078e020a */
[----:B------:R-:W-:Y:S01]  /*fbf10*/  STL.64 [R1+0x3888], R8 ;  /* 0x0038880801007387 */ /* 0x000fe20000100a00 */
[----:B------:R-:W-:-:S03]  /*fbf20*/  ISETP.LT.AND P4, PT, R26, c[0x0][0x178], !P0 ;  /* 0x00005e001a007a0c */ /* 0x000fc60004781270 */
[----:B-1----:R-:W2:Y:S01]  /*fbf30*/  LDL.LU R7, [R1+0x530] ;  /* 0x0005300001077983 */ /* 0x002ea20000300800 */
[----:B---3--:R-:W-:-:S05]  /*fbf40*/  LOP3.LUT R27, R16, 0x60, RZ, 0x3c, !PT ;  /* 0x00000060101b7812 */ /* 0x008fca00078e3cff */
[----:B------:R-:W0:Y:S01]  /*fbf50*/  LDS.128 R8, [R27] ;  /* 0x000000001b087984 */ /* 0x000e220000000c00 */
[----:B------:R-:W-:-:S03]  /*fbf60*/  PRMT R17, R25, 0x7632, R17 ;  /* 0x0000763219117816 */ /* 0x000fc60000000011 */
[----:B------:R-:W-:Y:S04]  /*fbf70*/  @P4 STG.E.U16 [R4.64], R25 ;  /* 0x0000001904004986 */ /* 0x000fe8000c101506 */
[----:B0-----:R-:W-:Y:S01]  /*fbf80*/  STL [R1+0x24], R9 ;  /* 0x0000240901007387 */ /* 0x001fe20000100800 */
[----:B------:R-:W-:-:S03]  /*fbf90*/  IMAD.MOV.U32 R22, RZ, RZ, R8 ;  /* 0x000000ffff167224 */ /* 0x000fc600078e0008 */
[----:B------:R0:W-:Y:S04]  /*fbfa0*/  STL.64 [R1+0x28], R10 ;  /* 0x0000280a01007387 */ /* 0x0001e80000100a00 */
[----:B0-----:R-:W3:Y:S04]  /*fbfb0*/  LDL.LU.64 R10, [R1+0x3890] ;  /* 0x00389000010a7983 */ /* 0x001ee80000300a00 */
[----:B------:R-:W3:Y:S04]  /*fbfc0*/  LDL.LU.64 R8, [R1+0x3888] ;  /* 0x0038880001087983 */ /* 0x000ee80000300a00 */
[----:B------:R0:W-:Y:S04]  /*fbfd0*/  STL [R1+0x385c], R27 ;  /* 0x00385c1b01007387 */ /* 0x0001e80000100800 */
[----:B0-----:R-:W3:Y:S04]  /*fbfe0*/  LDL.LU R27, [R1+0x540] ;  /* 0x00054000011b7983 */ /* 0x001ee80000300800 */
[----:B------:R-:W3:Y:S01]  /*fbff0*/  LDL.LU R25, [R1+0x3744] ;  /* 0x0037440001197983 */ /* 0x000ee20000300800 */
[----:B-----5:R-:W-:-:S03]  /*fc000*/  ISETP.GE.AND P1, PT, R19, c[0x0][0x17c], PT ;  /* 0x00005f0013007a0c */ /* 0x020fc60003f26270 */
[----:B------:R-:W5:Y:S01]  /*fc010*/  LDL.LU R19, [R1+0x3740] ;  /* 0x0037400001137983 */ /* 0x000f620000300800 */
[----:B------:R-:W-:Y:S02]  /*fc020*/  ISETP.LT.AND P3, PT, R18, c[0x0][0x178], !P0 ;  /* 0x00005e0012007a0c */ /* 0x000fe40004761270 */
[----:B------:R-:W-:Y:S02]  /*fc030*/  ISETP.LT.AND P0, PT, R23, c[0x0][0x178], !P0 ;  /* 0x00005e0017007a0c */ /* 0x000fe40004701270 */
[----:B------:R-:W-:Y:S02]  /*fc040*/  ISETP.LT.AND P4, PT, R24, c[0x0][0x178], !P2 ;  /* 0x00005e0018007a0c */ /* 0x000fe40005781270 */
[----:B------:R-:W-:Y:S02]  /*fc050*/  ISETP.LT.AND P6, PT, R26, c[0x0][0x178], !P2 ;  /* 0x00005e001a007a0c */ /* 0x000fe400057c1270 */
[C---:B------:R-:W-:Y:S01]  /*fc060*/  IADD3 R0, R14.reuse, c[0x0][0x198], RZ ;  /* 0x000066000e007a10 */ /* 0x040fe20007ffe0ff */
[----:B------:R-:W-:-:S04]  /*fc070*/  IMAD.WIDE R4, R14, 0x2, R20 ;  /* 0x000000020e047825 */ /* 0x000fc800078e0214 */
[----:B----4-:R-:W-:Y:S01]  /*fc080*/  @P3 STG.E.U16 [R12.64], R29 ;  /* 0x0000001d0c003986 */ /* 0x010fe2000c101506 */
[----:B------:R-:W-:Y:S02]  /*fc090*/  ISETP.LT.AND P3, PT, R18, c[0x0][0x178], !P2 ;  /* 0x00005e0012007a0c */ /* 0x000fe40005761270 */
[----:B--2---:R-:W-:Y:S01]  /*fc0a0*/  PRMT R15, R7, 0x7632, R15 ;  /* 0x00007632070f7816 */ /* 0x004fe2000000000f */
[----:B------:R-:W-:Y:S01]  /*fc0b0*/  IMAD.WIDE R6, R0, 0x2, R2 ;  /* 0x0000000200067825 */ /* 0x000fe200078e0202 */
[----:B------:R-:W-:Y:S01]  /*fc0c0*/  ISETP.LT.AND P2, PT, R23, c[0x0][0x178], !P2 ;  /* 0x00005e0017007a0c */ /* 0x000fe20005741270 */
[----:B------:R-:W-:Y:S01]  /*fc0d0*/  @P0 STG.E.U16 [R4.64], R28 ;  /* 0x0000001c04000986 */ /* 0x000fe2000c101506 */
[----:B------:R-:W-:-:S03]  /*fc0e0*/  PRMT R14, R29, 0x7632, R14 ;  /* 0x000076321d0e7816 */ /* 0x000fc6000000000e */
[----:B------:R0:W-:Y:S01]  /*fc0f0*/  @P4 STG.E.U16 [R6.64], R15 ;  /* 0x0000000f06004986 */ /* 0x0001e2000c101506 */
[----:B------:R-:W-:Y:S02]  /*fc100*/  ISETP.LT.AND P4, PT, R26, c[0x0][0x178], !P5 ;  /* 0x00005e001a007a0c */ /* 0x000fe40006f81270 */
[----:B0-----:R-:W-:Y:S01]  /*fc110*/  PRMT R7, R28, 0x7632, R7 ;  /* 0x000076321c077816 */ /* 0x001fe20000000007 */
[----:B---3--:R-:W-:-:S04]  /*fc120*/  IMAD.WIDE R12, R0, 0x2, R8 ;  /* 0x00000002000c7825 */ /* 0x008fc800078e0208 */
[C---:B------:R-:W-:Y:S01]  /*fc130*/  IMAD.WIDE R4, R0.reuse, 0x2, R10 ;  /* 0x0000000200047825 */ /* 0x040fe200078e020a */
[----:B------:R0:W-:Y:S04]  /*fc140*/  @P6 STG.E.U16 [R12.64], R17 ;  /* 0x000000110c006986 */ /* 0x0001e8000c101506 */
[----:B------:R-:W-:Y:S01]  /*fc150*/  @P3 STG.E.U16 [R4.64], R14 ;  /* 0x0000000e04003986 */ /* 0x000fe2000c101506 */
[----:B0-----:R-:W-:-:S03]  /*fc160*/  IMAD.WIDE R12, R0, 0x2, R20 ;  /* 0x00000002000c7825 */ /* 0x001fc600078e0214 */
[----:B------:R-:W2:Y:S01]  /*fc170*/  LDL.LU R17, [R1+0x580] ;  /* 0x0005800001117983 */ /* 0x000ea20000300800 */
[----:B------:R-:W-:-:S03]  /*fc180*/  ISETP.GE.AND P0, PT, R25, c[0x0][0x17c], PT ;  /* 0x00005f0019007a0c */ /* 0x000fc60003f06270 */
[----:B------:R-:W3:Y:S04]  /*fc190*/  LDL.LU R28, [R1+0x3880] ;  /* 0x00388000011c7983 */ /* 0x000ee80000300800 */
[----:B------:R0:W-:Y:S01]  /*fc1a0*/  @P2 STG.E.U16 [R12.64], R7 ;  /* 0x000000070c002986 */ /* 0x0001e2000c101506 */
[----:B------:R-:W-:Y:S02]  /*fc1b0*/  ISETP.LT.AND P6, PT, R24, c[0x0][0x178], !P5 ;  /* 0x00005e0018007a0c */ /* 0x000fe40006fc1270 */
[----:B------:R-:W-:Y:S02]  /*fc1c0*/  ISETP.LT.AND P3, PT, R18, c[0x0][0x178], !P5 ;  /* 0x00005e0012007a0c */ /* 0x000fe40006f61270 */
[----:B------:R-:W-:Y:S01]  /*fc1d0*/  ISETP.LT.AND P5, PT, R23, c[0x0][0x178], !P5 ;  /* 0x00005e0017007a0c */ /* 0x000fe20006fa1270 */
[----:B0-----:R-:W4:Y:S04]  /*fc1e0*/  LDL.LU R7, [R1+0x5a0] ;  /* 0x0005a00001077983 */ /* 0x001f280000300800 */
[----:B------:R-:W3:Y:S01]  /*fc1f0*/  LDL.LU R25, [R1+0x5e0] ;  /* 0x0005e00001197983 */ /* 0x000ee20000300800 */
[----:B-----5:R-:W-:-:S03]  /*fc200*/  ISETP.GE.AND P2, PT, R19, c[0x0][0x17c], PT ;  /* 0x00005f0013007a0c */ /* 0x020fc60003f46270 */
[----:B------:R-:W5:Y:S04]  /*fc210*/  LDL.LU R19, [R1+0x5c0] ;  /* 0x0005c00001137983 */ /* 0x000f680000300800 */
[----:B------:R-:W-:Y:S04]  /*fc220*/  STL.64 [R1+0x3878], R22 ;  /* 0x0038781601007387 */ /* 0x000fe80000100a00 */
[----:B------:R-:W-:Y:S04]  /*fc230*/  STL.64 [R1+0x3870], R20 ;  /* 0x0038701401007387 */ /* 0x000fe80000100a00 */
[----:B------:R-:W0:Y:S04]  /*fc240*/  LDS.128 R20, [R16+0x800] ;  /* 0x0008000010147984 */ /* 0x000e280000000c00 */
[----:B0-----:R-:W-:Y:S01]  /*fc250*/  STL [R1+0x14], R21 ;  /* 0x0000141501007387 */ /* 0x001fe20000100800 */
[----:B------:R-:W-:-:S03]  /*fc260*/  IMAD.MOV.U32 R29, RZ, RZ, R20 ;  /* 0x000000ffff1d7224 */ /* 0x000fc600078e0014 */
[----:B------:R0:W-:Y:S04]  /*fc270*/  STL.64 [R1+0x18], R22 ;  /* 0x0000181601007387 */ /* 0x0001e80000100a00 */
[----:B0-----:R-:W3:Y:S04]  /*fc280*/  LDL.LU.64 R22, [R1+0x3878] ;  /* 0x0038780001167983 */ /* 0x001ee80000300a00 */
[----:B------:R-:W3:Y:S01]  /*fc290*/  LDL.LU.64 R20, [R1+0x3870] ;  /* 0x0038700001147983 */ /* 0x000ee20000300a00 */
[----:B------:R-:W-:-:S05]  /*fc2a0*/  IADD3 R6, R0, c[0x0][0x198], RZ ;  /* 0x0000660000067a10 */ /* 0x000fca0007ffe0ff */
[C---:B------:R-:W-:Y:S01]  /*fc2b0*/  IMAD.WIDE R4, R6.reuse, 0x2, R2 ;  /* 0x0000000206047825 */ /* 0x040fe200078e0202 */
[----:B------:R-:W-:-:S03]  /*fc2c0*/  IADD3 R0, R6, c[0x0][0x198], RZ ;  /* 0x0000660006007a10 */ /* 0x000fc60007ffe0ff */
[----:B------:R-:W-:Y:S01]  /*fc2d0*/  IMAD.WIDE R12, R6, 0x2, R8 ;  /* 0x00000002060c7825 */ /* 0x000fe200078e0208 */
[----:B--2---:R-:W-:Y:S01]  /*fc2e0*/  PRMT R15, R17, 0x7632, R15 ;  /* 0x00007632110f7816 */ /* 0x004fe2000000000f */
[----:B----4-:R0:W-:Y:S01]  /*fc2f0*/  @P6 STG.E.U16 [R4.64], R7 ;  /* 0x0000000704006986 */ /* 0x0101e2000c101506 */
[----:B------:R-:W-:-:S03]  /*fc300*/  ISETP.LT.AND P6, PT, R24, c[0x0][0x178], !P1 ;  /* 0x00005e0018007a0c */ /* 0x000fc60004fc1270 */
[----:B------:R1:W-:Y:S01]  /*fc310*/  @P4 STG.E.U16 [R12.64], R17 ;  /* 0x000000110c004986 */ /* 0x0003e2000c101506 */
[----:B------:R-:W-:Y:S01]  /*fc320*/  PRMT R14, R7, 0x7632, R14 ;  /* 0x00007632070e7816 */ /* 0x000fe2000000000e */
[C---:B0-----:R-:W-:Y:S02]  /*fc330*/  IMAD.WIDE R4, R6.reuse, 0x2, R10 ;  /* 0x0000000206047825 */ /* 0x041fe400078e020a */
[----:B-1----:R-:W2:Y:S04]  /*fc340*/  LDL.LU R17, [R1+0x374c] ;  /* 0x00374c0001117983 */ /* 0x002ea80000300800 */
[----:B------:R3:W-:Y:S02]  /*fc350*/  @P3 STG.E.U16 [R4.64], R27 ;  /* 0x0000001b04003986 */ /* 0x0007e4000c101506 */
[----:B---3--:R-:W-:-:S04]  /*fc360*/  IMAD.WIDE R4, R6, 0x2, R20 ;  /* 0x0000000206047825 */ /* 0x008fc800078e0214 */
[----:B------:R-:W-:Y:S01]  /*fc370*/  IMAD.WIDE R6, R0, 0x2, R2 ;  /* 0x0000000200067825 */ /* 0x000fe200078e0202 */
[----:B------:R-:W-:Y:S04]  /*fc380*/  @P5 STG.E.U16 [R4.64], R22 ;  /* 0x0000001604005986 */ /* 0x000fe8000c101506 */
[----:B------:R0:W-:Y:S04]  /*fc390*/  @P6 STG.E.U16 [R6.64], R14 ;  /* 0x0000000e06006986 */ /* 0x0001e8000c101506 */
[----:B0-----:R-:W3:Y:S01]  /*fc3a0*/  LDL.LU R7, [R1+0x3748] ;  /* 0x0037480001077983 */ /* 0x001ee20000300800 */
[----:B------:R-:W-:-:S02]  /*fc3b0*/  ISETP.LT.AND P4, PT, R26, c[0x0][0x178], !P1 ;  /* 0x00005e001a007a0c */ /* 0x000fc40004f81270 */
[----:B------:R-:W-:Y:S02]  /*fc3c0*/  PRMT R16, R22, 0x7632, R16 ;  /* 0x0000763216107816 */ /* 0x000fe40000000010 */
[----:B------:R-:W-:Y:S01]  /*fc3d0*/  ISETP.LT.AND P3, PT, R18, c[0x0][0x178], !P1 ;  /* 0x00005e0012007a0c */ /* 0x000fe20004f61270 */
[----:B------:R-:W4:Y:S01]  /*fc3e0*/  LDL.LU R22, [R1+0x3868] ;  /* 0x0038680001167983 */ /* 0x000f220000300800 */
[----:B------:R-:W-:Y:S01]  /*fc3f0*/  ISETP.LT.AND P1, PT, R23, c[0x0][0x178], !P1 ;  /* 0x00005e0017007a0c */ /* 0x000fe20004f21270 */
[----:B------:R-:W-:Y:S01]  /*fc400*/  IMAD.WIDE R12, R0, 0x2, R8 ;  /* 0x00000002000c7825 */ /* 0x000fe200078e0208 */
[----:B------:R-:W-:-:S03]  /*fc410*/  ISETP.LT.AND P6, PT, R24, c[0x0][0x178], !P0 ;  /* 0x00005e0018007a0c */ /* 0x000fc600047c1270 */
[C---:B------:R-:W-:Y:S02]  /*fc420*/  IMAD.WIDE R4, R0.reuse, 0x2, R10 ;  /* 0x0000000200047825 */ /* 0x040fe400078e020a */
[----:B------:R0:W-:Y:S01]  /*fc430*/  @P4 STG.E.U16 [R12.64], R15 ;  /* 0x0000000f0c004986 */ /* 0x0001e2000c101506 */
[----:B------:R-:W-:Y:S02]  /*fc440*/  IADD3 R14, R0, c[0x0][0x198], RZ ;  /* 0x00006600000e7a10 */ /* 0x000fe40007ffe0ff */
[----:B------:R-:W-:Y:S02]  /*fc450*/  ISETP.LT.AND P5, PT, R26, c[0x0][0x178], !P0 ;  /* 0x00005e001a007a0c */ /* 0x000fe400047a1270 */
[----:B0-----:R-:W-:Y:S01]  /*fc460*/  PRMT R15, R27, 0x7632, R15 ;  /* 0x000076321b0f7816 */ /* 0x001fe2000000000f */
[----:B------:R-:W-:Y:S01]  /*fc470*/  IMAD.WIDE R12, R0, 0x2, R20 ;  /* 0x00000002000c7825 */ /* 0x000fe200078e0214 */
[----:B------:R-:W2:Y:S04]  /*fc480*/  LDL.LU R27, [R1+0x590] ;  /* 0x00059000011b7983 */ /* 0x000ea80000300800 */
[----:B------:R0:W-:Y:S04]  /*fc490*/  @P3 STG.E.U16 [R4.64], R15 ;  /* 0x0000000f04003986 */ /* 0x0001e8000c101506 */
[----:B------:R-:W-:Y:S01]  /*fc4a0*/  @P1 STG.E.U16 [R12.64], R16 ;  /* 0x000000100c001986 */ /* 0x000fe2000c101506 */
[----:B------:R-:W-:-:S02]  /*fc4b0*/  ISETP.LT.AND P1, PT, R18, c[0x0][0x178], !P0 ;  /* 0x00005e0012007a0c */ /* 0x000fc40004721270 */
[----:B------:R-:W-:Y:S02]  /*fc4c0*/  ISETP.LT.AND P0, PT, R23, c[0x0][0x178], !P0 ;  /* 0x00005e0017007a0c */ /* 0x000fe40004701270 */
[----:B------:R-:W2:Y:S01]  /*fc4d0*/  LDL.LU R23, [R1+0x3864] ;  /* 0x0038640001177983 */ /* 0x000ea20000300800 */
[----:B0-----:R-:W-:Y:S01]  /*fc4e0*/  IMAD.WIDE R4, R14, 0x2, R8 ;  /* 0x000000020e047825 */ /* 0x001fe200078e0208 */
[----:B---3--:R-:W-:-:S03]  /*fc4f0*/  ISETP.GE.AND P4, PT, R7, c[0x0][0x17c], PT ;  /* 0x00005f0007007a0c */ /* 0x008fc60003f86270 */
[----:B------:R-:W-:-:S05]  /*fc500*/  IMAD.WIDE R6, R14, 0x2, R2 ;  /* 0x000000020e067825 */ /* 0x000fca00078e0202 */
[----:B------:R0:W-:Y:S01]  /*fc510*/  @P6 STG.E.U16 [R6.64], R25 ;  /* 0x0000001906006986 */ /* 0x0001e2000c101506 */
[----:B------:R-:W-:-:S03]  /*fc520*/  ISETP.LT.AND P6, PT, R24, c[0x0][0x178], !P2 ;  /* 0x00005e0018007a0c */ /* 0x000fc600057c1270 */
[----:B------:R-:W3:Y:S04]  /*fc530*/  LDL.LU R24, [R1+0x3860] ;  /* 0x0038600001187983 */ /* 0x000ee80000300800 */
[----:B-----5:R1:W-:Y:S04]  /*fc540*/  @P5 STG.E.U16 [R4.64], R19 ;  /* 0x0000001304005986 */ /* 0x0203e8000c101506 */
[----:B------:R-:W5:Y:S01]  /*fc550*/  LDS.128 R4, [R28+0x800] ;  /* 0x000800001c047984 */ /* 0x000f620000000c00 */
[----:B----4-:R-:W-:-:S03]  /*fc560*/  PRMT R22, R25, 0x7632, R22 ;  /* 0x0000763219167816 */ /* 0x010fc60000000016 */
[----:B0-----:R-:W4:Y:S01]  /*fc570*/  LDL.LU R25, [R1+0x610] ;  /* 0x0006100001197983 */ /* 0x001f220000300800 */
[----:B------:R-:W-:Y:S02]  /*fc580*/  ISETP.LT.AND P5, PT, R26, c[0x0][0x178], !P2 ;  /* 0x00005e001a007a0c */ /* 0x000fe400057a1270 */
[C---:B------:R-:W-:Y:S01]  /*fc590*/  IADD3 R0, R14.reuse, c[0x0][0x198], RZ ;  /* 0x000066000e007a10 */ /* 0x040fe20007ffe0ff */
[----:B------:R-:W-:Y:S01]  /*fc5a0*/  IMAD.WIDE R12, R14, 0x2, R10 ;  /* 0x000000020e0c7825 */ /* 0x000fe200078e020a */
[----:B--2---:R-:W-:-:S03]  /*fc5b0*/  ISETP.GE.AND P3, PT, R17, c[0x0][0x17c], PT ;  /* 0x00005f0011007a0c */ /* 0x004fc60003f66270 */
[----:B------:R-:W-:Y:S01]  /*fc5c0*/  IMAD.WIDE R14, R14, 0x2, R20 ;  /* 0x000000020e0e7825 */ /* 0x000fe200078e0214 */
[----:B------:R-:W-:Y:S03]  /*fc5d0*/  @P1 STG.E.U16 [R12.64], R27 ;  /* 0x0000001b0c001986 */ /* 0x000fe6000c101506 */
[C---:B------:R-:W-:Y:S01]  /*fc5e0*/  IMAD.WIDE R16, R0.reuse, 0x2, R2 ;  /* 0x0000000200107825 */ /* 0x040fe200078e0202 */
[----:B------:R-:W-:Y:S01]  /*fc5f0*/  @P0 STG.E.U16 [R14.64], R29 ;  /* 0x0000001d0e000986 */ /* 0x000fe2000c101506 */
[----:B------:R-:W-:Y:S02]  /*fc600*/  PRMT R23, R19, 0x7632, R23 ;  /* 0x0000763213177816 */ /* 0x000fe40000000017 */
[----:B-1----:R-:W-:Y:S01]  /*fc610*/  IMAD.WIDE R18, R0, 0x2, R8 ;  /* 0x0000000200127825 */ /* 0x002fe200078e0208 */
[----:B-----5:R0:W-:Y:S04]  /*fc620*/  STL [R1+0x3844], R5 ;  /* 0x0038440501007387 */ /* 0x0201e80000100800 */
[----:B0-----:R-:W2:Y:S04]  /*fc630*/  LDL R5, [R1+0x1be4] ;  /* 0x001be40001057983 */ /* 0x001ea80000100800 */
[----:B------:R0:W-:Y:S04]  /*fc640*/  STL [R1+0x382c], R6 ;  /* 0x00382c0601007387 */ /* 0x0001e80000100800 */
[----:B0-----:R-:W5:Y:S04]  /*fc650*/  LDL R6, [R1+0x1c10] ;  /* 0x001c100001067983 */ /* 0x001f680000100800 */
[----:B------:R-:W-:Y:S04]  /*fc660*/  STL [R1+0x3824], R7 ;  /* 0x0038240701007387 */ /* 0x000fe80000100800 */
[----:B------:R0:W-:Y:S04]  /*fc670*/  STL [R1+0x3854], R7 ;  /* 0x0038540701007387 */ /* 0x0001e80000100800 */
[----:B0-----:R-:W2:Y:S04]  /*fc680*/  LDL R7, [R1+0x1c14] ;  /* 0x001c140001077983 */ /* 0x001ea80000100800 */
[----:B------:R-:W-:Y:S04]  /*fc690*/  @P6 STG.E.U16 [R16.64], R22 ;  /* 0x0000001610006986 */ /* 0x000fe8000c101506 */
[----:B------:R0:W-:Y:S04]  /*fc6a0*/  @P5 STG.E.U16 [R18.64], R23 ;  /* 0x0000001712005986 */ /* 0x0001e8000c101506 */
[----:B------:R-:W4:Y:S01]  /*fc6b0*/  LDL.LU R28, [R1+0x3750] ;  /* 0x00375000011c7983 */ /* 0x000f220000300800 */
[----:B0-----:R-:W-:-:S03]  /*fc6c0*/  PRMT R19, R27, 0x7632, R19 ;  /* 0x000076321b137816 */ /* 0x001fc60000000013 */
[----:B------:R-:W4:Y:S01]  /*fc6d0*/  LDL.LU R27, [R1+0x385c] ;  /* 0x00385c00011b7983 */ /* 0x000f220000300800 */
[----:B---3--:R-:W-:-:S03]  /*fc6e0*/  PRMT R24, R29, 0x7632, R24 ;  /* 0x000076321d187816 */ /* 0x008fc60000000018 */
[----:B------:R-:W3:Y:S01]  /*fc6f0*/  LDL.LU R29, [R1+0x3858] ;  /* 0x00385800011d7983 */ /* 0x000ee20000300800 */
[----:B------:R-:W-:-:S04]  /*fc700*/  IMAD.WIDE R12, R0, 0x2, R10 ;  /* 0x00000002000c7825 */ /* 0x000fc800078e020a */
[----:B------:R-:W-:Y:S01]  /*fc710*/  IMAD.WIDE R14, R0, 0x2, R20 ;  /* 0x00000002000e7825 */ /* 0x000fe200078e0214 */
[----:B-----5:R-:W-:Y:S02]  /*fc720*/  ISETP.LT.AND P0, PT, R6, c[0x0][0x178], !P2 ;  /* 0x00005e0006007a0c */ /* 0x020fe40005701270 */
[----:B--2---:R-:W-:-:S11]  /*fc730*/  ISETP.LT.AND P2, PT, R7, c[0x0][0x178], !P2 ;  /* 0x00005e0007007a0c */ /* 0x004fd60005741270 */
[----:B------:R0:W-:Y:S04]  /*fc740*/  @P0 STG.E.U16 [R12.64], R19 ;  /* 0x000000130c000986 */ /* 0x0001e8000c101506 */
[----:B0-----:R-:W2:Y:S01]  /*fc750*/  LDL.LU R19, [R1+0x630] ;  /* 0x0006300001137983 */ /* 0x001ea20000300800 */
[----:B----4-:R-:W-:-:S03]  /*fc760*/  ISETP.GE.AND P0, PT, R28, c[0x0][0x17c], PT ;  /* 0x00005f001c007a0c */ /* 0x010fc60003f06270 */
[----:B------:R-:W4:Y:S04]  /*fc770*/  LDL.LU R28, [R1+0x660] ;  /* 0x00066000011c7983 */ /* 0x000f280000300800 */
[----:B------:R0:W-:Y:S04]  /*fc780*/  @P2 STG.E.U16 [R14.64], R24 ;  /* 0x000000180e002986 */ /* 0x0001e8000c101506 */
[----:B0-----:R-:W5:Y:S04]  /*fc790*/  LDL.LU R24, [R1+0x3754] ;  /* 0x0037540001187983 */ /* 0x001f680000300800 */
[----:B---3--:R0:W1:Y:S04]  /*fc7a0*/  LDS.128 R12, [R29+0x800] ;  /* 0x000800001d0c7984 */ /* 0x0080680000000c00 */
[----:B0-----:R-:W3:Y:S01]  /*fc7b0*/  LDL.LU R29, [R1+0x5d0] ;  /* 0x0005d000011d7983 */ /* 0x001ee20000300800 */
[----:B------:R-:W-:-:S02]  /*fc7c0*/  ISETP.LT.AND P6, PT, R5, c[0x0][0x178], !P4 ;  /* 0x00005e0005007a0c */ /* 0x000fc400067c1270 */
[----:B------:R-:W-:Y:S02]  /*fc7d0*/  ISETP.LT.AND P5, PT, R26, c[0x0][0x178], !P4 ;  /* 0x00005e001a007a0c */ /* 0x000fe400067a1270 */
[----:B------:R-:W-:Y:S01]  /*fc7e0*/  IADD3 R18, R0, c[0x0][0x198], RZ ;  /* 0x0000660000127a10 */ /* 0x000fe20007ffe0ff */
[----:B-1----:R-:W-:Y:S01]  /*fc7f0*/  STL [R1+0x3848], R13 ;  /* 0x0038480d01007387 */ /* 0x002fe20000100800 */
[----:B------:R-:W-:Y:S02]  /*fc800*/  STL [R1+0x3830], R14 ;  /* 0x0038300e01007387 */ /* 0x000fe40000100800 */
[----:B------:R0:W-:Y:S02]  /*fc810*/  STL [R1+0x3828], R15 ;  /* 0x0038280f01007387 */ /* 0x0001e40000100800 */
[----:B0-----:R-:W4:Y:S01]  /*fc820*/  LDL.LU R15, [R1+0x670] ;  /* 0x00067000010f7983 */ /* 0x001f220000300800 */
[----:B------:R-:W-:Y:S01]  /*fc830*/  ISETP.LT.AND P1, PT, R6, c[0x0][0x178], !P4 ;  /* 0x00005e0006007a0c */ /* 0x000fe20006721270 */
[----:B------:R-:W-:-:S04]  /*fc840*/  IMAD.WIDE R16, R18, 0x2, R2 ;  /* 0x0000000212107825 */ /* 0x000fc800078e0202 */
[C---:B------:R-:W-:Y:S01]  /*fc850*/  IMAD.WIDE R22, R18.reuse, 0x2, R8 ;  /* 0x0000000212167825 */ /* 0x040fe200078e0208 */
[----:B------:R-:W-:Y:S01]  /*fc860*/  ISETP.LT.AND P4, PT, R7, c[0x0][0x178], !P4 ;  /* 0x00005e0007007a0c */ /* 0x000fe20006781270 */
[----:B------:R-:W4:Y:S04]  /*fc870*/  LDL.LU R13, [R1+0x3758] ;  /* 0x00375800010d7983 */ /* 0x000f280000300800 */
[----:B--2---:R0:W-:Y:S01]  /*fc880*/  @P6 STG.E.U16 [R16.64], R19 ;  /* 0x0000001310006986 */ /* 0x0041e2000c101506 */
[----:B------:R-:W-:Y:S01]  /*fc890*/  ISETP.LT.AND P6, PT, R5, c[0x0][0x178], !P3 ;  /* 0x00005e0005007a0c */ /* 0x000fe20005fc1270 */
[----:B------:R1:W-:Y:S01]  /*fc8a0*/  @P5 STG.E.U16 [R22.64], R25 ;  /* 0x0000001916005986 */ /* 0x0003e2000c101506 */
[----:B------:R-:W-:Y:S02]  /*fc8b0*/  PRMT R0, R19, 0x7632, R0 ;  /* 0x0000763213007816 */ /* 0x000fe40000000000 */
[C---:B0-----:R-:W-:Y:S01]  /*fc8c0*/  IADD3 R16, R18.reuse, c[0x0][0x198], RZ ;  /* 0x0000660012107a10 */ /* 0x041fe20007ffe0ff */
[----:B-1----:R-:W-:-:S04]  /*fc8d0*/  IMAD.WIDE R22, R18, 0x2, R10 ;  /* 0x0000000212167825 */ /* 0x002fc800078e020a */
[----:B------:R-:W-:Y:S01]  /*fc8e0*/  IMAD.WIDE R18, R18, 0x2, R20 ;  /* 0x0000000212127825 */ /* 0x000fe200078e0214 */
[----:B---3--:R0:W-:Y:S04]  /*fc8f0*/  @P1 STG.E.U16 [R22.64], R29 ;  /* 0x0000001d16001986 */ /* 0x0081e8000c101506 */
[----:B------:R-:W-:Y:S02]  /*fc900*/  @P4 STG.E.U16 [R18.64], R4 ;  /* 0x0000000412004986 */ /* 0x000fe4000c101506 */
[----:B0-----:R-:W-:-:S05]  /*fc910*/  IMAD.WIDE R22, R16, 0x2, R2 ;  /* 0x0000000210167825 */ /* 0x001fca00078e0202 */
[----:B------:R0:W-:Y:S02]  /*fc920*/  @P6 STG.E.U16 [R22.64], R0 ;  /* 0x0000000016006986 */ /* 0x0001e4000c101506 */
[----:B0-----:R-:W-:Y:S02]  /*fc930*/  PRMT R22, R29, 0x7632, R22 ;  /* 0x000076321d167816 */ /* 0x001fe40000000016 */
[----:B------:R-:W2:Y:S01]  /*fc940*/  LDL.LU R29, [R1+0x620] ;  /* 0x00062000011d7983 */ /* 0x000ea20000300800 */
[----:B------:R-:W-:Y:S02]  /*fc950*/  ISETP.LT.AND P5, PT, R26, c[0x0][0x178], !P3 ;  /* 0x00005e001a007a0c */ /* 0x000fe40005fa1270 */
[----:B-----5:R-:W-:Y:S02]  /*fc960*/  ISETP.GE.AND P2, PT, R24, c[0x0][0x17c], PT ;  /* 0x00005f0018007a0c */ /* 0x020fe40003f46270 */
[----:B------:R-:W-:Y:S01]  /*fc970*/  PRMT R17, R25, 0x7632, R17 ;  /* 0x0000763219117816 */ /* 0x000fe20000000011 */
[----:B------:R-:W-:Y:S01]  /*fc980*/  IMAD.WIDE R24, R16, 0x2, R8 ;  /* 0x0000000210187825 */ /* 0x000fe200078e0208 */
[----:B------:R-:W-:-:S03]  /*fc990*/  ISETP.LT.AND P1, PT, R6, c[0x0][0x178], !P3 ;  /* 0x00005e0006007a0c */ /* 0x000fc60005f21270 */
[----:B------:R-:W-:Y:S02]  /*fc9a0*/  ISETP.LT.AND P3, PT, R7, c[0x0][0x178], !P3 ;  /* 0x00005e0007007a0c */ /* 0x000fe40005f61270 */
[C---:B------:R-:W-:Y:S01]  /*fc9b0*/  IMAD.WIDE R18, R16.reuse, 0x2, R10 ;  /* 0x0000000210127825 */ /* 0x040fe200078e020a */
[----:B------:R-:W-:Y:S01]  /*fc9c0*/  IADD3 R0, R16, c[0x0][0x198], RZ ;  /* 0x0000660010007a10 */ /* 0x000fe20007ffe0ff */
[----:B------:R0:W-:Y:S01]  /*fc9d0*/  @P5 STG.E.U16 [R24.64], R17 ;  /* 0x0000001118005986 */ /* 0x0001e2000c101506 */
[----:B------:R-:W-:Y:S02]  /*fc9e0*/  ISETP.LT.AND P5, PT, R5, c[0x0][0x178], !P0 ;  /* 0x00005e0005007a0c */ /* 0x000fe400047a1270 */
[----:B------:R-:W-:-:S03]  /*fc9f0*/  PRMT R4, R4, 0x7632, R4 ;  /* 0x0000763204047816 */ /* 0x000fc60000000004 */
[----:B------:R1:W-:Y:S01]  /*fca00*/  @P1 STG.E.U16 [R18.64], R22 ;  /* 0x0000001612001986 */ /* 0x0003e2000c101506 */
[----:B0-----:R-:W-:-:S04]  /*fca10*/  IMAD.WIDE R16, R16, 0x2, R20 ;  /* 0x0000000210107825 */ /* 0x001fc800078e0214 */
[----:B-1----:R-:W-:Y:S01]  /*fca20*/  IMAD.WIDE R18, R0, 0x2, R2 ;  /* 0x0000000200127825 */ /* 0x002fe200078e0202 */
[----:B------:R-:W-:Y:S04]  /*fca30*/  @P3 STG.E.U16 [R16.64], R4 ;  /* 0x0000000410003986 */ /* 0x000fe8000c101506 */
[----:B----4-:R-:W-:Y:S02]  /*fca40*/  @P5 STG.E.U16 [R18.64], R15 ;  /* 0x0000000f12005986 */ /* 0x010fe4000c101506 */
[----:B------:R0:W1:Y:S01]  /*fca50*/  LDS.128 R16, [R27+0x800] ;  /* 0x000800001b107984 */ /* 0x0000620000000c00 */
[----:B------:R-:W-:-:S03]  /*fca60*/  ISETP.LT.AND P6, PT, R26, c[0x0][0x178], !P0 ;  /* 0x00005e001a007a0c */ /* 0x000fc600047c1270 */
[----:B------:R-:W-:Y:S01]  /*fca70*/  IMAD.WIDE R22, R0, 0x2, R8 ;  /* 0x0000000200167825 */ /* 0x000fe200078e0208 */
[----:B------:R-:W-:Y:S02]  /*fca80*/  ISETP.LT.AND P3, PT, R7, c[0x0][0x178], !P0 ;  /* 0x00005e0007007a0c */ /* 0x000fe40004761270 */
[----:B------:R-:W-:Y:S01]  /*fca90*/  ISETP.GE.AND P4, PT, R13, c[0x0][0x17c], PT ;  /* 0x00005f000d007a0c */ /* 0x000fe20003f86270 */
[----:B------:R-:W3:Y:S01]  /*fcaa0*/  LDL.LU R7, [R1+0x3854] ;  /* 0x0038540001077983 */ /* 0x000ee20000300800 */
[----:B------:R-:W-:-:S05]  /*fcab0*/  ISETP.LT.AND P1, PT, R6, c[0x0][0x178], !P0 ;  /* 0x00005e0006007a0c */ /* 0x000fca0004721270 */
[----:B------:R4:W-:Y:S01]  /*fcac0*/  @P6 STG.E.U16 [R22.64], R28 ;  /* 0x0000001c16006986 */ /* 0x0009e2000c101506 */
[----:B------:R-:W-:Y:S01]  /*fcad0*/  ISETP.LT.AND P5, PT, R26, c[0x0][0x178], !P2 ;  /* 0x00005e001a007a0c */ /* 0x000fe200057a1270 */
[----:B------:R-:W-:-:S04]  /*fcae0*/  IMAD.WIDE R24, R0, 0x2, R10 ;  /* 0x0000000200187825 */ /* 0x000fc800078e020a */
[C---:B0-----:R-:W-:Y:S01]  /*fcaf0*/  IMAD.WIDE R26, R0.reuse, 0x2, R20 ;  /* 0x00000002001a7825 */ /* 0x041fe200078e0214 */
[----:B----4-:R-:W4:Y:S03]  /*fcb00*/  LDL.LU R23, [R1+0x375c] ;  /* 0x00375c0001177983 */ /* 0x010f260000300800 */
[----:B------:R-:W3:Y:S02]  /*fcb10*/  LDL.LU R13, [R1+0x680] ;  /* 0x00068000010d7983 */ /* 0x000ee40000300800 */
[----:B------:R-:W5:Y:S01]  /*fcb20*/  LDL.LU R14, [R1+0x640] ;  /* 0x00064000010e7983 */ /* 0x000f620000300800 */
[----:B-1----:R-:W-:Y:S01]  /*fcb30*/  STL [R1+0x384c], R17 ;  /* 0x00384c1101007387 */ /* 0x002fe20000100800 */
[----:B------:R0:W-:Y:S03]  /*fcb40*/  STL [R1+0x3834], R18 ;  /* 0x0038341201007387 */ /* 0x0001e60000100800 */
[----:B0-----:R-:W3:Y:S01]  /*fcb50*/  LDL R18, [R1+0x1c0c] ;  /* 0x001c0c0001127983 */ /* 0x001ee20000100800 */
[----:B------:R0:W-:Y:S03]  /*fcb60*/  STL [R1+0x3820], R19 ;  /* 0x0038201301007387 */ /* 0x0001e60000100800 */
[----:B0-----:R-:W5:Y:S01]  /*fcb70*/  LDL.LU R19, [R1+0x1c14] ;  /* 0x001c140001137983 */ /* 0x001f620000300800 */
[----:B------:R-:W-:Y:S01]  /*fcb80*/  IADD3 R4, R0, c[0x0][0x198], RZ ;  /* 0x0000660000047a10 */ /* 0x000fe20007ffe0ff */
[----:B------:R-:W-:-:S02]  /*fcb90*/  PRMT R0, R15, 0x7632, R0 ;  /* 0x000076320f007816 */ /* 0x000fc40000000000 */
[----:B--2---:R-:W-:Y:S01]  /*fcba0*/  @P1 STG.E.U16 [R24.64], R29 ;  /* 0x0000001d18001986 */ /* 0x004fe2000c101506 */
[----:B------:R0:W-:Y:S02]  /*fcbb0*/  @P3 STG.E.U16 [R26.64], R12 ;  /* 0x0000000c1a003986 */ /* 0x0001e4000c101506 */
[----:B0-----:R-:W-:Y:S02]  /*fcbc0*/  PRMT R12, R28, 0x7632, R12 ;  /* 0x000076321c0c7816 */ /* 0x001fe4000000000c */
[----:B------:R-:W2:Y:S01]  /*fcbd0*/  LDL.LU R28, [R1+0x3760] ;  /* 0x00376000011c7983 */ /* 0x000ea20000300800 */
[----:B------:R-:W2:Y:S02]  /*fcbe0*/  LDL.LU R15, [R1+0x3764] ;  /* 0x00376400010f7983 */ /* 0x000ea40000300800 */
[----:B------:R-:W2:Y:S01]  /*fcbf0*/  LDL.LU R17, [R1+0x5f0] ;  /* 0x0005f00001117983 */ /* 0x000ea20000300800 */
[----:B------:R-:W-:Y:S01]  /*fcc00*/  ISETP.LT.AND P6, PT, R5, c[0x0][0x178], !P2 ;  /* 0x00005e0005007a0c */ /* 0x000fe200057c1270 */
[----:B------:R-:W-:Y:S01]  /*fcc10*/  IMAD.WIDE R24, R4, 0x2, R8 ;  /* 0x0000000204187825 */ /* 0x000fe200078e0208 */
[----:B------:R-:W-:-:S02]  /*fcc20*/  ISETP.LT.AND P3, PT, R6, c[0x0][0x178], !P2 ;  /* 0x00005e0006007a0c */ /* 0x000fc40005761270 */
[----:B------:R-:W-:Y:S02]  /*fcc30*/  PRMT R26, R29, 0x7632, R26 ;  /* 0x000076321d1a7816 */ /* 0x000fe4000000001a */
[----:B----4-:R-:W-:Y:S01]  /*fcc40*/  ISETP.GE.AND P0, PT, R23, c[0x0][0x17c], PT ;  /* 0x00005f0017007a0c */ /* 0x010fe20003f06270 */
[----:B------:R-:W-:-:S06]  /*fcc50*/  IMAD.WIDE R22, R4, 0x2, R2 ;  /* 0x0000000204167825 */ /* 0x000fcc00078e0202 */
[----:B------:R0:W-:Y:S01]  /*fcc60*/  @P6 STG.E.U16 [R22.64], R0 ;  /* 0x0000000016006986 */ /* 0x0001e2000c101506 */
[----:B------:R-:W-:Y:S01]  /*fcc70*/  ISETP.LT.AND P6, PT, R5, c[0x0][0x178], !P4 ;  /* 0x00005e0005007a0c */ /* 0x000fe200067c1270 */
[----:B------:R1:W-:Y:S01]  /*fcc80*/  @P5 STG.E.U16 [R24.64], R12 ;  /* 0x0000000c18005986 */ /* 0x0003e2000c101506 */
[C---:B0-----:R-:W-:Y:S01]  /*fcc90*/  IADD3 R0, R4.reuse, c[0x0][0x198], RZ ;  /* 0x0000660004007a10 */ /* 0x041fe20007ffe0ff */
[----:B------:R-:W-:-:S04]  /*fcca0*/  IMAD.WIDE R22, R4, 0x2, R10 ;  /* 0x0000000204167825 */ /* 0x000fc800078e020a */
[----:B-1----:R-:W-:Y:S01]  /*fccb0*/  IMAD.WIDE R24, R4, 0x2, R20 ;  /* 0x0000000204187825 */ /* 0x002fe200078e0214 */
[----:B---3--:R-:W-:Y:S02]  /*fccc0*/  ISETP.LT.AND P5, PT, R18, c[0x0][0x178], !P4 ;  /* 0x00005e0012007a0c */ /* 0x008fe400067a1270 */
[----:B------:R-:W-:Y:S02]  /*fccd0*/  PRMT R4, R26, 0x7610, R4 ;  /* 0x000076101a047816 */ /* 0x000fe40000000004 */
[----:B------:R-:W-:Y:S02]  /*fcce0*/  PRMT R12, R12, 0x7632, R12 ;  /* 0x000076320c0c7816 */ /* 0x000fe4000000000c */
[----:B-----5:R-:W-:Y:S01]  /*fccf0*/  ISETP.LT.AND P2, PT, R19, c[0x0][0x178], !P2 ;  /* 0x00005e0013007a0c */ /* 0x020fe20005741270 */
[----:B------:R-:W-:Y:S01]  /*fcd00*/  IMAD.WIDE R26, R0, 0x2, R2 ;  /* 0x00000002001a7825 */ /* 0x000fe200078e0202 */
[----:B------:R0:W-:Y:S01]  /*fcd10*/  @P3 STG.E.U16 [R22.64], R4 ;  /* 0x0000000416003986 */ /* 0x0001e2000c101506 */
[----:B------:R-:W-:-:S02]  /*fcd20*/  ISETP.LT.AND P3, PT, R6, c[0x0][0x178], !P4 ;  /* 0x00005e0006007a0c */ /* 0x000fc40006761270 */
[----:B------:R-:W-:Y:S01]  /*fcd30*/  ISETP.LT.AND P4, PT, R19, c[0x0][0x178], !P4 ;  /* 0x00005e0013007a0c */ /* 0x000fe20006781270 */
[----:B------:R-:W-:-:S07]  /*fcd40*/  PRMT R7, R13, 0x7632, R7 ;  /* 0x000076320d077816 */ /* 0x000fce0000000007 */
[----:B------:R1:W-:Y:S01]  /*fcd50*/  @P2 STG.E.U16 [R24.64], R12 ;  /* 0x0000000c18002986 */ /* 0x0003e2000c101506 */
[----:B------:R3:W-:Y:S01]  /*fcd60*/  @P6 STG.E.U16 [R26.64], R13 ;  /* 0x0000000d1a006986 */ /* 0x0007e2000c101506 */
[----:B------:R-:W-:Y:S02]  /*fcd70*/  ISETP.LT.AND P6, PT, R5, c[0x0][0x178], !P0 ;  /* 0x00005e0005007a0c */ /* 0x000fe400047c1270 */
[C---:B0-----:R-:W-:Y:S01]  /*fcd80*/  IADD3 R4, R0.reuse, c[0x0][0x198], RZ ;  /* 0x0000660000047a10 */ /* 0x041fe20007ffe0ff */
[----:B------:R-:W-:Y:S01]  /*fcd90*/  IMAD.WIDE R22, R0, 0x2, R10 ;  /* 0x0000000200167825 */ /* 0x000fe200078e020a */
[----:B-1----:R-:W-:Y:S01]  /*fcda0*/  PRMT R12, R14, 0x7632, R12 ;  /* 0x000076320e0c7816 */ /* 0x002fe2000000000c */
[----:B---3--:R-:W3:Y:S02]  /*fcdb0*/  LDL.LU R13, [R1+0x4b4] ;  /* 0x0004b400010d7983 */ /* 0x008ee40000300800 */
[----:B------:R-:W-:-:S04]  /*fcdc0*/  IMAD.WIDE R24, R0, 0x2, R20 ;  /* 0x0000000200187825 */ /* 0x000fc800078e0214 */
[----:B------:R-:W-:Y:S01]  /*fcdd0*/  IMAD.WIDE R26, R4, 0x2, R2 ;  /* 0x00000002041a7825 */ /* 0x000fe200078e0202 */
[----:B--2---:R-:W-:-:S03]  /*fcde0*/  ISETP.GE.AND P1, PT, R28, c[0x0][0x17c], PT ;  /* 0x00005f001c007a0c */ /* 0x004fc60003f26270 */
[----:B------:R-:W-:-:S05]  /*fcdf0*/  IMAD.WIDE R28, R0, 0x2, R8 ;  /* 0x00000002001c7825 */ /* 0x000fca00078e0208 */
[----:B------:R0:W-:Y:S01]  /*fce00*/  @P5 STG.E.U16 [R28.64], R14 ;  /* 0x0000000e1c005986 */ /* 0x0001e2000c101506 */
[----:B------:R-:W-:Y:S01]  /*fce10*/  ISETP.LT.AND P5, PT, R18, c[0x0][0x178], !P0 ;  /* 0x00005e0012007a0c */ /* 0x000fe200047a1270 */
[----:B------:R-:W-:Y:S01]  /*fce20*/  @P3 STG.E.U16 [R22.64], R17 ;  /* 0x0000001116003986 */ /* 0x000fe2000c101506 */
[----:B------:R-:W-:Y:S01]  /*fce30*/  ISETP.GE.AND P2, PT, R15, c[0x0][0x17c], PT ;  /* 0x00005f000f007a0c */ /* 0x000fe20003f46270 */
[----:B------:R-:W-:Y:S04]  /*fce40*/  @P4 STG.E.U16 [R24.64], R16 ;  /* 0x0000001018004986 */ /* 0x000fe8000c101506 */
[----:B0-----:R-:W2:Y:S01]  /*fce50*/  LDL.LU R14, [R1+0x3768] ;  /* 0x00376800010e7983 */ /* 0x001ea20000300800 */
[----:B------:R-:W-:-:S04]  /*fce60*/  IMAD.WIDE R28, R4, 0x2, R8 ;  /* 0x00000002041c7825 */ /* 0x000fc800078e0208 */
[----:B------:R0:W-:Y:S02]  /*fce70*/  @P6 STG.E.U16 [R26.64], R7 ;  /* 0x000000071a006986 */ /* 0x0001e4000c101506 */
[----:B------:R-:W4:Y:S01]  /*fce80*/  LDL.LU R15, [R1+0x494] ;  /* 0x00049400010f7983 */ /* 0x000f220000300800 */
[----:B------:R1:W-:Y:S04]  /*fce90*/  @P5 STG.E.U16 [R28.64], R12 ;  /* 0x0000000c1c005986 */ /* 0x0003e8000c101506 */
[----:B0-----:R-:W5:Y:S04]  /*fcea0*/  LDL.LU R7, [R1+0x4] ;  /* 0x0000040001077983 */ /* 0x001f680000300800 */
[----:B-1----:R-:W4:Y:S01]  /*fceb0*/  LDL.LU R29, [R1+0x4a4] ;  /* 0x0004a400011d7983 */ /* 0x002f220000300800 */
[----:B------:R-:W-:-:S02]  /*fcec0*/  ISETP.LT.AND P3, PT, R6, c[0x0][0x178], !P0 ;  /* 0x00005e0006007a0c */ /* 0x000fc40004761270 */
[----:B------:R-:W-:Y:S02]  /*fced0*/  ISETP.LT.AND P4, PT, R19, c[0x0][0x178], !P0 ;  /* 0x00005e0013007a0c */ /* 0x000fe40004781270 */
[----:B------:R-:W-:Y:S02]  /*fcee0*/  PRMT R16, R16, 0x7632, R16 ;  /* 0x0000763210107816 */ /* 0x000fe40000000010 */
[----:B------:R-:W-:Y:S02]  /*fcef0*/  PRMT R12, R17, 0x7632, R12 ;  /* 0x00007632110c7816 */ /* 0x000fe4000000000c */
[----:B------:R-:W-:Y:S01]  /*fcf00*/  ISETP.LT.AND P5, PT, R5, c[0x0][0x178], !P1 ;  /* 0x00005e0005007a0c */ /* 0x000fe20004fa1270 */
[----:B------:R-:W-:Y:S01]  /*fcf10*/  IMAD.WIDE R22, R4, 0x2, R10 ;  /* 0x0000000204167825 */ /* 0x000fe200078e020a */
[----:B------:R-:W-:Y:S01]  /*fcf20*/  ISETP.LT.AND P6, PT, R18, c[0x0][0x178], !P1 ;  /* 0x00005e0012007a0c */ /* 0x000fe20004fc1270 */
[----:B------:R-:W5:Y:S02]  /*fcf30*/  LDL.LU R28, [R1+0x376c] ;  /* 0x00376c00011c7983 */ /* 0x000f640000300800 */
[C---:B------:R-:W-:Y:S01]  /*fcf40*/  IMAD.WIDE R24, R4.reuse, 0x2, R20 ;  /* 0x0000000204187825 */ /* 0x040fe200078e0214 */
[----:B------:R-:W-:-:S03]  /*fcf50*/  IADD3 R0, R4, c[0x0][0x198], RZ ;  /* 0x0000660004007a10 */ /* 0x000fc60007ffe0ff */
[----:B------:R-:W-:Y:S01]  /*fcf60*/  STL [R1+0x3850], R16 ;  /* 0x0038501001007387 */ /* 0x000fe20000100800 */
[----:B------:R-:W5:Y:S04]  /*fcf70*/  LDL.LU R17, [R1+0x3770] ;  /* 0x0037700001117983 */ /* 0x000f680000300800 */
[----:B------:R0:W-:Y:S01]  /*fcf80*/  @P3 STG.E.U16 [R22.64], R12 ;  /* 0x0000000c16003986 */ /* 0x0001e2000c101506 */
[----:B------:R-:W-:Y:S01]  /*fcf90*/  ISETP.LT.AND P3, PT, R6, c[0x0][0x178], !P1 ;  /* 0x00005e0006007a0c */ /* 0x000fe20004f61270 */
[----:B------:R1:W-:Y:S01]  /*fcfa0*/  @P4 STG.E.U16 [R24.64], R16 ;  /* 0x0000001018004986 */ /* 0x0003e2000c101506 */
[----:B------:R-:W-:Y:S02]  /*fcfb0*/  ISETP.LT.AND P1, PT, R19, c[0x0][0x178], !P1 ;  /* 0x00005e0013007a0c */ /* 0x000fe40004f21270 */
[----:B------:R-:W-:Y:S01]  /*fcfc0*/  ISETP.LT.AND P4, PT, R5, c[0x0][0x178], !P2 ;  /* 0x00005e0005007a0c */ /* 0x000fe20005781270 */
[C---:B------:R-:W-:Y:S01]  /*fcfd0*/  IMAD.WIDE R26, R0.reuse, 0x2, R8 ;  /* 0x00000002001a7825 */ /* 0x040fe200078e0208 */
[----:B------:R-:W-:-:S03]  /*fcfe0*/  IADD3 R4, R0, c[0x0][0x198], RZ ;  /* 0x0000660000047a10 */ /* 0x000fc60007ffe0ff */
[----:B0-----:R-:W-:-:S04]  /*fcff0*/  IMAD.WIDE R22, R0, 0x2, R2 ;  /* 0x0000000200167825 */ /* 0x001fc800078e0202 */
[C---:B-1----:R-:W-:Y:S01]  /*fd000*/  IMAD.WIDE R24, R0.reuse, 0x2, R20 ;  /* 0x0000000200187825 */ /* 0x042fe200078e0214 */
[----:B---3--:R0:W-:Y:S01]  /*fd010*/  @P5 STG.E.U16 [R22.64], R13 ;  /* 0x0000000d16005986 */ /* 0x0081e2000c101506 */
[----:B------:R-:W-:Y:S02]  /*fd020*/  PRMT R12, R13, 0x7632, R12 ;  /* 0x000076320d0c7816 */ /* 0x000fe4000000000c */
[----:B0-----:R-:W-:Y:S01]  /*fd030*/  IMAD.WIDE R22, R0, 0x2, R10 ;  /* 0x0000000200167825 */ /* 0x001fe200078e020a */
[----:B--2---:R-:W-:Y:S02]  /*fd040*/  ISETP.GE.AND P0, PT, R14, c[0x0][0x17c], PT ;  /* 0x00005f000e007a0c */ /* 0x004fe40003f06270 */
[----:B------:R-:W2:Y:S01]  /*fd050*/  LDL.LU R14, [R1+0x504] ;  /* 0x00050400010e7983 */ /* 0x000ea20000300800 */
[----:B------:R-:W3:Y:S02]  /*fd060*/  LDL.LU R13, [R1+0x4f4] ;  /* 0x0004f400010d7983 */ /* 0x000ee40000300800 */
[----:B------:R-:W3:Y:S01]  /*fd070*/  LDL.LU R16, [R1+0x4c4] ;  /* 0x0004c40001107983 */ /* 0x000ee20000300800 */
[----:B----4-:R0:W-:Y:S01]  /*fd080*/  @P6 STG.E.U16 [R26.64], R29 ;  /* 0x0000001d1a006986 */ /* 0x0101e2000c101506 */
[----:B------:R-:W-:Y:S02]  /*fd090*/  @P3 STG.E.U16 [R22.64], R15 ;  /* 0x0000000f16003986 */ /* 0x000fe4000c101506 */
[----:B-----5:R-:W-:Y:S02]  /*fd0a0*/  @P1 STG.E.U16 [R24.64], R7 ;  /* 0x0000000718001986 */ /* 0x020fe4000c101506 */
[----:B0-----:R-:W-:-:S05]  /*fd0b0*/  IMAD.WIDE R26, R4, 0x2, R2 ;  /* 0x00000002041a7825 */ /* 0x001fca00078e0202 */
[----:B------:R0:W-:Y:S02]  /*fd0c0*/  @P4 STG.E.U16 [R26.64], R12 ;  /* 0x0000000c1a004986 */ /* 0x0001e4000c101506 */
[----:B0-----:R-:W-:Y:S02]  /*fd0d0*/  PRMT R12, R15, 0x7632, R12 ;  /* 0x000076320f0c7816 */ /* 0x001fe4000000000c */
[----:B------:R-:W4:Y:S01]  /*fd0e0*/  LDL.LU R15, [R1+0x3774] ;  /* 0x00377400010f7983 */ /* 0x000f220000300800 */
[----:B------:R-:W-:Y:S02]  /*fd0f0*/  ISETP.LT.AND P6, PT, R18, c[0x0][0x178], !P2 ;  /* 0x00005e0012007a0c */ /* 0x000fe400057c1270 */
[----:B------:R-:W-:Y:S02]  /*fd100*/  ISETP.LT.AND P3, PT, R6, c[0x0][0x178], !P2 ;  /* 0x00005e0006007a0c */ /* 0x000fe40005761270 */
[----:B------:R-:W-:Y:S01]  /*fd110*/  PRMT R0, R29, 0x7632, R0 ;  /* 0x000076321d007816 */ /* 0x000fe20000000000 */
[----:B------:R-:W-:Y:S01]  /*fd120*/  IMAD.WIDE R24, R4, 0x2, R8 ;  /* 0x0000000204187825 */ /* 0x000fe200078e0208 */
[----:B------:R-:W-:-:S02]  /*fd130*/  ISETP.LT.AND P2, PT, R19, c[0x0][0x178], !P2 ;  /* 0x00005e0013007a0c */ /* 0x000fc40005741270 */
[----:B------:R-:W-:Y:S01]  /*fd140*/  ISETP.LT.AND P4, PT, R5, c[0x0][0x178], !P0 ;  /* 0x00005e0005007a0c */ /* 0x000fe20004781270 */
[----:B------:R-:W-:-:S04]  /*fd150*/  IMAD.WIDE R22, R4, 0x2, R10 ;  /* 0x0000000204167825 */ /* 0x000fc800078e020a */
[----:B------:R0:W-:Y:S02]  /*fd160*/  @P6 STG.E.U16 [R24.64], R0 ;  /* 0x0000000018006986 */ /* 0x0001e4000c101506 */
[----:B------:R1:W-:Y:S01]  /*fd170*/  @P3 STG.E.U16 [R22.64], R12 ;  /* 0x0000000c16003986 */ /* 0x0003e2000c101506 */
[----:B------:R-:W-:Y:S02]  /*fd180*/  ISETP.GE.AND P1, PT, R17, c[0x0][0x17c], PT ;  /* 0x00005f0011007a0c */ /* 0x000fe40003f26270 */
[C---:B0-----:R-:W-:Y:S02]  /*fd190*/  IADD3 R0, R4.reuse, c[0x0][0x198], RZ ;  /* 0x0000660004007a10 */ /* 0x041fe40007ffe0ff */
[----:B-1----:R-:W-:Y:S01]  /*fd1a0*/  PRMT R12, R7, 0x7632, R12 ;  /* 0x00007632070c7816 */ /* 0x002fe2000000000c */
[----:B------:R-:W-:-:S04]  /*fd1b0*/  IMAD.WIDE R22, R4, 0x2, R20 ;  /* 0x0000000204167825 */ /* 0x000fc800078e0214 */
[----:B------:R-:W-:Y:S01]  /*fd1c0*/  IMAD.WIDE R24, R0, 0x2, R2 ;  /* 0x0000000200187825 */ /* 0x000fe200078e0202 */
[----:B------:R-:W5:Y:S04]  /*fd1d0*/  LDL.LU R17, [R1+0x534] ;  /* 0x0005340001117983 */ /* 0x000f680000300800 */
[----:B------:R0:W-:Y:S01]  /*fd1e0*/  @P2 STG.E.U16 [R22.64], R12 ;  /* 0x0000000c16002986 */ /* 0x0001e2000c101506 */
[----:B------:R-:W-:Y:S01]  /*fd1f0*/  ISETP.LT.AND P6, PT, R18, c[0x0][0x178], !P0 ;  /* 0x00005e0012007a0c */ /* 0x000fe200047c1270 */
[----:B------:R-:W5:Y:S01]  /*fd200*/  LDL.LU R7, [R1+0x524] ;  /* 0x0005240001077983 */ /* 0x000f620000300800 */
[----:B------:R-:W-:Y:S01]  /*fd210*/  ISETP.LT.AND P3, PT, R6, c[0x0][0x178], !P0 ;  /* 0x00005e0006007a0c */ /* 0x000fe20004761270 */
[----:B------:R-:W-:-:S04]  /*fd220*/  IMAD.WIDE R26, R0, 0x2, R8 ;  /* 0x00000002001a7825 */ /* 0x000fc800078e0208 */
[C---:B0-----:R-:W-:Y:S01]  /*fd230*/  IMAD.WIDE R22, R0.reuse, 0x2, R10 ;  /* 0x0000000200167825 */ /* 0x041fe200078e020a */
[----:B--2---:R0:W-:Y:S04]  /*fd240*/  @P4 STG.E.U16 [R24.64], R14 ;  /* 0x0000000e18004986 */ /* 0x0041e8000c101506 */
[----:B0-----:R-:W2:Y:S01]  /*fd250*/  LDL.LU R25, [R1+0x34] ;  /* 0x0000340001197983 */ /* 0x001ea20000300800 */
[----:B---3--:R0:W-:Y:S01]  /*fd260*/  @P6 STG.E.U16 [R26.64], R13 ;  /* 0x0000000d1a006986 */ /* 0x0081e2000c101506 */
[----:B------:R-:W-:Y:S02]  /*fd270*/  IADD3 R24, R0, c[0x0][0x198], RZ ;  /* 0x0000660000187a10 */ /* 0x000fe40007ffe0ff */
[----:B------:R-:W-:Y:S01]  /*fd280*/  PRMT R4, R13, 0x7632, R4 ;  /* 0x000076320d047816 */ /* 0x000fe20000000004 */
[----:B------:R1:W-:Y:S01]  /*fd290*/  @P3 STG.E.U16 [R22.64], R16 ;  /* 0x0000001016003986 */ /* 0x0003e2000c101506 */
[----:B------:R-:W-:Y:S01]  /*fd2a0*/  PRMT R12, R16, 0x7632, R12 ;  /* 0x00007632100c7816 */ /* 0x000fe2000000000c */
[----:B0-----:R-:W-:Y:S01]  /*fd2b0*/  IMAD.WIDE R26, R0, 0x2, R20 ;  /* 0x00000002001a7825 */ /* 0x001fe200078e0214 */
[----:B------:R-:W-:-:S02]  /*fd2c0*/  PRMT R0, R14, 0x7632, R0 ;  /* 0x000076320e007816 */ /* 0x000fc40000000000 */
[----:B------:R-:W3:Y:S01]  /*fd2d0*/  LDL.LU R14, [R1+0x3778] ;  /* 0x00377800010e7983 */ /* 0x000ee20000300800 */
[----:B------:R-:W3:Y:S01]  /*fd2e0*/  LDL.LU R13, [R1+0x377c] ;  /* 0x00377c00010d7983 */ /* 0x000ee20000300800 */
[----:B----4-:R-:W-:Y:S02]  /*fd2f0*/  ISETP.GE.AND P2, PT, R15, c[0x0][0x17c], PT ;  /* 0x00005f000f007a0c */ /* 0x010fe40003f46270 */
[----:B------:R-:W4:Y:S01]  /*fd300*/  LDL.LU R15, [R1+0x44] ;  /* 0x00004400010f7983 */ /* 0x000f220000300800 */
[----:B-1----:R-:W4:Y:S01]  /*fd310*/  LDL.LU R16, [R1+0x3850] ;  /* 0x0038500001107983 */ /* 0x002f220000300800 */
[----:B------:R-:W-:Y:S02]  /*fd320*/  ISETP.GE.AND P5, PT, R28, c[0x0][0x17c], PT ;  /* 0x00005f001c007a0c */ /* 0x000fe40003fa6270 */
[----:B------:R-:W-:Y:S02]  /*fd330*/  ISETP.LT.AND P0, PT, R19, c[0x0][0x178], !P0 ;  /* 0x00005e0013007a0c */ /* 0x000fe40004701270 */
[----:B------:R-:W-:-:S02]  /*fd340*/  ISETP.LT.AND P4, PT, R5, c[0x0][0x178], !P5 ;  /* 0x00005e0005007a0c */ /* 0x000fc40006f81270 */
[----:B------:R-:W-:Y:S01]  /*fd350*/  ISETP.LT.AND P6, PT, R18, c[0x0][0x178], !P5 ;  /* 0x00005e0012007a0c */ /* 0x000fe20006fc1270 */
[----:B------:R-:W-:-:S04]  /*fd360*/  IMAD.WIDE R28, R24, 0x2, R2 ;  /* 0x00000002181c7825 */ /* 0x000fc800078e0202 */
[----:B------:R-:W-:Y:S01]  /*fd370*/  IMAD.WIDE R22, R24, 0x2, R8 ;  /* 0x0000000218167825 */ /* 0x000fe200078e0208 */
[----:B------:R-:W-:-:S03]  /*fd380*/  ISETP.LT.AND P3, PT, R6, c[0x0][0x178], !P5 ;  /* 0x00005e0006007a0c */ /* 0x000fc60006f61270 */
[----:B------:R-:W-:Y:S01]  /*fd390*/  ISETP.LT.AND P5, PT, R19, c[0x0][0x178], !P5 ;  /* 0x00005e0013007a0c */ /* 0x000fe20006fa1270 */
[----:B--2---:R-:W-:Y:S01]  /*fd3a0*/  @P0 STG.E.U16 [R26.64], R25 ;  /* 0x000000191a000986 */ /* 0x004fe2000c101506 */
[----:B------:R0:W-:Y:S01]  /*fd3b0*/  @P4 STG.E.U16 [R28.64], R0 ;  /* 0x000000001c004986 */ /* 0x0001e2000c101506 */
[----:B------:R-:W-:Y:S01]  /*fd3c0*/  ISETP.LT.AND P4, PT, R5, c[0x0][0x178], !P1 ;  /* 0x00005e0005007a0c */ /* 0x000fe20004f81270 */
[----:B------:R1:W-:Y:S01]  /*fd3d0*/  @P6 STG.E.U16 [R22.64], R4 ;  /* 0x0000000416006986 */ /* 0x0003e2000c101506 */
[----:B------:R-:W-:Y:S02]  /*fd3e0*/  ISETP.LT.AND P6, PT, R18, c[0x0][0x178], !P1 ;  /* 0x00005e0012007a0c */ /* 0x000fe40004fc1270 */
[C---:B0-----:R-:W-:Y:S02]  /*fd3f0*/  IADD3 R0, R24.reuse, c[0x0][0x198], RZ ;  /* 0x0000660018007a10 */ /* 0x041fe40007ffe0ff */
[----:B-1----:R-:W-:Y:S01]  /*fd400*/  PRMT R4, R25, 0x7632, R4 ;  /* 0x0000763219047816 */ /* 0x002fe20000000004 */
[----:B------:R-:W-:-:S04]  /*fd410*/  IMAD.WIDE R22, R24, 0x2, R10 ;  /* 0x0000000218167825 */ /* 0x000fc800078e020a */
[----:B------:R-:W-:-:S04]  /*fd420*/  IMAD.WIDE R24, R24, 0x2, R20 ;  /* 0x0000000218187825 */ /* 0x000fc800078e0214 */
[----:B------:R-:W-:-:S04]  /*fd430*/  IMAD.WIDE R26, R0, 0x2, R2 ;  /* 0x00000002001a7825 */ /* 0x000fc800078e0202 */
[----:B------:R-:W-:Y:S01]  /*fd440*/  IMAD.WIDE R28, R0, 0x2, R8 ;  /* 0x00000002001c7825 */ /* 0x000fe200078e0208 */
[----:B------:R0:W-:Y:S03]  /*fd450*/  @P3 STG.E.U16 [R22.64], R12 ;  /* 0x0000000c16003986 */ /* 0x0001e6000c101506 */
[----:B------:R1:W-:Y:S02]  /*fd460*/  @P5 STG.E.U16 [R24.64], R4 ;  /* 0x0000000418005986 */ /* 0x0003e4000c101506 */
[----:B-----5:R2:W-:Y:S01]  /*fd470*/  @P4 STG.E.U16 [R26.64], R17 ;  /* 0x000000111a004986 */ /* 0x0205e2000c101506 */
[----:B---3--:R-:W-:Y:S02]  /*fd480*/  ISETP.GE.AND P0, PT, R14, c[0x0][0x17c], PT ;  /* 0x00005f000e007a0c */ /* 0x008fe40003f06270 */
[----:B------:R-:W-:Y:S02]  /*fd490*/  ISETP.LT.AND P4, PT, R6, c[0x0][0x178], !P1 ;  /* 0x00005e0006007a0c */ /* 0x000fe40004f81270 */
[----:B------:R-:W-:Y:S01]  /*fd4a0*/  ISETP.LT.AND P3, PT, R19, c[0x0][0x178], !P1 ;  /* 0x00005e0013007a0c */ /* 0x000fe20004f61270 */
[----:B------:R-:W-:Y:S01]  /*fd4b0*/  ISETP.GE.AND P1, PT, R13, c[0x0][0x17c], PT ;  /* 0x00005f000d007a0c */ /* 0x000fe20003f26270 */
[----:B------:R-:W3:Y:S01]  /*fd4c0*/  LDL.LU R14, [R1+0x5a4] ;  /* 0x0005a400010e7983 */ /* 0x000ee20000300800 */
[----:B------:R-:W5:Y:S03]  /*fd4d0*/  LDL.LU R13, [R1+0x584] ;  /* 0x00058400010d7983 */ /* 0x000f660000300800 */
[----:B------:R2:W-:Y:S01]  /*fd4e0*/  @P6 STG.E.U16 [R28.64], R7 ;  /* 0x000000071c006986 */ /* 0x0005e2000c101506 */
[----:B0-----:R-:W-:-:S02]  /*fd4f0*/  PRMT R12, R7, 0x7632, R12 ;  /* 0x00007632070c7816 */ /* 0x001fc4000000000c */
[C---:B-1----:R-:W-:Y:S01]  /*fd500*/  IADD3 R4, R0.reuse, c[0x0][0x198], RZ ;  /* 0x0000660000047a10 */ /* 0x042fe20007ffe0ff */
[----:B------:R-:W-:-:S04]  /*fd510*/  IMAD.WIDE R22, R0, 0x2, R10 ;  /* 0x0000000200167825 */ /* 0x000fc800078e020a */
[----:B------:R-:W-:Y:S01]  /*fd520*/  IMAD.WIDE R24, R0, 0x2, R20 ;  /* 0x0000000200187825 */ /* 0x000fe200078e0214 */
[----:B----4-:R-:W-:Y:S02]  /*fd530*/  PRMT R16, R17, 0x7632, R16 ;  /* 0x0000763211107816 */ /* 0x010fe40000000010 */
[----:B--2---:R-:W2:Y:S01]  /*fd540*/  LDL.LU R17, [R1+0x3780] ;  /* 0x0037800001117983 */ /* 0x004ea20000300800 */
[----:B------:R-:W4:Y:S02]  /*fd550*/  LDL.LU R7, [R1+0x24] ;  /* 0x0000240001077983 */ /* 0x000f240000300800 */
[----:B------:R-:W2:Y:S01]  /*fd560*/  LDL.LU R0, [R1+0x514] ;  /* 0x0005140001007983 */ /* 0x000ea20000300800 */
[----:B------:R-:W-:Y:S02]  /*fd570*/  ISETP.LT.AND P6, PT, R5, c[0x0][0x178], !P2 ;  /* 0x00005e0005007a0c */ /* 0x000fe400057c1270 */
[----:B------:R-:W-:Y:S01]  /*fd580*/  ISETP.LT.AND P5, PT, R18, c[0x0][0x178], !P2 ;  /* 0x00005e0012007a0c */ /* 0x000fe200057a1270 */
[----:B------:R-:W-:-:S04]  /*fd590*/  IMAD.WIDE R26, R4, 0x2, R2 ;  /* 0x00000002041a7825 */ /* 0x000fc800078e0202 */
[----:B------:R-:W-:Y:S01]  /*fd5a0*/  IMAD.WIDE R28, R4, 0x2, R8 ;  /* 0x00000002041c7825 */ /* 0x000fe200078e0208 */
[----:B--2---:R0:W-:Y:S04]  /*fd5b0*/  @P4 STG.E.U16 [R22.64], R0 ;  /* 0x0000000016004986 */ /* 0x0041e8000c101506 */
[----:B0-----:R-:W2:Y:S01]  /*fd5c0*/  LDL.LU R23, [R1+0x544] ;  /* 0x0005440001177983 */ /* 0x001ea20000300800 */
[----:B------:R-:W-:Y:S01]  /*fd5d0*/  ISETP.LT.AND P4, PT, R6, c[0x0][0x178], !P2 ;  /* 0x00005e0006007a0c */ /* 0x000fe20005781270 */
[----:B------:R-:W-:Y:S02]  /*fd5e0*/  @P3 STG.E.U16 [R24.64], R15 ;  /* 0x0000000f18003986 */ /* 0x000fe4000c101506 */
[----:B------:R0:W-:Y:S01]  /*fd5f0*/  @P6 STG.E.U16 [R26.64], R16 ;  /* 0x000000101a006986 */ /* 0x0001e2000c101506 */
[----:B------:R1:W-:Y:S01]  /*fd600*/  @P5 STG.E.U16 [R28.64], R12 ;  /* 0x0000000c1c005986 */ /* 0x0003e2000c101506 */
[----:B------:R-:W-:-:S02]  /*fd610*/  ISETP.LT.AND P3, PT, R19, c[0x0][0x178], !P2 ;  /* 0x00005e0013007a0c */ /* 0x000fc40005761270 */
[----:B------:R-:W-:Y:S01]  /*fd620*/  ISETP.LT.AND P5, PT, R5, c[0x0][0x178], !P0 ;  /* 0x00005e0005007a0c */ /* 0x000fe200047a1270 */
[----:B------:R-:W-:Y:S02]  /*fd630*/  ISETP.GE.AND P2, PT, R17, c[0x0][0x17c], PT ;  /* 0x00005f0011007a0c */ /* 0x000fe40003f46270 */
[----:B------:R-:W3:Y:S01]  /*fd640*/  LDL.LU R17, [R1+0x3784] ;  /* 0x0037840001117983 */ /* 0x000ee20000300800 */
[----:B0-----:R-:W-:Y:S01]  /*fd650*/  PRMT R16, R0, 0x7632, R16 ;  /* 0x0000763200107816 */ /* 0x001fe20000000010 */
[C---:B------:R-:W-:Y:S01]  /*fd660*/  IADD3 R0, R4.reuse, c[0x0][0x198], RZ ;  /* 0x0000660004007a10 */ /* 0x040fe20007ffe0ff */
[----:B-1----:R-:W-:Y:S01]  /*fd670*/  PRMT R12, R15, 0x7632, R12 ;  /* 0x000076320f0c7816 */ /* 0x002fe2000000000c */
[----:B------:R-:W-:Y:S01]  /*fd680*/  IMAD.WIDE R24, R4, 0x2, R20 ;  /* 0x0000000204187825 */ /* 0x000fe200078e0214 */
[----:B------:R-:W-:-:S03]  /*fd690*/  ISETP.LT.AND P6, PT, R18, c[0x0][0x178], !P0 ;  /* 0x00005e0012007a0c */ /* 0x000fc600047c1270 */
[----:B--2---:R-:W-:Y:S02]  /*fd6a0*/  IMAD.MOV.U32 R29, RZ, RZ, R23 ;  /* 0x000000ffff1d7224 */ /* 0x004fe400078e0017 */
[----:B------:R-:W-:-:S05]  /*fd6b0*/  IMAD.WIDE R22, R4, 0x2, R10 ;  /* 0x0000000204167825 */ /* 0x000fca00078e020a */
[----:B------:R0:W-:Y:S01]  /*fd6c0*/  @P4 STG.E.U16 [R22.64], R16 ;  /* 0x0000001016004986 */ /* 0x0001e2000c101506 */
[----:B------:R3:W-:Y:S02]  /*fd6d0*/  @P3 STG.E.U16 [R24.64], R12 ;  /* 0x0000000c18003986 */ /* 0x0007e4000c101506 */
[----:B0-----:R-:W-:Y:S01]  /*fd6e0*/  IMAD.WIDE R22, R0, 0x2, R2 ;  /* 0x0000000200167825 */ /* 0x001fe200078e0202 */
[----:B---3--:R-:W-:-:S04]  /*fd6f0*/  PRMT R12, R14, 0x7632, R12 ;  /* 0x000076320e0c7816 */ /* 0x008fc8000000000c */
[----:B------:R0:W-:Y:S04]  /*fd700*/  @P5 STG.E.U16 [R22.64], R14 ;  /* 0x0000000e16005986 */ /* 0x0001e8000c101506 */
[----:B0-----:R-:W2:Y:S01]  /*fd710*/  LDL.LU R14, [R1+0x3788] ;  /* 0x00378800010e7983 */ /* 0x001ea20000300800 */
[----:B------:R-:W3:Y:S02]  /*fd720*/  LDL.LU R28, [R1+0x5e4] ;  /* 0x0005e400011c7983 */ /* 0x000ee40000300800 */
[----:B------:R-:W3:Y:S01]  /*fd730*/  LDL.LU R15, [R1+0x5c4] ;  /* 0x0005c400010f7983 */ /* 0x000ee20000300800 */
[----:B------:R-:W-:Y:S01]  /*fd740*/  ISETP.LT.AND P4, PT, R6, c[0x0][0x178], !P0 ;  /* 0x00005e0006007a0c */ /* 0x000fe20004781270 */
[----:B------:R-:W-:Y:S01]  /*fd750*/  IMAD.WIDE R26, R0, 0x2, R8 ;  /* 0x00000002001a7825 */ /* 0x000fe200078e0208 */
[----:B------:R-:W-:-:S02]  /*fd760*/  ISETP.LT.AND P0, PT, R19, c[0x0][0x178], !P0 ;  /* 0x00005e0013007a0c */ /* 0x000fc40004701270 */
[----:B------:R-:W-:Y:S01]  /*fd770*/  ISETP.LT.AND P3, PT, R5, c[0x0][0x178], !P1 ;  /* 0x00005e0005007a0c */ /* 0x000fe20004f61270 */
[----:B------:R-:W-:Y:S01]  /*fd780*/  IMAD.WIDE R22, R0, 0x2, R10 ;  /* 0x0000000200167825 */ /* 0x000fe200078e020a */
[----:B-----5:R0:W-:Y:S01]  /*fd790*/  @P6 STG.E.U16 [R26.64], R13 ;  /* 0x0000000d1a006986 */ /* 0x0201e2000c101506 */
[----:B------:R-:W-:Y:S02]  /*fd7a0*/  ISETP.LT.AND P6, PT, R18, c[0x0][0x178], !P1 ;  /* 0x00005e0012007a0c */ /* 0x000fe40004fc1270 */
[C---:B------:R-:W-:Y:S01]  /*fd7b0*/  IADD3 R4, R0.reuse, c[0x0][0x198], RZ ;  /* 0x0000660000047a10 */ /* 0x040fe20007ffe0ff */
[----:B------:R-:W-:Y:S01]  /*fd7c0*/  IMAD.WIDE R24, R0, 0x2, R20 ;  /* 0x0000000200187825 */ /* 0x000fe200078e0214 */
[----:B------:R-:W-:Y:S02]  /*fd7d0*/  PRMT R0, R13, 0x7632, R0 ;  /* 0x000076320d007816 */ /* 0x000fe40000000000 */
[----:B------:R1:W-:Y:S01]  /*fd7e0*/  @P4 STG.E.U16 [R22.64], R29 ;  /* 0x0000001d16004986 */ /* 0x0003e2000c101506 */
[----:B------:R-:W-:Y:S01]  /*fd7f0*/  ISETP.LT.AND P4, PT, R6, c[0x0][0x178], !P1 ;  /* 0x00005e0006007a0c */ /* 0x000fe20004f81270 */
[----:B----4-:R4:W-:Y:S02]  /*fd800*/  @P0 STG.E.U16 [R24.64], R7 ;  /* 0x0000000718000986 */ /* 0x0109e4000c101506 */
[----:B0-----:R-:W-:Y:S01]  /*fd810*/  IMAD.WIDE R26, R4, 0x2, R2 ;  /* 0x00000002041a7825 */ /* 0x001fe200078e0202 */
[----:B------:R-:W-:-:S03]  /*fd820*/  ISETP.LT.AND P1, PT, R19, c[0x0][0x178], !P1 ;  /* 0x00005e0013007a0c */ /* 0x000fc60004f21270 */
[----:B-1----:R-:W-:Y:S02]  /*fd830*/  IMAD.MOV.U32 R23, RZ, RZ, R29 ;  /* 0x000000ffff177224 */ /* 0x002fe400078e001d */
[----:B----4-:R-:W-:Y:S01]  /*fd840*/  IMAD.WIDE R24, R4, 0x2, R8 ;  /* 0x0000000204187825 */ /* 0x010fe200078e0208 */
[----:B------:R0:W-:Y:S01]  /*fd850*/  @P3 STG.E.U16 [R26.64], R12 ;  /* 0x0000000c1a003986 */ /* 0x0001e2000c101506 */
[----:B------:R-:W-:-:S03]  /*fd860*/  ISETP.LT.AND P3, PT, R5, c[0x0][0x178], !P2 ;  /* 0x00005e0005007a0c */ /* 0x000fc60005761270 */
[----:B------:R1:W-:Y:S01]  /*fd870*/  @P6 STG.E.U16 [R24.64], R0 ;  /* 0x0000000018006986 */ /* 0x0003e2000c101506 */
[----:B------:R-:W-:Y:S02]  /*fd880*/  ISETP.LT.AND P6, PT, R18, c[0x0][0x178], !P2 ;  /* 0x00005e0012007a0c */ /* 0x000fe400057c1270 */
[----:B0-----:R-:W-:Y:S01]  /*fd890*/  PRMT R12, R23, 0x7632, R12 ;  /* 0x00007632170c7816 */ /* 0x001fe2000000000c */
[C---:B------:R-:W-:Y:S01]  /*fd8a0*/  IMAD.WIDE R22, R4.reuse, 0x2, R10 ;  /* 0x0000000204167825 */ /* 0x040fe200078e020a */
[----:B-1----:R-:W-:-:S04]  /*fd8b0*/  IADD3 R0, R4, c[0x0][0x198], RZ ;  /* 0x0000660004007a10 */ /* 0x002fc80007ffe0ff */
[----:B------:R0:W-:Y:S01]  /*fd8c0*/  @P4 STG.E.U16 [R22.64], R12 ;  /* 0x0000000c16004986 */ /* 0x0001e2000c101506 */
[----:B------:R-:W-:Y:S02]  /*fd8d0*/  ISETP.GE.AND P5, PT, R17, c[0x0][0x17c], PT ;  /* 0x00005f0011007a0c */ /* 0x000fe40003fa6270 */
[----:B------:R-:W4:Y:S02]  /*fd8e0*/  LDL.LU R17, [R1+0x384c] ;  /* 0x00384c0001117983 */ /* 0x000f240000300800 */
[----:B------:R-:W-:-:S04]  /*fd8f0*/  IMAD.WIDE R24, R0, 0x2, R2 ;  /* 0x0000000200187825 */ /* 0x000fc800078e0202 */
[----:B------:R-:W-:Y:S01]  /*fd900*/  IMAD.WIDE R26, R0, 0x2, R8 ;  /* 0x00000002001a7825 */ /* 0x000fe200078e0208 */
[----:B------:R-:W5:Y:S03]  /*fd910*/  LDL.LU R13, [R1+0x594] ;  /* 0x00059400010d7983 */ /* 0x000f660000300800 */
[----:B------:R-:W4:Y:S01]  /*fd920*/  LDL.LU R29, [R1+0x14] ;  /* 0x00001400011d7983 */ /* 0x000f220000300800 */
[----:B0-----:R-:W-:Y:S01]  /*fd930*/  PRMT R12, R7, 0x7632, R12 ;  /* 0x00007632070c7816 */ /* 0x001fe2000000000c */
[----:B------:R-:W-:Y:S01]  /*fd940*/  IMAD.WIDE R22, R4, 0x2, R20 ;  /* 0x0000000204167825 */ /* 0x000fe200078e0214 */
[----:B------:R-:W4:Y:S04]  /*fd950*/  LDL.LU R7, [R1+0x634] ;  /* 0x0006340001077983 */ /* 0x000f280000300800 */
[----:B------:R0:W-:Y:S01]  /*fd960*/  @P1 STG.E.U16 [R22.64], R12 ;  /* 0x0000000c16001986 */ /* 0x0001e2000c101506 */
[C---:B------:R-:W-:Y:S01]  /*fd970*/  IADD3 R4, R0.reuse, c[0x0][0x198], RZ ;  /* 0x0000660000047a10 */ /* 0x040fe20007ffe0ff */
[----:B0-----:R-:W-:Y:S01]  /*fd980*/  IMAD.WIDE R22, R0, 0x2, R10 ;  /* 0x0000000200167825 */ /* 0x001fe200078e020a */
[----:B--2---:R-:W-:Y:S01]  /*fd990*/  ISETP.GE.AND P0, PT, R14, c[0x0][0x17c], PT ;  /* 0x00005f000e007a0c */ /* 0x004fe20003f06270 */
[----:B---3--:R-:W-:Y:S04]  /*fd9a0*/  @P3 STG.E.U16 [R24.64], R28 ;  /* 0x0000001c18003986 */ /* 0x008fe8000c101506 */
[----:B------:R-:W2:Y:S01]  /*fd9b0*/  LDL.LU R14, [R1+0x614] ;  /* 0x00061400010e7983 */ /* 0x000ea20000300800 */
[----:B------:R0:W-:Y:S03]  /*fd9c0*/  @P6 STG.E.U16 [R26.64], R15 ;  /* 0x0000000f1a006986 */ /* 0x0001e6000c101506 */
[----:B0-----:R-:W3:Y:S01]  /*fd9d0*/  LDL.LU R27, [R1+0x378c] ;  /* 0x00378c00011b7983 */ /* 0x001ee20000300800 */
[----:B------:R-:W-:Y:S01]  /*fd9e0*/  IMAD.WIDE R24, R0, 0x2, R20 ;  /* 0x0000000200187825 */ /* 0x000fe200078e0214 */
[----:B------:R-:W-:-:S02]  /*fd9f0*/  PRMT R0, R28, 0x7632, R0 ;  /* 0x000076321c007816 */ /* 0x000fc40000000000 */
[----:B------:R-:W2:Y:S01]  /*fda00*/  LDL.LU R28, [R1+0x3790] ;  /* 0x00379000011c7983 */ /* 0x000ea20000300800 */
[----:B------:R-:W-:Y:S02]  /*fda10*/  PRMT R12, R15, 0x7632, R12 ;  /* 0x000076320f0c7816 */ /* 0x000fe4000000000c */
[----:B------:R-:W2:Y:S01]  /*fda20*/  LDL.LU R15, [R1+0x3794] ;  /* 0x00379400010f7983 */ /* 0x000ea20000300800 */
[----:B------:R-:W-:Y:S01]  /*fda30*/  ISETP.LT.AND P4, PT, R6, c[0x0][0x178], !P2 ;  /* 0x00005e0006007a0c */ /* 0x000fe20005781270 */
[----:B------:R-:W-:Y:S01]  /*fda40*/  ISETP.LT.AND P2, PT, R19, c[0x0][0x178], !P2 ;  /* 0x00005e0013007a0c */ /* 0x000fe20005741270 */
[----:B------:R-:W-:Y:S02]  /*fda50*/  ISETP.LT.AND P3, PT, R5, c[0x0][0x178], !P5 ;  /* 0x00005e0005007a0c */ /* 0x000fe40006f61270 */
[----:B------:R-:W-:-:S09]  /*fda60*/  ISETP.LT.AND P6, PT, R18, c[0x0][0x178], !P5 ;  /* 0x00005e0012007a0c */ /* 0x000fd20006fc1270 */
[----:B-----5:R0:W-:Y:S01]  /*fda70*/  @P4 STG.E.U16 [R22.64], R13 ;  /* 0x0000000d16004986 */ /* 0x0201e2000c101506 */
[----:B----4-:R1:W-:Y:S01]  /*fda80*/  @P2 STG.E.U16 [R24.64], R29 ;  /* 0x0000001d18002986 */ /* 0x0103e2000c101506 */
[----:B------:R-:W-:Y:S01]  /*fda90*/  ISETP.LT.AND P4, PT, R5, c[0x0][0x178], !P0 ;  /* 0x00005e0005007a0c */ /* 0x000fe20004781270 */
[----:B0-----:R-:W-:Y:S01]  /*fdaa0*/  IMAD.WIDE R22, R4, 0x2, R8 ;  /* 0x0000000204167825 */ /* 0x001fe200078e0208 */
[----:B------:R-:W-:-:S03]  /*fdab0*/  PRMT R16, R13, 0x7632, R16 ;  /* 0x000076320d107816 */ /* 0x000fc60000000010 */
[C---:B-1----:R-:W-:Y:S01]  /*fdac0*/  IMAD.WIDE R24, R4.reuse, 0x2, R20 ;  /* 0x0000000204187825 */ /* 0x042fe200078e0214 */
[----:B------:R-:W4:Y:S01]  /*fdad0*/  LDL.LU R13, [R1+0x3848] ;  /* 0x00384800010d7983 */ /* 0x000f220000300800 */
[----:B---3--:R-:W-:Y:S02]  /*fdae0*/  ISETP.GE.AND P1, PT, R27, c[0x0][0x17c], PT ;  /* 0x00005f001b007a0c */ /* 0x008fe40003f26270 */
[----:B------:R-:W-:-:S05]  /*fdaf0*/  IMAD.WIDE R26, R4, 0x2, R2 ;  /* 0x00000002041a7825 */ /* 0x000fca00078e0202 */
[----:B------:R0:W-:Y:S01]  /*fdb00*/  @P3 STG.E.U16 [R26.64], R0 ;  /* 0x000000001a003986 */ /* 0x0001e2000c101506 */
[----:B------:R-:W-:Y:S01]  /*fdb10*/  ISETP.LT.AND P3, PT, R6, c[0x0][0x178], !P5 ;  /* 0x00005e0006007a0c */ /* 0x000fe20006f61270 */
[----:B------:R-:W-:Y:S02]  /*fdb20*/  ISETP.LT.AND P5, PT, R19, c[0x0][0x178], !P5 ;  /* 0x00005e0013007a0c */ /* 0x000fe40006fa1270 */
[----:B------:R1:W-:Y:S01]  /*fdb30*/  @P6 STG.E.U16 [R22.64], R12 ;  /* 0x0000000c16006986 */ /* 0x0003e2000c101506 */
[----:B------:R-:W-:Y:S02]  /*fdb40*/  ISETP.LT.AND P6, PT, R18, c[0x0][0x178], !P0 ;  /* 0x00005e0012007a0c */ /* 0x000fe400047c1270 */
[----:B--2---:R-:W-:Y:S02]  /*fdb50*/  ISETP.GE.AND P2, PT, R28, c[0x0][0x17c], PT ;  /* 0x00005f001c007a0c */ /* 0x004fe40003f46270 */
[C---:B0-----:R-:W-:Y:S01]  /*fdb60*/  IADD3 R0, R4.reuse, c[0x0][0x198], RZ ;  /* 0x0000660004007a10 */ /* 0x041fe20007ffe0ff */
[----:B-1----:R-:W-:Y:S01]  /*fdb70*/  IMAD.WIDE R22, R4, 0x2, R10 ;  /* 0x0000000204167825 */ /* 0x002fe200078e020a */
[----:B------:R-:W-:-:S03]  /*fdb80*/  PRMT R12, R29, 0x7632, R12 ;  /* 0x000076321d0c7816 */ /* 0x000fc6000000000c */
[----:B------:R-:W-:-:S04]  /*fdb90*/  IMAD.WIDE R26, R0, 0x2, R2 ;  /* 0x00000002001a7825 */ /* 0x000fc800078e0202 */
[----:B------:R-:W-:Y:S01]  /*fdba0*/  IMAD.WIDE R28, R0, 0x2, R8 ;  /* 0x00000002001c7825 */ /* 0x000fe200078e0208 */
[----:B------:R0:W-:Y:S03]  /*fdbb0*/  @P3 STG.E.U16 [R22.64], R16 ;  /* 0x0000001016003986 */ /* 0x0001e6000c101506 */
[----:B------:R1:W-:Y:S02]  /*fdbc0*/  @P5 STG.E.U16 [R24.64], R12 ;  /* 0x0000000c18005986 */ /* 0x0003e4000c101506 */
[----:B------:R2:W-:Y:S02]  /*fdbd0*/  @P4 STG.E.U16 [R26.64], R7 ;  /* 0x000000071a004986 */ /* 0x0005e4000c101506 */
[----:B------:R3:W-:Y:S01]  /*fdbe0*/  @P6 STG.E.U16 [R28.64], R14 ;  /* 0x0000000e1c006986 */ /* 0x0007e2000c101506 */
[----:B------:R-:W-:Y:S02]  /*fdbf0*/  ISETP.LT.AND P6, PT, R5, c[0x0][0x178], !P1 ;  /* 0x00005e0005007a0c */ /* 0x000fe40004fc1270 */
[----:B------:R-:W-:-:S02]  /*fdc00*/  ISETP.LT.AND P4, PT, R6, c[0x0][0x178], !P0 ;  /* 0x00005e0006007a0c */ /* 0x000fc40004781270 */
[----:B------:R-:W-:Y:S01]  /*fdc10*/  ISETP.LT.AND P3, PT, R19, c[0x0][0x178], !P0 ;  /* 0x00005e0013007a0c */ /* 0x000fe20004761270 */
[----:B------:R-:W5:Y:S01]  /*fdc20*/  LDL.LU R5, [R1+0x3844] ;  /* 0x0038440001057983 */ /* 0x000f620000300800 */
[----:B------:R-:W-:Y:S02]  /*fdc30*/  ISETP.GE.AND P0, PT, R15, c[0x0][0x17c], PT ;  /* 0x00005f000f007a0c */ /* 0x000fe40003f06270 */
[----:B------:R-:W-:Y:S02]  /*fdc40*/  IADD3 R4, R0, c[0x0][0x198], RZ ;  /* 0x0000660000047a10 */ /* 0x000fe40007ffe0ff */
[----:B0-----:R-:W-:Y:S02]  /*fdc50*/  PRMT R16, R7, 0x7632, R16 ;  /* 0x0000763207107816 */ /* 0x001fe40000000010 */
[----:B-1----:R-:W-:Y:S01]  /*fdc60*/  PRMT R12, R14, 0x7632, R12 ;  /* 0x000076320e0c7816 */ /* 0x002fe2000000000c */
[----:B--2---:R-:W2:Y:S01]  /*fdc70*/  LDL.LU R7, [R1+0x674] ;  /* 0x0006740001077983 */ /* 0x004ea20000300800 */
[----:B------:R-:W2:Y:S02]  /*fdc80*/  LDL.LU R15, [R1+0x3798] ;  /* 0x00379800010f7983 */ /* 0x000ea40000300800 */
[----:B------:R-:W-:-:S04]  /*fdc90*/  IMAD.WIDE R22, R0, 0x2, R10 ;  /* 0x0000000200167825 */ /* 0x000fc800078e020a */
[----:B---3--:R-:W3:Y:S02]  /*fdca0*/  LDL.LU R14, [R1+0x624] ;  /* 0x00062400010e7983 */ /* 0x008ee40000300800 */
[----:B------:R-:W-:Y:S02]  /*fdcb0*/  IMAD.WIDE R24, R0, 0x2, R20 ;  /* 0x0000000200187825 */ /* 0x000fe400078e0214 */
[----:B------:R-:W2:Y:S02]  /*fdcc0*/  LDL.LU R0, [R1+0x5d4] ;  /* 0x0005d40001007983 */ /* 0x000ea40000300800 */
[----:B------:R-:W-:Y:S01]  /*fdcd0*/  IMAD.WIDE R26, R4, 0x2, R2 ;  /* 0x00000002041a7825 */ /* 0x000fe200078e0202 */
[----:B------:R-:W-:-:S04]  /*fdce0*/  ISETP.LT.AND P5, PT, R18, c[0x0][0x178], !P1 ;  /* 0x00005e0012007a0c */ /* 0x000fc80004fa1270 */
[----:B------:R-:W-:Y:S01]  /*fdcf0*/  STL [R1+0x3838], R26 ;  /* 0x0038381a01007387 */ /* 0x000fe20000100800 */
[----:B------:R-:W-:-:S03]  /*fdd00*/  IMAD.WIDE R28, R4, 0x2, R8 ;  /* 0x00000002041c7825 */ /* 0x000fc600078e0208 */
[----:B--2---:R-:W-:Y:S01]  /*fdd10*/  @P4 STG.E.U16 [R22.64], R0 ;  /* 0x0000000016004986 */ /* 0x004fe2000c101506 */
[----:B-----5:R-:W-:Y:S02]  /*fdd20*/  @P3 STG.E.U16 [R24.64], R5 ;  /* 0x0000000518003986 */ /* 0x020fe4000c101506 */
[----:B------:R0:W-:Y:S02]  /*fdd30*/  @P6 STG.E.U16 [R26.64], R16 ;  /* 0x000000101a006986 */ /* 0x0001e4000c101506 */
[----:B0-----:R-:W2:Y:S01]  /*fdd40*/  LDL.LU R27, [R1+0x1be4] ;  /* 0x001be400011b7983 */ /* 0x001ea20000300800 */
[----:B------:R0:W-:Y:S03]  /*fdd50*/  @P5 STG.E.U16 [R28.64], R12 ;  /* 0x0000000c1c005986 */ /* 0x0001e6000c101506 */
[----:B0-----:R-:W5:Y:S01]  /*fdd60*/  LDL.LU R29, [R1+0x664] ;  /* 0x00066400011d7983 */ /* 0x001f620000300800 */
[----:B------:R-:W-:-:S02]  /*fdd70*/  ISETP.LT.AND P4, PT, R6, c[0x0][0x178], !P1 ;  /* 0x00005e0006007a0c */ /* 0x000fc40004f81270 */
[----:B------:R-:W-:Y:S02]  /*fdd80*/  ISETP.LT.AND P3, PT, R19, c[0x0][0x178], !P1 ;  /* 0x00005e0013007a0c */ /* 0x000fe40004f61270 */
[----:B------:R-:W-:Y:S01]  /*fdd90*/  PRMT R16, R0, 0x7632, R16 ;  /* 0x0000763200107816 */ /* 0x000fe20000000010 */
[C---:B------:R-:W-:Y:S01]  /*fdda0*/  IMAD.WIDE R22, R4.reuse, 0x2, R10 ;  /* 0x0000000204167825 */ /* 0x040fe200078e020a */
[----:B------:R-:W-:Y:S02]  /*fddb0*/  IADD3 R0, R4, c[0x0][0x198], RZ ;  /* 0x0000660004007a10 */ /* 0x000fe40007ffe0ff */
[----:B------:R-:W-:Y:S02]  /*fddc0*/  PRMT R12, R5, 0x7632, R12 ;  /* 0x00007632050c7816 */ /* 0x000fe4000000000c */
[----:B------:R-:W-:Y:S01]  /*fddd0*/  ISETP.LT.AND P6, PT, R18, c[0x0][0x178], !P2 ;  /* 0x00005e0012007a0c */ /* 0x000fe200057c1270 */
[----:B------:R-:W-:-:S04]  /*fdde0*/  IMAD.WIDE R4, R4, 0x2, R20 ;  /* 0x0000000204047825 */ /* 0x000fc800078e0214 */
[----:B------:R-:W-:Y:S01]  /*fddf0*/  IMAD.WIDE R24, R0, 0x2, R8 ;  /* 0x0000000200187825 */ /* 0x000fe200078e0208 */
[----:B------:R-:W4:Y:S04]  /*fde00*/  LDL.LU R28, [R1+0x379c] ;  /* 0x00379c00011c7983 */ /* 0x000f280000300800 */
[----:B------:R0:W-:Y:S01]  /*fde10*/  @P4 STG.E.U16 [R22.64], R16 ;  /* 0x0000001016004986 */ /* 0x0001e2000c101506 */
[----:B------:R-:W-:Y:S01]  /*fde20*/  ISETP.LT.AND P4, PT, R6, c[0x0][0x178], !P2 ;  /* 0x00005e0006007a0c */ /* 0x000fe20005781270 */
[----:B------:R1:W-:Y:S02]  /*fde30*/  @P3 STG.E.U16 [R4.64], R12 ;  /* 0x0000000c04003986 */ /* 0x0003e4000c101506 */
[C---:B0-----:R-:W-:Y:S01]  /*fde40*/  IMAD.WIDE R22, R0.reuse, 0x2, R2 ;  /* 0x0000000200167825 */ /* 0x041fe200078e0202 */
[----:B-1----:R-:W-:-:S03]  /*fde50*/  IADD3 R12, R0, c[0x0][0x198], RZ ;  /* 0x00006600000c7a10 */ /* 0x002fc60007ffe0ff */
[----:B------:R-:W-:Y:S01]  /*fde60*/  IMAD.WIDE R4, R0, 0x2, R10 ;  /* 0x0000000200047825 */ /* 0x000fe200078e020a */
[----:B------:R-:W-:Y:S02]  /*fde70*/  PRMT R16, R7, 0x7632, R16 ;  /* 0x0000763207107816 */ /* 0x000fe40000000010 */
[----:B------:R-:W-:Y:S02]  /*fde80*/  ISETP.GE.AND P1, PT, R15, c[0x0][0x17c], PT ;  /* 0x00005f000f007a0c */ /* 0x000fe40003f26270 */
[----:B--2---:R-:W-:Y:S01]  /*fde90*/  ISETP.LT.AND P5, PT, R27, c[0x0][0x178], !P2 ;  /* 0x00005e001b007a0c */ /* 0x004fe200057a1270 */
[----:B------:R-:W-:Y:S01]  /*fdea0*/  ISETP.LT.AND P2, PT, R19, c[0x0][0x178], !P2 ;  /* 0x00005e0013007a0c */ /* 0x000fe20005741270 */
[----:B------:R-:W-:-:S11]  /*fdeb0*/  ISETP.LT.AND P3, PT, R27, c[0x0][0x178], !P0 ;  /* 0x00005e001b007a0c */ /* 0x000fd60004761270 */
[----:B------:R0:W-:Y:S01]  /*fdec0*/  @P5 STG.E.U16 [R22.64], R7 ;  /* 0x0000000716005986 */ /* 0x0001e2000c101506 */
[----:B-----5:R1:W-:Y:S02]  /*fded0*/  @P6 STG.E.U16 [R24.64], R29 ;  /* 0x0000001d18006986 */ /* 0x0203e4000c101506 */
[----:B---3--:R-:W-:Y:S02]  /*fdee0*/  @P4 STG.E.U16 [R4.64], R14 ;  /* 0x0000000e04004986 */ /* 0x008fe4000c101506 */
[----:B0-----:R-:W-:-:S04]  /*fdef0*/  IMAD.WIDE R22, R0, 0x2, R20 ;  /* 0x0000000200167825 */ /* 0x001fc800078e0214 */
[----:B-1----:R-:W-:Y:S01]  /*fdf00*/  IMAD.WIDE R24, R12, 0x2, R2 ;  /* 0x000000020c187825 */ /* 0x002fe200078e0202 */
[----:B------:R-:W2:Y:S03]  /*fdf10*/  LDL.LU R7, [R1+0x37a0] ;  /* 0x0037a00001077983 */ /* 0x000ea60000300800 */
[----:B------:R-:W3:Y:S01]  /*fdf20*/  LDL.LU R26, [R1+0x684] ;  /* 0x00068400011a7983 */ /* 0x000ee20000300800 */
[----:B----4-:R-:W-:Y:S01]  /*fdf30*/  @P2 STG.E.U16 [R22.64], R13 ;  /* 0x0000000d16002986 */ /* 0x010fe2000c101506 */
[----:B------:R-:W4:Y:S02]  /*fdf40*/  LDL.LU R15, [R1+0x644] ;  /* 0x00064400010f7983 */ /* 0x000f240000300800 */
[----:B------:R0:W-:Y:S02]  /*fdf50*/  @P3 STG.E.U16 [R24.64], R16 ;  /* 0x0000001018003986 */ /* 0x0001e4000c101506 */
[----:B0-----:R-:W5:Y:S01]  /*fdf60*/  LDL.LU R24, [R1+0x37a4] ;  /* 0x0037a40001187983 */ /* 0x001f620000300800 */
[----:B------:R-:W-:-:S02]  /*fdf70*/  ISETP.LT.AND P6, PT, R18, c[0x0][0x178], !P0 ;  /* 0x00005e0012007a0c */ /* 0x000fc400047c1270 */
[----:B------:R-:W-:Y:S02]  /*fdf80*/  ISETP.LT.AND P4, PT, R6, c[0x0][0x178], !P0 ;  /* 0x00005e0006007a0c */ /* 0x000fe40004781270 */
[----:B------:R-:W-:Y:S01]  /*fdf90*/  PRMT R0, R29, 0x7632, R0 ;  /* 0x000076321d007816 */ /* 0x000fe20000000000 */
[----:B------:R-:W-:Y:S01]  /*fdfa0*/  ISETP.LT.AND P0, PT, R19, c[0x0][0x178], !P0 ;  /* 0x00005e0013007a0c */ /* 0x000fe20004701270 */
[----:B------:R-:W4:Y:S01]  /*fdfb0*/  LDL.LU R29, [R1+0x5f4] ;  /* 0x0005f400011d7983 */ /* 0x000f220000300800 */
[----:B------:R-:W-:Y:S01]  /*fdfc0*/  IMAD.WIDE R22, R12, 0x2, R8 ;  /* 0x000000020c167825 */ /* 0x000fe200078e0208 */
[----:B------:R-:W-:-:S03]  /*fdfd0*/  PRMT R13, R14, 0x7632, R13 ;  /* 0x000076320e0d7816 */ /* 0x000fc6000000000d */
[C---:B------:R-:W-:Y:S01]  /*fdfe0*/  IMAD.WIDE R4, R12.reuse, 0x2, R10 ;  /* 0x000000020c047825 */ /* 0x040fe200078e020a */
[----:B------:R-:W-:Y:S02]  /*fdff0*/  ISETP.LT.AND P3, PT, R27, c[0x0][0x178], !P1 ;  /* 0x00005e001b007a0c */ /* 0x000fe40004f61270 */
[----:B------:R-:W-:Y:S01]  /*fe000*/  PRMT R16, R13, 0x7632, R16 ;  /* 0x000076320d107816 */ /* 0x000fe20000000010 */
[----:B------:R0:W-:Y:S01]  /*fe010*/  @P6 STG.E.U16 [R22.64], R0 ;  /* 0x0000000016006986 */ /* 0x0001e2000c101506 */
[----:B------:R1:W-:Y:S01]  /*fe020*/  @P4 STG.E.U16 [R4.64], R13 ;  /* 0x0000000d04004986 */ /* 0x0003e2000c101506 */
[C---:B0-----:R-:W-:Y:S01]  /*fe030*/  IADD3 R0, R12.reuse, c[0x0][0x198], RZ ;  /* 0x000066000c007a10 */ /* 0x041fe20007ffe0ff */
[----:B-1----:R-:W-:-:S04]  /*fe040*/  IMAD.WIDE R12, R12, 0x2, R20 ;  /* 0x000000020c0c7825 */ /* 0x002fc800078e0214 */
[C---:B------:R-:W-:Y:S01]  /*fe050*/  IMAD.WIDE R4, R0.reuse, 0x2, R2 ;  /* 0x0000000200047825 */ /* 0x040fe200078e0202 */
[----:B------:R0:W-:Y:S03]  /*fe060*/  @P0 STG.E.U16 [R12.64], R16 ;  /* 0x000000100c000986 */ /* 0x0001e6000c101506 */
[C---:B------:R-:W-:Y:S01]  /*fe070*/  IMAD.WIDE R22, R0.reuse, 0x2, R8 ;  /* 0x0000000200167825 */ /* 0x040fe200078e0208 */
[----:B0-----:R-:W-:-:S03]  /*fe080*/  IADD3 R16, R0, c[0x0][0x198], RZ ;  /* 0x0000660000107a10 */ /* 0x001fc60007ffe0ff */
[----:B------:R-:W-:Y:S01]  /*fe090*/  IMAD.WIDE R12, R0, 0x2, R20 ;  /* 0x00000002000c7825 */ /* 0x000fe200078e0214 */
[----:B--2---:R-:W-:Y:S02]  /*fe0a0*/  ISETP.GE.AND P2, PT, R7, c[0x0][0x17c], PT ;  /* 0x00005f0007007a0c */ /* 0x004fe40003f46270 */
[----:B------:R-:W2:Y:S01]  /*fe0b0*/  LDL.LU R7, [R1+0x4b8] ;  /* 0x0004b80001077983 */ /* 0x000ea20000300800 */
[----:B------:R-:W2:Y:S03]  /*fe0c0*/  LDL.LU R14, [R1+0x4a8] ;  /* 0x0004a800010e7983 */ /* 0x000ea60000300800 */
[----:B---3--:R0:W-:Y:S01]  /*fe0d0*/  @P3 STG.E.U16 [R4.64], R26 ;  /* 0x0000001a04003986 */ /* 0x0081e2000c101506 */
[----:B-----5:R-:W-:-:S03]  /*fe0e0*/  ISETP.GE.AND P0, PT, R24, c[0x0][0x17c], PT ;  /* 0x00005f0018007a0c */ /* 0x020fc60003f06270 */
[----:B------:R-:W3:Y:S01]  /*fe0f0*/  LDL.LU R24, [R1+0x37a8] ;  /* 0x0037a80001187983 */ /* 0x000ee20000300800 */
[----:B0-----:R-:W-:Y:S01]  /*fe100*/  IMAD.WIDE R4, R0, 0x2, R10 ;  /* 0x0000000200047825 */ /* 0x001fe200078e020a */
[----:B------:R-:W-:Y:S02]  /*fe110*/  PRMT R0, R26, 0x7632, R0 ;  /* 0x000076321a007816 */ /* 0x000fe40000000000 */
[----:B------:R-:W5:Y:S01]  /*fe120*/  LDL.LU R26, [R1+0x37ac] ;  /* 0x0037ac00011a7983 */ /* 0x000f620000300800 */
[----:B------:R-:W-:Y:S02]  /*fe130*/  ISETP.LT.AND P6, PT, R18, c[0x0][0x178], !P1 ;  /* 0x00005e0012007a0c */ /* 0x000fe40004fc1270 */
[----:B------:R-:W-:Y:S02]  /*fe140*/  ISETP.GE.AND P5, PT, R28, c[0x0][0x17c], PT ;  /* 0x00005f001c007a0c */ /* 0x000fe40003fa6270 */
[----:B------:R-:W-:Y:S01]  /*fe150*/  ISETP.LT.AND P4, PT, R6, c[0x0][0x178], !P1 ;  /* 0x00005e0006007a0c */ /* 0x000fe20004f81270 */
[----:B------:R-:W-:Y:S01]  /*fe160*/  ISETP.LT.AND P1, PT, R19, c[0x0][0x178], !P1 ;  /* 0x00005e0013007a0c */ /* 0x000fe20004f21270 */
[----:B------:R-:W-:-:S07]  /*fe170*/  ISETP.LT.AND P3, PT, R27, c[0x0][0x178], !P5 ;  /* 0x00005e001b007a0c */ /* 0x000fce0006f61270 */
[----:B----4-:R0:W-:Y:S01]  /*fe180*/  @P6 STG.E.U16 [R22.64], R15 ;  /* 0x0000000f16006986 */ /* 0x0101e2000c101506 */
[----:B------:R-:W-:-:S03]  /*fe190*/  ISETP.LT.AND P6, PT, R18, c[0x0][0x178], !P5 ;  /* 0x00005e0012007a0c */ /* 0x000fc60006fc1270 */
[----:B------:R1:W-:Y:S02]  /*fe1a0*/  @P4 STG.E.U16 [R4.64], R29 ;  /* 0x0000001d04004986 */ /* 0x0003e4000c101506 */
[----:B------:R4:W-:Y:S01]  /*fe1b0*/  @P1 STG.E.U16 [R12.64], R17 ;  /* 0x000000110c001986 */ /* 0x0009e2000c101506 */
[----:B------:R-:W-:Y:S01]  /*fe1c0*/  ISETP.LT.AND P4, PT, R27, c[0x0][0x178], !P2 ;  /* 0x00005e001b007a0c */ /* 0x000fe20005781270 */
[----:B0-----:R-:W-:-:S04]  /*fe1d0*/  IMAD.WIDE R22, R16, 0x2, R2 ;  /* 0x0000000210167825 */ /* 0x001fc800078e0202 */
[----:B-1----:R-:W-:Y:S01]  /*fe1e0*/  IMAD.WIDE R4, R16, 0x2, R8 ;  /* 0x0000000210047825 */ /* 0x002fe200078e0208 */
[----:B----4-:R-:W-:Y:S01]  /*fe1f0*/  PRMT R12, R15, 0x7632, R12 ;  /* 0x000076320f0c7816 */ /* 0x010fe2000000000c */
[----:B------:R0:W-:Y:S01]  /*fe200*/  @P3 STG.E.U16 [R22.64], R0 ;  /* 0x0000000016003986 */ /* 0x0001e2000c101506 */
[----:B------:R-:W-:Y:S01]  /*fe210*/  ISETP.LT.AND P3, PT, R6, c[0x0][0x178], !P5 ;  /* 0x00005e0006007a0c */ /* 0x000fe20006f61270 */
[----:B------:R-:W-:Y:S02]  /*fe220*/  ISETP.LT.AND P5, PT, R19, c[0x0][0x178], !P5 ;  /* 0x00005e0013007a0c */ /* 0x000fe40006fa1270 */
[----:B------:R1:W-:Y:S01]  /*fe230*/  @P6 STG.E.U16 [R4.64], R12 ;  /* 0x0000000c04006986 */ /* 0x0003e2000c101506 */
[----:B------:R-:W-:Y:S02]  /*fe240*/  ISETP.LT.AND P6, PT, R18, c[0x0][0x178], !P2 ;  /* 0x00005e0012007a0c */ /* 0x000fe400057c1270 */
[----:B------:R-:W-:Y:S01]  /*fe250*/  PRMT R13, R17, 0x7632, R13 ;  /* 0x00007632110d7816 */ /* 0x000fe2000000000d */
[----:B------:R-:W4:Y:S01]  /*fe260*/  LDL.LU R15, [R1+0x8] ;  /* 0x00000800010f7983 */ /* 0x000f220000300800 */
[----:B0-----:R-:W-:-:S02]  /*fe270*/  PRMT R0, R29, 0x7632, R0 ;  /* 0x000076321d007816 */ /* 0x001fc40000000000 */
[C---:B-1----:R-:W-:Y:S01]  /*fe280*/  IADD3 R12, R16.reuse, c[0x0][0x198], RZ ;  /* 0x00006600100c7a10 */ /* 0x042fe20007ffe0ff */
[----:B------:R-:W-:-:S04]  /*fe290*/  IMAD.WIDE R4, R16, 0x2, R10 ;  /* 0x0000000210047825 */ /* 0x000fc800078e020a */
[----:B------:R-:W-:-:S04]  /*fe2a0*/  IMAD.WIDE R16, R16, 0x2, R20 ;  /* 0x0000000210107825 */ /* 0x000fc800078e0214 */
[----:B------:R-:W-:Y:S01]  /*fe2b0*/  IMAD.WIDE R22, R12, 0x2, R2 ;  /* 0x000000020c167825 */ /* 0x000fe200078e0202 */
[----:B------:R-:W-:Y:S03]  /*fe2c0*/  @P3 STG.E.U16 [R4.64], R0 ;  /* 0x0000000004003986 */ /* 0x000fe6000c101506 */
[----:B------:R-:W-:Y:S01]  /*fe2d0*/  @P5 STG.E.U16 [R16.64], R13 ;  /* 0x0000000d10005986 */ /* 0x000fe2000c101506 */
[----:B------:R-:W-:Y:S01]  /*fe2e0*/  ISETP.LT.AND P3, PT, R19, c[0x0][0x178], !P2 ;  /* 0x00005e0013007a0c */ /* 0x000fe20005761270 */
[----:B--2---:R-:W-:Y:S01]  /*fe2f0*/  @P4 STG.E.U16 [R22.64], R7 ;  /* 0x0000000716004986 */ /* 0x004fe2000c101506 */
[----:B------:R-:W-:Y:S02]  /*fe300*/  ISETP.LT.AND P4, PT, R6, c[0x0][0x178], !P2 ;  /* 0x00005e0006007a0c */ /* 0x000fe40005781270 */
[----:B---3--:R-:W-:Y:S01]  /*fe310*/  ISETP.GE.AND P1, PT, R24, c[0x0][0x17c], PT ;  /* 0x00005f0018007a0c */ /* 0x008fe20003f26270 */
[----:B------:R-:W-:Y:S01]  /*fe320*/  IMAD.WIDE R24, R12, 0x2, R8 ;  /* 0x000000020c187825 */ /* 0x000fe200078e0208 */
[----:B-----5:R-:W-:-:S04]  /*fe330*/  ISETP.GE.AND P2, PT, R26, c[0x0][0x17c], PT ;  /* 0x00005f001a007a0c */ /* 0x020fc80003f46270 */
[----:B------:R0:W-:Y:S04]  /*fe340*/  @P6 STG.E.U16 [R24.64], R14 ;  /* 0x0000000e18006986 */ /* 0x0001e8000c101506 */
[----:B------:R-:W2:Y:S01]  /*fe350*/  LDL.LU R26, [R1+0x4f8] ;  /* 0x0004f800011a7983 */ /* 0x000ea20000300800 */
[----:B0-----:R-:W-:-:S03]  /*fe360*/  PRMT R24, R7, 0x7632, R24 ;  /* 0x0000763207187816 */ /* 0x001fc60000000018 */
[----:B------:R-:W3:Y:S01]  /*fe370*/  LDL.LU R7, [R1+0x508] ;  /* 0x0005080001077983 */ /* 0x000ee20000300800 */
[----:B------:R-:W5:Y:S02]  /*fe380*/  LDL.LU R29, [R1+0x37b0] ;  /* 0x0037b000011d7983 */ /* 0x000f640000300800 */
[----:B------:R-:W2:Y:S01]  /*fe390*/  LDL.LU R28, [R1+0x4c8] ;  /* 0x0004c800011c7983 */ /* 0x000ea20000300800 */
[----:B------:R-:W-:Y:S02]  /*fe3a0*/  ISETP.LT.AND P6, PT, R27, c[0x0][0x178], !P0 ;  /* 0x00005e001b007a0c */ /* 0x000fe400047c1270 */
[C---:B------:R-:W-:Y:S01]  /*fe3b0*/  IADD3 R0, R12.reuse, c[0x0][0x198], RZ ;  /* 0x000066000c007a10 */ /* 0x040fe20007ffe0ff */
[C---:B------:R-:W-:Y:S01]  /*fe3c0*/  IMAD.WIDE R4, R12.reuse, 0x2, R10 ;  /* 0x000000020c047825 */ /* 0x040fe200078e020a */
[----:B--2---:R0:W-:Y:S04]  /*fe3d0*/  STL [R1+0x3840], R28 ;  /* 0x0038401c01007387 */ /* 0x0041e80000100800 */
[----:B0-----:R-:W2:Y:S01]  /*fe3e0*/  LDL.LU R28, [R1+0x498] ;  /* 0x00049800011c7983 */ /* 0x001ea20000300800 */
[----:B------:R-:W-:-:S04]  /*fe3f0*/  IMAD.WIDE R12, R12, 0x2, R20 ;  /* 0x000000020c0c7825 */ /* 0x000fc800078e0214 */
[----:B------:R-:W-:Y:S01]  /*fe400*/  IMAD.WIDE R16, R0, 0x2, R2 ;  /* 0x0000000200107825 */ /* 0x000fe200078e0202 */
[----:B------:R-:W-:Y:S02]  /*fe410*/  PRMT R25, R14, 0x7632, R25 ;  /* 0x000076320e197816 */ /* 0x000fe40000000019 */
[----:B------:R-:W3:Y:S01]  /*fe420*/  LDL.LU R14, [R1+0x38] ;  /* 0x00003800010e7983 */ /* 0x000ee20000300800 */
[----:B------:R-:W-:Y:S01]  /*fe430*/  ISETP.LT.AND P5, PT, R18, c[0x0][0x178], !P0 ;  /* 0x00005e0012007a0c */ /* 0x000fe200047a1270 */
[----:B------:R-:W-:Y:S02]  /*fe440*/  IMAD.WIDE R22, R0, 0x2, R8 ;  /* 0x0000000200167825 */ /* 0x000fe400078e0208 */
[----:B--2---:R-:W-:Y:S02]  /*fe450*/  @P4 STG.E.U16 [R4.64], R28 ;  /* 0x0000001c04004986 */ /* 0x004fe4000c101506 */
[----:B----4-:R-:W-:Y:S02]  /*fe460*/  @P3 STG.E.U16 [R12.64], R15 ;  /* 0x0000000f0c003986 */ /* 0x010fe4000c101506 */
[----:B------:R0:W-:Y:S02]  /*fe470*/  @P6 STG.E.U16 [R16.64], R24 ;  /* 0x0000001810006986 */ /* 0x0001e4000c101506 */
[----:B0-----:R-:W-:-:S02]  /*fe480*/  PRMT R16, R28, 0x7632, R16 ;  /* 0x000076321c107816 */ /* 0x001fc40000000010 */
[----:B------:R-:W2:Y:S01]  /*fe490*/  LDL.LU R28, [R1+0x37b4] ;  /* 0x0037b400011c7983 */ /* 0x000ea20000300800 */
[----:B------:R-:W-:-:S03]  /*fe4a0*/  ISETP.LT.AND P4, PT, R6, c[0x0][0x178], !P0 ;  /* 0x00005e0006007a0c */ /* 0x000fc60004781270 */
[----:B------:R0:W-:Y:S01]  /*fe4b0*/  @P5 STG.E.U16 [R22.64], R25 ;  /* 0x0000001916005986 */ /* 0x0001e2000c101506 */
[----:B------:R-:W-:Y:S02]  /*fe4c0*/  ISETP.LT.AND P3, PT, R19, c[0x0][0x178], !P0 ;  /* 0x00005e0013007a0c */ /* 0x000fe40004761270 */
[----:B------:R-:W-:Y:S01]  /*fe4d0*/  ISETP.LT.AND P5, PT, R27, c[0x0][0x178], !P1 ;  /* 0x00005e001b007a0c */ /* 0x000fe20004fa1270 */
[----:B------:R-:W-:-:S04]  /*fe4e0*/  IMAD.WIDE R4, R0, 0x2, R10 ;  /* 0x0000000200047825 */ /* 0x000fc800078e020a */
[C---:B------:R-:W-:Y:S01]  /*fe4f0*/  IMAD.WIDE R12, R0.reuse, 0x2, R20 ;  /* 0x00000002000c7825 */ /* 0x040fe200078e0214 */
[----:B0-----:R-:W-:Y:S02]  /*fe500*/  IADD3 R22, R0, c[0x0][0x198], RZ ;  /* 0x0000660000167a10 */ /* 0x001fe40007ffe0ff */
[----:B------:R-:W-:Y:S01]  /*fe510*/  PRMT R23, R15, 0x7632, R23 ;  /* 0x000076320f177816 */ /* 0x000fe20000000017 */
[----:B------:R0:W-:Y:S01]  /*fe520*/  @P4 STG.E.U16 [R4.64], R16 ;  /* 0x0000001004004986 */ /* 0x0001e2000c101506 */
[----:B-----5:R-:W-:-:S03]  /*fe530*/  ISETP.GE.AND P0, PT, R29, c[0x0][0x17c], PT ;  /* 0x00005f001d007a0c */ /* 0x020fc60003f06270 */
[----:B------:R-:W4:Y:S04]  /*fe540*/  LDL.LU R15, [R1+0x37b8] ;  /* 0x0037b800010f7983 */ /* 0x000f280000300800 */
[----:B------:R-:W-:Y:S01]  /*fe550*/  @P3 STG.E.U16 [R12.64], R23 ;  /* 0x000000170c003986 */ /* 0x000fe2000c101506 */
[----:B---3--:R-:W-:Y:S01]  /*fe560*/  PRMT R0, R7, 0x7632, R0 ;  /* 0x0000763207007816 */ /* 0x008fe20000000000 */
[----:B------:R-:W3:Y:S02]  /*fe570*/  LDL.LU R29, [R1+0x538] ;  /* 0x00053800011d7983 */ /* 0x000ee40000300800 */
[----:B0-----:R-:W-:-:S05]  /*fe580*/  IMAD.WIDE R4, R22, 0x2, R2 ;  /* 0x0000000216047825 */ /* 0x001fca00078e0202 */
[----:B------:R0:W-:Y:S04]  /*fe590*/  @P5 STG.E.U16 [R4.64], R7 ;  /* 0x0000000704005986 */ /* 0x0001e8000c101506 */
[----:B0-----:R-:W5:Y:S01]  /*fe5a0*/  LDL.LU R7, [R1+0x528] ;  /* 0x0005280001077983 */ /* 0x001f620000300800 */
[----:B--2---:R-:W-:-:S03]  /*fe5b0*/  ISETP.GE.AND P5, PT, R28, c[0x0][0x17c], PT ;  /* 0x00005f001c007a0c */ /* 0x004fc60003fa6270 */
[----:B------:R-:W2:Y:S01]  /*fe5c0*/  LDL.LU R28, [R1+0x3840] ;  /* 0x00384000011c7983 */ /* 0x000ea20000300800 */
[----:B------:R-:W-:Y:S01]  /*fe5d0*/  ISETP.LT.AND P6, PT, R18, c[0x0][0x178], !P1 ;  /* 0x00005e0012007a0c */ /* 0x000fe20004fc1270 */
[----:B------:R-:W-:Y:S01]  /*fe5e0*/  IMAD.WIDE R16, R22, 0x2, R8 ;  /* 0x0000000216107825 */ /* 0x000fe200078e0208 */
[----:B------:R-:W-:-:S03]  /*fe5f0*/  ISETP.LT.AND P4, PT, R6, c[0x0][0x178], !P1 ;  /* 0x00005e0006007a0c */ /* 0x000fc60004f81270 */
[----:B------:R-:W-:Y:S01]  /*fe600*/  ISETP.LT.AND P1, PT, R19, c[0x0][0x178], !P1 ;  /* 0x00005e0013007a0c */ /* 0x000fe20004f21270 */
[----:B------:R-:W-:Y:S01]  /*fe610*/  ISETP.LT.AND P3, PT, R27, c[0x0][0x178], !P2 ;  /* 0x00005e001b007a0c */ /* 0x000fe20005761270 */
[----:B------:R-:W-:-:S06]  /*fe620*/  IMAD.WIDE R4, R22, 0x2, R10 ;  /* 0x0000000216047825 */ /* 0x000fcc00078e020a */
[----:B------:R0:W-:Y:S02]  /*fe630*/  @P6 STG.E.U16 [R16.64], R26 ;  /* 0x0000001a10006986 */ /* 0x0001e4000c101506 */
[C---:B0-----:R-:W-:Y:S01]  /*fe640*/  IADD3 R16, R22.reuse, c[0x0][0x198], RZ ;  /* 0x0000660016107a10 */ /* 0x041fe20007ffe0ff */
[----:B------:R-:W-:-:S04]  /*fe650*/  IMAD.WIDE R22, R22, 0x2, R20 ;  /* 0x0000000216167825 */ /* 0x000fc800078e0214 */
[----:B------:R-:W-:Y:S01]  /*fe660*/  IMAD.WIDE R12, R16, 0x2, R2 ;  /* 0x00000002100c7825 */ /* 0x000fe200078e0202 */
[----:B--2---:R-:W-:Y:S03]  /*fe670*/  @P4 STG.E.U16 [R4.64], R28 ;  /* 0x0000001c04004986 */ /* 0x004fe6000c101506 */
[----:B------:R-:W-:Y:S02]  /*fe680*/  @P1 STG.E.U16 [R22.64], R14 ;  /* 0x0000000e16001986 */ /* 0x000fe4000c101506 */
[----:B------:R0:W-:Y:S01]  /*fe690*/  @P3 STG.E.U16 [R12.64], R0 ;  /* 0x000000000c003986 */ /* 0x0001e2000c101506 */
[----:B----4-:R-:W-:Y:S02]  /*fe6a0*/  ISETP.GE.AND P1, PT, R15, c[0x0][0x17c], PT ;  /* 0x00005f000f007a0c */ /* 0x010fe40003f26270 */
[----:B0-----:R-:W-:Y:S02]  /*fe6b0*/  PRMT R0, R26, 0x7632, R0 ;  /* 0x000076321a007816 */ /* 0x001fe40000000000 */
[----:B------:R-:W2:Y:S01]  /*fe6c0*/  LDL.LU R26, [R1+0x48] ;  /* 0x00004800011a7983 */ /* 0x000ea20000300800 */
[----:B------:R-:W4:Y:S01]  /*fe6d0*/  LDL.LU R23, [R1+0x37bc] ;  /* 0x0037bc0001177983 */ /* 0x000f220000300800 */
[----:B------:R-:W-:Y:S01]  /*fe6e0*/  PRMT R22, R14, 0x7632, R22 ;  /* 0x000076320e167816 */ /* 0x000fe20000000016 */
[----:B------:R-:W2:Y:S01]  /*fe6f0*/  LDL.LU R15, [R1+0x5a8] ;  /* 0x0005a800010f7983 */ /* 0x000ea20000300800 */
[----:B------:R-:W2:Y:S01]  /*fe700*/  LDL.LU R14, [R1+0x588] ;  /* 0x00058800010e7983 */ /* 0x000ea20000300800 */
[----:B------:R-:W-:-:S02]  /*fe710*/  ISETP.LT.AND P6, PT, R18, c[0x0][0x178], !P2 ;  /* 0x00005e0012007a0c */ /* 0x000fc400057c1270 */
[----:B------:R-:W-:Y:S01]  /*fe720*/  ISETP.LT.AND P4, PT, R6, c[0x0][0x178], !P2 ;  /* 0x00005e0006007a0c */ /* 0x000fe20005781270 */
[----:B------:R-:W-:Y:S01]  /*fe730*/  IMAD.WIDE R12, R16, 0x2, R8 ;  /* 0x00000002100c7825 */ /* 0x000fe200078e0208 */
[----:B------:R-:W-:Y:S02]  /*fe740*/  ISETP.LT.AND P2, PT, R19, c[0x0][0x178], !P2 ;  /* 0x00005e0013007a0c */ /* 0x000fe40005741270 */
[----:B------:R-:W-:Y:S02]  /*fe750*/  PRMT R17, R28, 0x7632, R17 ;  /* 0x000076321c117816 */ /* 0x000fe40000000011 */
[----:B------:R-:W-:Y:S01]  /*fe760*/  ISETP.LT.AND P3, PT, R27, c[0x0][0x178], !P0 ;  /* 0x00005e001b007a0c */ /* 0x000fe20004761270 */
[----:B------:R-:W-:-:S04]  /*fe770*/  IMAD.WIDE R4, R16, 0x2, R10 ;  /* 0x0000000210047825 */ /* 0x000fc800078e020a */
[----:B------:R-:W-:Y:S01]  /*fe780*/  @P6 STG.E.U16 [R12.64], R0 ;  /* 0x000000000c006986 */ /* 0x000fe2000c101506 */
[----:B------:R-:W-:-:S03]  /*fe790*/  ISETP.LT.AND P6, PT, R18, c[0x0][0x178], !P0 ;  /* 0x00005e0012007a0c */ /* 0x000fc600047c1270 */
[----:B--2---:R0:W-:Y:S04]  /*fe7a0*/  STL [R1+0x383c], R14 ;  /* 0x00383c0e01007387 */ /* 0x0041e80000100800 */
[----:B0-----:R-:W2:Y:S01]  /*fe7b0*/  LDL.LU R14, [R1+0x518] ;  /* 0x00051800010e7983 */ /* 0x001ea20000300800 */
[----:B------:R-:W-:Y:S01]  /*fe7c0*/  IADD3 R0, R16, c[0x0][0x198], RZ ;  /* 0x0000660010007a10 */ /* 0x000fe20007ffe0ff */
[----:B------:R0:W-:Y:S01]  /*fe7d0*/  @P4 STG.E.U16 [R4.64], R17 ;  /* 0x0000001104004986 */ /* 0x0001e2000c101506 */
[----:B------:R-:W-:Y:S01]  /*fe7e0*/  ISETP.LT.AND P4, PT, R6, c[0x0][0x178], !P0 ;  /* 0x00005e0006007a0c */ /* 0x000fe20004781270 */
[----:B------:R-:W-:Y:S02]  /*fe7f0*/  ISETP.LT.AND P0, PT, R19, c[0x0][0x178], !P0 ;  /* 0x00005e0013007a0c */ /* 0x000fe40004701270 */
[----:B------:R-:W-:-:S04]  /*fe800*/  IMAD.WIDE R12, R0, 0x2, R2 ;  /* 0x00000002000c7825 */ /* 0x000fc800078e0202 */
[----:B0-----:R-:W-:-:S04]  /*fe810*/  IMAD.WIDE R4, R16, 0x2, R20 ;  /* 0x0000000210047825 */ /* 0x001fc800078e0214 */
[----:B------:R-:W-:Y:S01]  /*fe820*/  IMAD.WIDE R16, R0, 0x2, R8 ;  /* 0x0000000200107825 */ /* 0x000fe200078e0208 */
[----:B------:R0:W-:Y:S03]  /*fe830*/  @P2 STG.E.U16 [R4.64], R22 ;  /* 0x0000001604002986 */ /* 0x0001e6000c101506 */
[----:B---3--:R1:W-:Y:S02]  /*fe840*/  @P3 STG.E.U16 [R12.64], R29 ;  /* 0x0000001d0c003986 */ /* 0x0083e4000c101506 */
[----:B-----5:R3:W-:Y:S01]  /*fe850*/  @P6 STG.E.U16 [R16.64], R7 ;  /* 0x0000000710006986 */ /* 0x0207e2000c101506 */
[----:B------:R-:W-:Y:S01]  /*fe860*/  PRMT R25, R26, 0x7632, R25 ;  /* 0x000076321a197816 */ /* 0x000fe20000000019 */
[C---:B0-----:R-:W-:Y:S01]  /*fe870*/  IMAD.WIDE R4, R0.reuse, 0x2, R10 ;  /* 0x0000000200047825 */ /* 0x041fe200078e020a */
[----:B-1----:R-:W-:-:S03]  /*fe880*/  IADD3 R12, R0, c[0x0][0x198], RZ ;  /* 0x00006600000c7a10 */ /* 0x002fc60007ffe0ff */
[----:B---3--:R-:W-:Y:S01]  /*fe890*/  IMAD.WIDE R16, R0, 0x2, R20 ;  /* 0x0000000200107825 */ /* 0x008fe200078e0214 */
[----:B------:R-:W-:Y:S02]  /*fe8a0*/  PRMT R0, R29, 0x7632, R0 ;  /* 0x000076321d007816 */ /* 0x000fe40000000000 */
[----:B------:R-:W-:Y:S01]  /*fe8b0*/  PRMT R13, R7, 0x7632, R13 ;  /* 0x00007632070d7816 */ /* 0x000fe2000000000d */
[----:B------:R-:W3:Y:S01]  /*fe8c0*/  LDL.LU R29, [R1+0x37c0] ;  /* 0x0037c000011d7983 */ /* 0x000ee20000300800 */
[----:B------:R-:W5:Y:S02]  /*fe8d0*/  LDL.LU R28, [R1+0x37c4] ;  /* 0x0037c400011c7983 */ /* 0x000f640000300800 */
[----:B------:R-:W3:Y:S01]  /*fe8e0*/  LDL.LU R7, [R1+0x28] ;  /* 0x0000280001077983 */ /* 0x000ee20000300800 */
[----:B--2---:R0:W-:Y:S01]  /*fe8f0*/  @P4 STG.E.U16 [R4.64], R14 ;  /* 0x0000000e04004986 */ /* 0x0041e2000c101506 */
[----:B------:R-:W-:Y:S01]  /*fe900*/  PRMT R24, R14, 0x7632, R24 ;  /* 0x000076320e187816 */ /* 0x000fe20000000018 */
[----:B------:R1:W-:Y:S02]  /*fe910*/  @P0 STG.E.U16 [R16.64], R26 ;  /* 0x0000001a10000986 */ /* 0x0003e4000c101506 */
[----:B0-----:R-:W2:Y:S01]  /*fe920*/  LDL.LU R14, [R1+0x383c] ;  /* 0x00383c00010e7983 */ /* 0x001ea20000300800 */
[----:B-1----:R-:W3:Y:S01]  /*fe930*/  LDL.LU R26, [R1+0x3838] ;  /* 0x00383800011a7983 */ /* 0x002ee20000300800 */
[----:B------:R-:W-:-:S02]  /*fe940*/  ISETP.LT.AND P3, PT, R27, c[0x0][0x178], !P5 ;  /* 0x00005e001b007a0c */ /* 0x000fc40006f61270 */
[----:B------:R-:W-:Y:S02]  /*fe950*/  ISETP.LT.AND P6, PT, R18, c[0x0][0x178], !P5 ;  /* 0x00005e0012007a0c */ /* 0x000fe40006fc1270 */
[----:B----4-:R-:W-:Y:S01]  /*fe960*/  ISETP.GE.AND P2, PT, R23, c[0x0][0x17c], PT ;  /* 0x00005f0017007a0c */ /* 0x010fe20003f46270 */
[----:B------:R-:W-:-:S04]  /*fe970*/  IMAD.WIDE R22, R12, 0x2, R2 ;  /* 0x000000020c167825 */ /* 0x000fc800078e0202 */
[----:B------:R-:W-:Y:S01]  /*fe980*/  IMAD.WIDE R4, R12, 0x2, R8 ;  /* 0x000000020c047825 */ /* 0x000fe200078e0208 */
[----:B------:R-:W-:-:S03]  /*fe990*/  ISETP.LT.AND P4, PT, R27, c[0x0][0x178], !P1 ;  /* 0x00005e001b007a0c */ /* 0x000fc60004f81270 */
[----:B------:R0:W-:Y:S01]  /*fe9a0*/  @P3 STG.E.U16 [R22.64], R0 ;  /* 0x0000000016003986 */ /* 0x0001e2000c101506 */
[----:B------:R-:W-:Y:S01]  /*fe9b0*/  ISETP.LT.AND P3, PT, R6, c[0x0][0x178], !P5 ;  /* 0x00005e0006007a0c */ /* 0x000fe20006f61270 */
[----:B------:R-:W-:Y:S02]  /*fe9c0*/  ISETP.LT.AND P5, PT, R19, c[0x0][0x178], !P5 ;  /* 0x00005e0013007a0c */ /* 0x000fe40006fa1270 */
[----:B------:R1:W-:Y:S01]  /*fe9d0*/  @P6 STG.E.U16 [R4.64], R13 ;  /* 0x0000000d04006986 */ /* 0x0003e2000c101506 */
[----:B------:R-:W-:Y:S02]  /*fe9e0*/  ISETP.LT.AND P6, PT, R18, c[0x0][0x178], !P1 ;  /* 0x00005e0012007a0c */ /* 0x000fe40004fc1270 */
[C---:B0-----:R-:W-:Y:S01]  /*fe9f0*/  IADD3 R0, R12.reuse, c[0x0][0x198], RZ ;  /* 0x000066000c007a10 */ /* 0x041fe20007ffe0ff */
[----:B-1----:R-:W-:-:S04]  /*fea00*/  IMAD.WIDE R4, R12, 0x2, R10 ;  /* 0x000000020c047825 */ /* 0x002fc800078e020a */
[----:B------:R-:W-:-:S04]  /*fea10*/  IMAD.WIDE R12, R12, 0x2, R20 ;  /* 0x000000020c0c7825 */ /* 0x000fc800078e0214 */
[----:B------:R-:W-:-:S04]  /*fea20*/  IMAD.WIDE R16, R0, 0x2, R2 ;  /* 0x0000000200107825 */ /* 0x000fc800078e0202 */
[----:B------:R-:W-:Y:S01]  /*fea30*/  IMAD.WIDE R22, R0, 0x2, R8 ;  /* 0x0000000200167825 */ /* 0x000fe200078e0208 */
[----:B------:R-:W-:Y:S03]  /*fea40*/  @P3 STG.E.U16 [R4.64], R24 ;  /* 0x0000001804003986 */ /* 0x000fe6000c101506 */
[----:B------:R0:W-:Y:S02]  /*fea50*/  @P5 STG.E.U16 [R12.64], R25 ;  /* 0x000000190c005986 */ /* 0x0001e4000c101506 */
[----:B------:R1:W-:Y:S01]  /*fea60*/  @P4 STG.E.U16 [R16.64], R15 ;  /* 0x0000000f10004986 */ /* 0x0003e2000c101506 */
[----:B------:R-:W-:Y:S02]  /*fea70*/  ISETP.LT.AND P4, PT, R6, c[0x0][0x178], !P1 ;  /* 0x00005e0006007a0c */ /* 0x000fe40004f81270 */
[----:B------:R-:W-:Y:S01]  /*fea80*/  ISETP.LT.AND P3, PT, R19, c[0x0][0x178], !P1 ;  /* 0x00005e0013007a0c */ /* 0x000fe20004f61270 */
[----:B-----5:R-:W-:Y:S01]  /*fea90*/  ISETP.GE.AND P1, PT, R28, c[0x0][0x17c], PT ;  /* 0x00005f001c007a0c */ /* 0x020fe20003f26270 */
[----:B0-----:R-:W-:-:S02]  /*feaa0*/  PRMT R25, R15, 0x7632, R25 ;  /* 0x000076320f197816 */ /* 0x001fc40000000019 */
[----:B-1----:R-:W4:Y:S01]  /*feab0*/  LDL.LU R15, [R1+0x37c8] ;  /* 0x0037c800010f7983 */ /* 0x002f220000300800 */
[----:B------:R-:W5:Y:S01]  /*feac0*/  LDL.LU R28, [R1+0x5e8] ;  /* 0x0005e800011c7983 */ /* 0x000f620000300800 */
[C---:B------:R-:W-:Y:S01]  /*fead0*/  IADD3 R24, R0.reuse, c[0x0][0x198], RZ ;  /* 0x0000660000187a10 */ /* 0x040fe20007ffe0ff */
[----:B------:R-:W-:-:S04]  /*feae0*/  IMAD.WIDE R4, R0, 0x2, R10 ;  /* 0x0000000200047825 */ /* 0x000fc800078e020a */
[----:B------:R-:W-:Y:S01]  /*feaf0*/  IMAD.WIDE R12, R0, 0x2, R20 ;  /* 0x00000002000c7825 */ /* 0x000fe200078e0214 */
[----:B--2---:R0:W-:Y:S01]  /*feb00*/  @P6 STG.E.U16 [R22.64], R14 ;  /* 0x0000000e16006986 */ /* 0x0041e2000c101506 */
[----:B---3--:R-:W-:-:S03]  /*feb10*/  PRMT R26, R14, 0x7632, R26 ;  /* 0x000076320e1a7816 */ /* 0x008fc6000000001a */
[----:B0-----:R-:W2:Y:S01]  /*feb20*/  LDL.LU R14, [R1+0x5c8] ;  /* 0x0005c800010e7983 */ /* 0x001ea20000300800 */
[----:B------:R-:W3:Y:S01]  /*feb30*/  LDL.LU R0, [R1+0x548] ;  /* 0x0005480001007983 */ /* 0x000ee20000300800 */
[----:B------:R-:W-:Y:S02]  /*feb40*/  ISETP.LT.AND P6, PT, R27, c[0x0][0x178], !P2 ;  /* 0x00005e001b007a0c */ /* 0x000fe400057c1270 */
[----:B------:R-:W-:Y:S01]  /*feb50*/  ISETP.LT.AND P5, PT, R18, c[0x0][0x178], !P2 ;  /* 0x00005e0012007a0c */ /* 0x000fe200057a1270 */
[----:B------:R-:W-:-:S04]  /*feb60*/  IMAD.WIDE R16, R24, 0x2, R2 ;  /* 0x0000000218107825 */ /* 0x000fc800078e0202 */
[----:B------:R-:W-:Y:S01]  /*feb70*/  IMAD.WIDE R22, R24, 0x2, R8 ;  /* 0x0000000218167825 */ /* 0x000fe200078e0208 */
[----:B------:R-:W-:Y:S01]  /*feb80*/  ISETP.GE.AND P0, PT, R29, c[0x0][0x17c], PT ;  /* 0x00005f001d007a0c */ /* 0x000fe20003f06270 */
[----:B---3--:R-:W-:Y:S01]  /*feb90*/  @P4 STG.E.U16 [R4.64], R0 ;  /* 0x0000000004004986 */ /* 0x008fe2000c101506 */
[----:B------:R-:W-:Y:S01]  /*feba0*/  ISETP.LT.AND P4, PT, R6, c[0x0][0x178], !P2 ;  /* 0x00005e0006007a0c */ /* 0x000fe20005781270 */
[----:B------:R-:W-:Y:S02]  /*febb0*/  @P3 STG.E.U16 [R12.64], R7 ;  /* 0x000000070c003986 */ /* 0x000fe4000c101506 */
[----:B------:R-:W3:Y:S01]  /*febc0*/  LDL.LU R6, [R1+0x598] ;  /* 0x0005980001067983 */ /* 0x000ee20000300800 */
[----:B------:R-:W-:Y:S04]  /*febd0*/  @P6 STG.E.U16 [R16.64], R25 ;  /* 0x0000001910006986 */ /* 0x000fe8000c101506 */
[----:B------:R-:W3:Y:S01]  /*febe0*/  LDL.LU R29, [R1+0x18] ;  /* 0x00001800011d7983 */ /* 0x000ee20000300800 */
[----:B------:R0:W-:Y:S03]  /*febf0*/  @P5 STG.E.U16 [R22.64], R26 ;  /* 0x0000001a16005986 */ /* 0x0001e6000c101506 */
[----:B0-----:R-:W3:Y:S01]  /*fec00*/  LDL.LU R26, [R1+0x1c10] ;  /* 0x001c1000011a7983 */ /* 0x001ee20000300800 */
[----:B------:R-:W-:-:S02]  /*fec10*/  ISETP.LT.AND P3, PT, R19, c[0x0][0x178], !P2 ;  /* 0x00005e0013007a0c */ /* 0x000fc40005761270 */
[----:B------:R-:W-:Y:S01]  /*fec20*/  ISETP.LT.AND P6, PT, R18, c[0x0][0x178], !P0 ;  /* 0x00005e0012007a0c */ /* 0x000fe200047c1270 */
[----:B----4-:R-:W-:Y:S01]  /*fec30*/  ISETP.GE.AND P2, PT, R15, c[0x0][0x17c], PT ;  /* 0x00005f000f007a0c */ /* 0x010fe20003f46270 */
[----:B------:R-:W4:Y:S01]  /*fec40*/  LDL.LU R18, [R1+0x3834] ;  /* 0x0038340001127983 */ /* 0x000f220000300800 */
[----:B------:R-:W4:Y:S01]  /*fec50*/  LDL.LU R15, [R1+0x37cc] ;  /* 0x0037cc00010f7983 */ /* 0x000f220000300800 */
[----:B------:R-:W-:Y:S01]  /*fec60*/  PRMT R12, R0, 0x7632, R12 ;  /* 0x00007632000c7816 */ /* 0x000fe2000000000c */
[C---:B------:R-:W-:Y:S01]  /*fec70*/  IMAD.WIDE R4, R24.reuse, 0x2, R10 ;  /* 0x0000000218047825 */ /* 0x040fe200078e020a */
[C---:B------:R-:W-:Y:S02]  /*fec80*/  IADD3 R0, R24.reuse, c[0x0][0x198], RZ ;  /* 0x0000660018007a10 */ /* 0x040fe40007ffe0ff */
[----:B------:R-:W-:Y:S01]  /*fec90*/  PRMT R16, R7, 0x7632, R16 ;  /* 0x0000763207107816 */ /* 0x000fe20000000010 */
[----:B------:R-:W-:Y:S01]  /*feca0*/  IMAD.WIDE R24, R24, 0x2, R20 ;  /* 0x0000000218187825 */ /* 0x000fe200078e0214 */
[C---:B------:R-:W-:Y:S01]  /*fecb0*/  ISETP.LT.AND P5, PT, R27.reuse, c[0x0][0x178], !P0 ;  /* 0x00005e001b007a0c */ /* 0x040fe200047a1270 */
[----:B------:R-:W-:Y:S04]  /*fecc0*/  @P4 STG.E.U16 [R4.64], R12 ;  /* 0x0000000c04004986 */ /* 0x000fe8000c101506 */
[----:B------:R-:W4:Y:S01]  /*fecd0*/  LDL.LU R7, [R1+0x638] ;  /* 0x0006380001077983 */ /* 0x000f220000300800 */
[----:B------:R0:W-:Y:S01]  /*fece0*/  @P3 STG.E.U16 [R24.64], R16 ;  /* 0x0000001018003986 */ /* 0x0001e2000c101506 */
[----:B------:R-:W-:-:S02]  /*fecf0*/  ISETP.LT.AND P3, PT, R27, c[0x0][0x178], !P1 ;  /* 0x00005e001b007a0c */ /* 0x000fc40004f61270 */
[C---:B------:R-:W-:Y:S01]  /*fed00*/  IADD3 R22, R0.reuse, c[0x0][0x198], RZ ;  /* 0x0000660000167a10 */ /* 0x040fe20007ffe0ff */
[----:B0-----:R-:W4:Y:S01]  /*fed10*/  LDL.LU R25, [R1+0x1c0c] ;  /* 0x001c0c0001197983 */ /* 0x001f220000300800 */
[----:B------:R-:W-:-:S04]  /*fed20*/  IMAD.WIDE R4, R0, 0x2, R2 ;  /* 0x0000000200047825 */ /* 0x000fc800078e0202 */
[----:B------:R-:W-:Y:S01]  /*fed30*/  IMAD.WIDE R12, R0, 0x2, R8 ;  /* 0x00000002000c7825 */ /* 0x000fe200078e0208 */
[----:B-----5:R-:W-:Y:S01]  /*fed40*/  PRMT R23, R28, 0x7632, R23 ;  /* 0x000076321c177816 */ /* 0x020fe20000000017 */
[----:B------:R0:W-:Y:S03]  /*fed50*/  @P5 STG.E.U16 [R4.64], R28 ;  /* 0x0000001c04005986 */ /* 0x0001e6000c101506 */
[----:B--2---:R1:W-:Y:S02]  /*fed60*/  @P6 STG.E.U16 [R12.64], R14 ;  /* 0x0000000e0c006986 */ /* 0x0043e4000c101506 */
[----:B------:R-:W-:-:S04]  /*fed70*/  IMAD.WIDE R16, R22, 0x2, R2 ;  /* 0x0000000216107825 */ /* 0x000fc800078e0202 */
[----:B0-----:R-:W-:-:S04]  /*fed80*/  IMAD.WIDE R4, R0, 0x2, R10 ;  /* 0x0000000200047825 */ /* 0x001fc800078e020a */
[----:B-1----:R-:W-:Y:S01]  /*fed90*/  IMAD.WIDE R12, R0, 0x2, R20 ;  /* 0x00000002000c7825 */ /* 0x002fe200078e0214 */
[----:B------:R-:W2:Y:S01]  /*feda0*/  LDL.LU R28, [R1+0x618] ;  /* 0x00061800011c7983 */ /* 0x000ea20000300800 */
[----:B---3--:R-:W-:Y:S02]  /*fedb0*/  ISETP.LT.AND P4, PT, R26, c[0x0][0x178], !P0 ;  /* 0x00005e001a007a0c */ /* 0x008fe40004781270 */
[----:B------:R-:W-:-:S11]  /*fedc0*/  ISETP.LT.AND P0, PT, R19, c[0x0][0x178], !P0 ;  /* 0x00005e0013007a0c */ /* 0x000fd60004701270 */
[----:B------:R-:W-:Y:S01]  /*fedd0*/  @P4 STG.E.U16 [R4.64], R6 ;  /* 0x0000000604004986 */ /* 0x000fe2000c101506 */
[----:B----4-:R-:W-:-:S03]  /*fede0*/  ISETP.GE.AND P4, PT, R15, c[0x0][0x17c], PT ;  /* 0x00005f000f007a0c */ /* 0x010fc60003f86270 */
[----:B------:R-:W-:Y:S01]  /*fedf0*/  @P0 STG.E.U16 [R12.64], R29 ;  /* 0x0000001d0c000986 */ /* 0x000fe2000c101506 */
[----:B------:R-:W3:Y:S03]  /*fee00*/  LDL.LU R15, [R1+0x5d8] ;  /* 0x0005d800010f7983 */ /* 0x000ee60000300800 */
[----:B------:R0:W-:Y:S04]  /*fee10*/  @P3 STG.E.U16 [R16.64], R23 ;  /* 0x0000001710003986 */ /* 0x0001e8000c101506 */
[----:B0-----:R-:W4:Y:S01]  /*fee20*/  LDL.LU R23, [R1+0x37d0] ;  /* 0x0037d00001177983 */ /* 0x001f220000300800 */
[----:B------:R-:W-:Y:S02]  /*fee30*/  ISETP.LT.AND P5, PT, R25, c[0x0][0x178], !P1 ;  /* 0x00005e0019007a0c */ /* 0x000fe40004fa1270 */
[----:B------:R-:W-:-:S02]  /*fee40*/  PRMT R16, R14, 0x7632, R16 ;  /* 0x000076320e107816 */ /* 0x000fc40000000010 */
[----:B------:R-:W-:Y:S01]  /*fee50*/  PRMT R0, R6, 0x7632, R0 ;  /* 0x0000763206007816 */ /* 0x000fe20000000000 */
[----:B------:R-:W5:Y:S01]  /*fee60*/  LDL.LU R14, [R1+0x3830] ;  /* 0x00383000010e7983 */ /* 0x000f620000300800 */
[----:B------:R-:W2:Y:S01]  /*fee70*/  LDL.LU R6, [R1+0x382c] ;  /* 0x00382c0001067983 */ /* 0x000ea20000300800 */
[----:B------:R-:W-:Y:S01]  /*fee80*/  ISETP.LT.AND P6, PT, R26, c[0x0][0x178], !P1 ;  /* 0x00005e001a007a0c */ /* 0x000fe20004fc1270 */
[----:B------:R-:W2:Y:S02]  /*fee90*/  LDL.LU R17, [R1+0x37d4] ;  /* 0x0037d40001117983 */ /* 0x000ea40000300800 */
[C---:B------:R-:W-:Y:S01]  /*feea0*/  IMAD.WIDE R12, R22.reuse, 0x2, R8 ;  /* 0x00000002160c7825 */ /* 0x040fe200078e0208 */
[----:B------:R-:W-:Y:S02]  /*feeb0*/  ISETP.LT.AND P1, PT, R19, c[0x0][0x178], !P1 ;  /* 0x00005e0013007a0c */ /* 0x000fe40004f21270 */
[----:B------:R-:W-:Y:S01]  /*feec0*/  ISETP.LT.AND P3, PT, R27, c[0x0][0x178], !P2 ;  /* 0x00005e001b007a0c */ /* 0x000fe20005761270 */
[C---:B------:R-:W-:Y:S01]  /*feed0*/  IMAD.WIDE R4, R22.reuse, 0x2, R10 ;  /* 0x0000000216047825 */ /* 0x040fe200078e020a */
[----:B------:R0:W-:Y:S05]  /*feee0*/  @P5 STG.E.U16 [R12.64], R16 ;  /* 0x000000100c005986 */ /* 0x0001ea000c101506 */
[----:B------:R1:W-:Y:S01]  /*feef0*/  @P6 STG.E.U16 [R4.64], R0 ;  /* 0x0000000004006986 */ /* 0x0003e2000c101506 */
[----:B0-----:R-:W-:-:S02]  /*fef00*/  IADD3 R16, R22, c[0x0][0x198], RZ ;  /* 0x0000660016107a10 */ /* 0x001fc40007ffe0ff */
[----:B-1----:R-:W-:-:S03]  /*fef10*/  PRMT R0, R29, 0x7632, R0 ;  /* 0x000076321d007816 */ /* 0x002fc60000000000 */
[----:B------:R-:W-:Y:S01]  /*fef20*/  IMAD.WIDE R4, R16, 0x2, R2 ;  /* 0x0000000210047825 */ /* 0x000fe200078e0202 */
[----:B------:R-:W-:Y:S02]  /*fef30*/  PRMT R24, R7, 0x7632, R24 ;  /* 0x0000763207187816 */ /* 0x000fe40000000018 */
[----:B----4-:R-:W-:Y:S01]  /*fef40*/  ISETP.GE.AND P0, PT, R23, c[0x0][0x17c], PT ;  /* 0x00005f0017007a0c */ /* 0x010fe20003f06270 */
[----:B------:R-:W-:-:S05]  /*fef50*/  IMAD.WIDE R22, R22, 0x2, R20 ;  /* 0x0000000216167825 */ /* 0x000fca00078e0214 */
[----:B------:R-:W-:Y:S01]  /*fef60*/  @P1 STG.E.U16 [R22.64], R0 ;  /* 0x0000000016001986 */ /* 0x000fe2000c101506 */
[----:B------:R0:W-:Y:S03]  /*fef70*/  @P3 STG.E.U16 [R4.64], R7 ;  /* 0x0000000704003986 */ /* 0x0001e6000c101506 */
[----:B0-----:R-:W4:Y:S01]  /*fef80*/  LDL.LU R7, [R1+0x37d8] ;  /* 0x0037d80001077983 */ /* 0x001f220000300800 */
[----:B------:R-:W-:Y:S02]  /*fef90*/  ISETP.LT.AND P5, PT, R25, c[0x0][0x178], !P2 ;  /* 0x00005e0019007a0c */ /* 0x000fe400057a1270 */
[----:B------:R-:W-:Y:S01]  /*fefa0*/  ISETP.LT.AND P6, PT, R26, c[0x0][0x178], !P2 ;  /* 0x00005e001a007a0c */ /* 0x000fe200057c1270 */
[----:B------:R-:W-:Y:S01]  /*fefb0*/  ISETP.LT.AND P2, PT, R19, c[0x0][0x178], !P2 ;  /* 0x00005e0013007a0c */ /* 0x000fe20005741270 */
[----:B------:R-:W-:Y:S02]  /*fefc0*/  ISETP.LT.AND P1, PT, R27, c[0x0][0x178], !P4 ;  /* 0x00005e001b007a0c */ /* 0x000fe40006721270 */
[C---:B------:R-:W-:Y:S01]  /*fefd0*/  IADD3 R0, R16.reuse, c[0x0][0x198], RZ ;  /* 0x0000660010007a10 */ /* 0x040fe20007ffe0ff */
[----:B------:R-:W-:Y:S01]  /*fefe0*/  IMAD.WIDE R4, R16, 0x2, R8 ;  /* 0x0000000210047825 */ /* 0x000fe200078e0208 */
[----:B--2---:R-:W-:-:S03]  /*feff0*/  ISETP.GE.AND P3, PT, R17, c[0x0][0x17c], PT ;  /* 0x00005f0011007a0c */ /* 0x004fc60003f66270 */
[----:B------:R-:W-:-:S04]  /*ff000*/  IMAD.WIDE R12, R16, 0x2, R10 ;  /* 0x00000002100c7825 */ /* 0x000fc800078e020a */
[----:B------:R-:W-:-:S04]  /*ff010*/  IMAD.WIDE R16, R16, 0x2, R20 ;  /* 0x0000000210107825 */ /* 0x000fc800078e0214 */
[----:B------:R-:W-:Y:S01]  /*ff020*/  IMAD.WIDE R22, R0, 0x2, R2 ;  /* 0x0000000200167825 */ /* 0x000fe200078e0202 */
[----:B------:R-:W2:Y:S04]  /*ff030*/  LDL.LU R29, [R1+0x668] ;  /* 0x00066800011d7983 */ /* 0x000ea80000300800 */
[----:B------:R-:W-:Y:S01]  /*ff040*/  @P5 STG.E.U16 [R4.64], R28 ;  /* 0x0000001c04005986 */ /* 0x000fe2000c101506 */
[----:B---3--:R0:W-:Y:S03]  /*ff050*/  @P6 STG.E.U16 [R12.64], R15 ;  /* 0x0000000f0c006986 */ /* 0x0081e6000c101506 */
[----:B------:R-:W-:Y:S01]  /*ff060*/  @P2 STG.E.U16 [R16.64], R6 ;  /* 0x0000000610002986 */ /* 0x000fe2000c101506 */
[----:B------:R-:W-:Y:S01]  /*ff070*/  ISETP.LT.AND P2, PT, R25, c[0x0][0x178], !P4 ;  /* 0x00005e0019007a0c */ /* 0x000fe20006741270 */
[----:B------:R1:W-:Y:S01]  /*ff080*/  @P1 STG.E.U16 [R22.64], R24 ;  /* 0x0000001816001986 */ /* 0x0003e2000c101506 */
[----:B------:R-:W-:Y:S01]  /*ff090*/  ISETP.LT.AND P1, PT, R26, c[0x0][0x178], !P4 ;  /* 0x00005e001a007a0c */ /* 0x000fe20006721270 */
[----:B------:R-:W-:-:S02]  /*ff0a0*/  ISETP.LT.AND P4, PT, R19, c[0x0][0x178], !P4 ;  /* 0x00005e0013007a0c */ /* 0x000fc40006781270 */
[----:B0-----:R-:W-:-:S04]  /*ff0b0*/  IMAD.WIDE R12, R0, 0x2, R8 ;  /* 0x00000002000c7825 */ /* 0x001fc800078e0208 */
[----:B------:R-:W-:Y:S01]  /*ff0c0*/  IMAD.WIDE R4, R0, 0x2, R10 ;  /* 0x0000000200047825 */ /* 0x000fe200078e020a */
[----:B-1----:R-:W-:Y:S02]  /*ff0d0*/  PRMT R24, R28, 0x7632, R24 ;  /* 0x000076321c187816 */ /* 0x002fe40000000018 */
[----:B------:R-:W-:Y:S01]  /*ff0e0*/  PRMT R22, R15, 0x7632, R22 ;  /* 0x000076320f167816 */ /* 0x000fe20000000016 */
[----:B------:R-:W3:Y:S04]  /*ff0f0*/  LDL.LU R28, [R1+0x628] ;  /* 0x00062800011c7983 */ /* 0x000ee80000300800 */
[----:B------:R-:W-:Y:S01]  /*ff100*/  @P2 STG.E.U16 [R12.64], R24 ;  /* 0x000000180c002986 */ /* 0x000fe2000c101506 */
[----:B------:R-:W2:Y:S02]  /*ff110*/  LDL.LU R15, [R1+0x688] ;  /* 0x00068800010f7983 */ /* 0x000ea40000300800 */
[----:B------:R0:W-:Y:S01]  /*ff120*/  @P1 STG.E.U16 [R4.64], R22 ;  /* 0x0000001604001986 */ /* 0x0001e2000c101506 */
[----:B------:R-:W-:Y:S01]  /*ff130*/  PRMT R23, R6, 0x7632, R23 ;  /* 0x0000763206177816 */ /* 0x000fe20000000017 */
[----:B------:R-:W-:-:S05]  /*ff140*/  IMAD.WIDE R16, R0, 0x2, R20 ;  /* 0x0000000200107825 */ /* 0x000fca00078e0214 */
[----:B------:R1:W-:Y:S01]  /*ff150*/  @P4 STG.E.U16 [R16.64], R23 ;  /* 0x0000001710004986 */ /* 0x0003e2000c101506 */
[----:B----4-:R-:W-:-:S03]  /*ff160*/  ISETP.GE.AND P2, PT, R7, c[0x0][0x17c], PT ;  /* 0x00005f0007007a0c */ /* 0x010fc60003f46270 */
[----:B------:R-:W4:Y:S01]  /*ff170*/  LDL.LU R7, [R1+0x648] ;  /* 0x0006480001077983 */ /* 0x000f220000300800 */
[----:B0-----:R-:W2:Y:S02]  /*ff180*/  LDL.LU R22, [R1+0x678] ;  /* 0x0006780001167983 */ /* 0x001ea40000300800 */
[----:B-1----:R-:W3:Y:S01]  /*ff190*/  LDL.LU R17, [R1+0x37dc] ;  /* 0x0037dc0001117983 */ /* 0x002ee20000300800 */
[----:B------:R-:W-:Y:S02]  /*ff1a0*/  ISETP.LT.AND P6, PT, R27, c[0x0][0x178], !P0 ;  /* 0x00005e001b007a0c */ /* 0x000fe400047c1270 */
[----:B------:R-:W-:Y:S02]  /*ff1b0*/  ISETP.LT.AND P5, PT, R25, c[0x0][0x178], !P0 ;  /* 0x00005e0019007a0c */ /* 0x000fe400047a1270 */
[----:B------:R-:W-:Y:S02]  /*ff1c0*/  IADD3 R6, R0, c[0x0][0x198], RZ ;  /* 0x0000660000067a10 */ /* 0x000fe40007ffe0ff */
[----:B------:R-:W-:Y:S01]  /*ff1d0*/  ISETP.LT.AND P4, PT, R26, c[0x0][0x178], !P0 ;  /* 0x00005e001a007a0c */ /* 0x000fe20004781270 */
[----:B------:R-:W-:-:S02]  /*ff1e0*/  ISETP.LT.AND P0, PT, R19, c[0x0][0x178], !P0 ;  /* 0x00005e0013007a0c */ /* 0x000fc40004701270 */
[----:B------:R-:W-:-:S04]  /*ff1f0*/  IMAD.WIDE R12, R6, 0x2, R2 ;  /* 0x00000002060c7825 */ /* 0x000fc800078e0202 */
[C---:B------:R-:W-:Y:S01]  /*ff200*/  IMAD.WIDE R4, R6.reuse, 0x2, R8 ;  /* 0x0000000206047825 */ /* 0x040fe200078e0208 */
[C---:B------:R-:W-:Y:S01]  /*ff210*/  IADD3 R0, R6.reuse, c[0x0][0x198], RZ ;  /* 0x0000660006007a10 */ /* 0x040fe20007ffe0ff */
[----:B--2---:R0:W-:Y:S03]  /*ff220*/  @P6 STG.E.U16 [R12.64], R22 ;  /* 0x000000160c006986 */ /* 0x0041e6000c101506 */
[----:B------:R1:W-:Y:S01]  /*ff230*/  @P5 STG.E.U16 [R4.64], R29 ;  /* 0x0000001d04005986 */ /* 0x0003e2000c101506 */
[----:B------:R-:W-:Y:S02]  /*ff240*/  ISETP.LT.AND P6, PT, R27, c[0x0][0x178], !P3 ;  /* 0x00005e001b007a0c */ /* 0x000fe40005fc1270 */
[----:B------:R-:W-:Y:S02]  /*ff250*/  ISETP.LT.AND P5, PT, R25, c[0x0][0x178], !P3 ;  /* 0x00005e0019007a0c */ /* 0x000fe40005fa1270 */
[----:B---3--:R-:W-:Y:S01]  /*ff260*/  ISETP.GE.AND P1, PT, R17, c[0x0][0x17c], PT ;  /* 0x00005f0011007a0c */ /* 0x008fe20003f26270 */
[----:B0-----:R-:W-:-:S04]  /*ff270*/  IMAD.WIDE R12, R6, 0x2, R20 ;  /* 0x00000002060c7825 */ /* 0x001fc800078e0214 */
[----:B-1----:R-:W-:-:S05]  /*ff280*/  IMAD.WIDE R4, R6, 0x2, R10 ;  /* 0x0000000206047825 */ /* 0x002fca00078e020a */
[----:B------:R-:W-:Y:S01]  /*ff290*/  @P4 STG.E.U16 [R4.64], R28 ;  /* 0x0000001c04004986 */ /* 0x000fe2000c101506 */
[----:B-----5:R0:W-:Y:S01]  /*ff2a0*/  @P0 STG.E.U16 [R12.64], R14 ;  /* 0x0000000e0c000986 */ /* 0x0201e2000c101506 */
[----:B------:R-:W-:Y:S01]  /*ff2b0*/  ISETP.LT.AND P0, PT, R26, c[0x0][0x178], !P3 ;  /* 0x00005e001a007a0c */ /* 0x000fe20005f01270 */
[----:B------:R-:W-:Y:S01]  /*ff2c0*/  ISETP.LT.AND P3, PT, R19, c[0x0][0x178], !P3 ;  /* 0x00005e0013007a0c */ /* 0x000fe20005f61270 */
[----:B------:R-:W-:Y:S01]  /*ff2d0*/  PRMT R24, R22, 0x7632, R24 ;  /* 0x0000763216187816 */ /* 0x000fe20000000018 */
[----:B------:R-:W-:Y:S01]  /*ff2e0*/  IMAD.WIDE R16, R0, 0x2, R2 ;  /* 0x0000000200107825 */ /* 0x000fe200078e0202 */
[----:B------:R-:W-:-:S03]  /*ff2f0*/  PRMT R6, R29, 0x7632, R6 ;  /* 0x000076321d067816 */ /* 0x000fc60000000006 */
[----:B------:R-:W-:Y:S01]  /*ff300*/  IMAD.WIDE R22, R0, 0x2, R8 ;  /* 0x0000000200167825 */ /* 0x000fe200078e0208 */
[----:B------:R-:W2:Y:S04]  /*ff310*/  LDL.LU R29, [R1+0x37e0] ;  /* 0x0037e000011d7983 */ /* 0x000ea80000300800 */
[----:B------:R1:W-:Y:S01]  /*ff320*/  @P6 STG.E.U16 [R16.64], R24 ;  /* 0x0000001810006986 */ /* 0x0003e2000c101506 */
[----:B0-----:R-:W-:Y:S01]  /*ff330*/  PRMT R14, R28, 0x7632, R14 ;  /* 0x000076321c0e7816 */ /* 0x001fe2000000000e */
[----:B------:R-:W-:-:S04]  /*ff340*/  IMAD.WIDE R4, R0, 0x2, R10 ;  /* 0x0000000200047825 */ /* 0x000fc800078e020a */
[----:B------:R-:W-:Y:S01]  /*ff350*/  IMAD.WIDE R12, R0, 0x2, R20 ;  /* 0x00000002000c7825 */ /* 0x000fe200078e0214 */
[----:B------:R-:W3:Y:S04]  /*ff360*/  LDL.LU R28, [R1+0x37e4] ;  /* 0x0037e400011c7983 */ /* 0x000ee80000300800 */
[----:B------:R-:W-:Y:S01]  /*ff370*/  @P5 STG.E.U16 [R22.64], R6 ;  /* 0x0000000616005986 */ /* 0x000fe2000c101506 */
[----:B-1----:R-:W-:-:S03]  /*ff380*/  PRMT R24, R14, 0x7632, R24 ;  /* 0x000076320e187816 */ /* 0x002fc60000000018 */
[----:B------:R-:W-:Y:S04]  /*ff390*/  @P0 STG.E.U16 [R4.64], R14 ;  /* 0x0000000e04000986 */ /* 0x000fe8000c101506 */
[----:B------:R0:W-:Y:S04]  /*ff3a0*/  @P3 STG.E.U16 [R12.64], R24 ;  /* 0x000000180c003986 */ /* 0x0001e8000c101506 */
[----:B0-----:R-:W5:Y:S01]  /*ff3b0*/  LDL R13, [R1+0x5f8] ;  /* 0x0005f800010d7983 */ /* 0x001f620000100800 */
[----:B------:R-:W-:Y:S02]  /*ff3c0*/  ISETP.LT.AND P6, PT, R27, c[0x0][0x178], !P2 ;  /* 0x00005e001b007a0c */ /* 0x000fe400057c1270 */
[----:B------:R-:W-:-:S02]  /*ff3d0*/  ISETP.LT.AND P5, PT, R25, c[0x0][0x178], !P2 ;  /* 0x00005e0019007a0c */ /* 0x000fc400057a1270 */
[----:B------:R-:W-:Y:S02]  /*ff3e0*/  IADD3 R6, R0, c[0x0][0x198], RZ ;  /* 0x0000660000067a10 */ /* 0x000fe40007ffe0ff */
[----:B------:R-:W-:-:S03]  /*ff3f0*/  ISETP.LT.AND P4, PT, R26, c[0x0][0x178], !P2 ;  /* 0x00005e001a007a0c */ /* 0x000fc60005781270 */
[----:B------:R-:W-:-:S04]  /*ff400*/  IMAD.WIDE R16, R6, 0x2, R2 ;  /* 0x0000000206107825 */ /* 0x000fc800078e0202 */
[----:B------:R-:W-:-:S04]  /*ff410*/  IMAD.WIDE R22, R6, 0x2, R8 ;  /* 0x0000000206167825 */ /* 0x000fc800078e0208 */
[C---:B------:R-:W-:Y:S01]  /*ff420*/  IMAD.WIDE R4, R6.reuse, 0x2, R10 ;  /* 0x0000000206047825 */ /* 0x040fe200078e020a */
[----:B------:R-:W-:Y:S01]  /*ff430*/  PRMT R14, R15, 0x7632, R14 ;  /* 0x000076320f0e7816 */ /* 0x000fe2000000000e */
[----:B------:R-:W-:Y:S02]  /*ff440*/  @P6 STG.E.U16 [R16.64], R15 ;  /* 0x0000000f10006986 */ /* 0x000fe4000c101506 */
[----:B----4-:R0:W-:Y:S01]  /*ff450*/  @P5 STG.E.U16 [R22.64], R7 ;  /* 0x0000000716005986 */ /* 0x0101e2000c101506 */
[----:B------:R-:W-:Y:S02]  /*ff460*/  IADD3 R0, R6, c[0x0][0x198], RZ ;  /* 0x0000660006007a10 */ /* 0x000fe40007ffe0ff */
[----:B0-----:R-:W-:Y:S02]  /*ff470*/  PRMT R22, R7, 0x7632, R22 ;  /* 0x0000763207167816 */ /* 0x001fe40000000016 */
[----:B--2---:R-:W-:Y:S02]  /*ff480*/  ISETP.GE.AND P0, PT, R29, c[0x0][0x17c], PT ;  /* 0x00005f001d007a0c */ /* 0x004fe40003f06270 */
[----:B------:R-:W2:Y:S01]  /*ff490*/  LDL.LU R29, [R1+0x4bc] ;  /* 0x0004bc00011d7983 */ /* 0x000ea20000300800 */
[----:B---3--:R-:W-:-:S03]  /*ff4a0*/  ISETP.GE.AND P3, PT, R28, c[0x0][0x17c], PT ;  /* 0x00005f001c007a0c */ /* 0x008fc60003f66270 */
[----:B------:R-:W3:Y:S01]  /*ff4b0*/  LDL.LU R28, [R1+0x4ac] ;  /* 0x0004ac00011c7983 */ /* 0x000ee20000300800 */
[----:B------:R-:W4:Y:S02]  /*ff4c0*/  LDL.LU R24, [R1+0x37e8] ;  /* 0x0037e80001187983 */ /* 0x000f240000300800 */
[----:B------:R-:W4:Y:S02]  /*ff4d0*/  LDL.LU R23, [R1+0x37ec] ;  /* 0x0037ec0001177983 */ /* 0x000f240000300800 */
[----:B------:R-:W4:Y:S01]  /*ff4e0*/  LDL.LU R7, [R1+0x49c] ;  /* 0x00049c0001077983 */ /* 0x000f220000300800 */
[----:B------:R-:W4:Y:S04]  /*ff4f0*/  LDL.LU R15, [R1+0xc] ;  /* 0x00000c00010f7983 */ /* 0x000f280000300800 */
[----:B-----5:R0:W-:Y:S02]  /*ff500*/  @P4 STG.E.U16 [R4.64], R13 ;  /* 0x0000000d04004986 */ /* 0x0201e4000c101506 */
[----:B0-----:R-:W-:-:S02]  /*ff510*/  IMAD.WIDE R4, R6, 0x2, R20 ;  /* 0x0000000206047825 */ /* 0x001fc400078e0214 */
[----:B------:R-:W5:Y:S01]  /*ff520*/  LDL.LU R6, [R1+0x5f8] ;  /* 0x0005f80001067983 */ /* 0x000f620000300800 */
[----:B------:R-:W-:Y:S02]  /*ff530*/  ISETP.LT.AND P2, PT, R19, c[0x0][0x178], !P2 ;  /* 0x00005e0013007a0c */ /* 0x000fe40005741270 */
[----:B------:R-:W-:Y:S02]  /*ff540*/  ISETP.LT.AND P6, PT, R27, c[0x0][0x178], !P1 ;  /* 0x00005e001b007a0c */ /* 0x000fe40004fc1270 */
[----:B------:R-:W-:Y:S02]  /*ff550*/  ISETP.LT.AND P5, PT, R25, c[0x0][0x178], !P1 ;  /* 0x00005e0019007a0c */ /* 0x000fe40004fa1270 */
[----:B------:R-:W-:Y:S01]  /*ff560*/  ISETP.LT.AND P4, PT, R26, c[0x0][0x178], !P1 ;  /* 0x00005e001a007a0c */ /* 0x000fe20004f81270 */
[----:B------:R-:W-:Y:S02]  /*ff570*/  ISETP.LT.AND P1, PT, R19, c[0x0][0x178], !P1 ;  /* 0x00005e0013007a0c */ /* 0x000fe40004f21270 */
[----:B------:R-:W-:-:S04]  /*ff580*/  IMAD.WIDE R12, R0, 0x2, R2 ;  /* 0x00000002000c7825 */ /* 0x000fc800078e0202 */
[C---:B------:R-:W-:Y:S01]  /*ff590*/  IMAD.WIDE R16, R0.reuse, 0x2, R8 ;  /* 0x0000000200107825 */ /* 0x040fe200078e0208 */
[----:B------:R0:W-:Y:S03]  /*ff5a0*/  @P2 STG.E.U16 [R4.64], R18 ;  /* 0x0000001204002986 */ /* 0x0001e6000c101506 */
[----:B------:R1:W-:Y:S02]  /*ff5b0*/  @P6 STG.E.U16 [R12.64], R14 ;  /* 0x0000000e0c006986 */ /* 0x0003e4000c101506 */
[----:B------:R2:W-:Y:S01]  /*ff5c0*/  @P5 STG.E.U16 [R16.64], R22 ;  /* 0x0000001610005986 */ /* 0x0005e2000c101506 */
[----:B------:R-:W-:Y:S02]  /*ff5d0*/  ISETP.LT.AND P6, PT, R27, c[0x0][0x178], !P0 ;  /* 0x00005e001b007a0c */ /* 0x000fe400047c1270 */
[----:B------:R-:W-:Y:S01]  /*ff5e0*/  ISETP.LT.AND P5, PT, R25, c[0x0][0x178], !P0 ;  /* 0x00005e0019007a0c */ /* 0x000fe200047a1270 */
[----:B0-----:R-:W-:Y:S01]  /*ff5f0*/  IMAD.WIDE R4, R0, 0x2, R10 ;  /* 0x0000000200047825 */ /* 0x001fe200078e020a */
[----:B------:R-:W-:-:S03]  /*ff600*/  PRMT R18, R18, 0x7632, R18 ;  /* 0x0000763212127816 */ /* 0x000fc60000000012 */
[----:B-1----:R-:W-:Y:S01]  /*ff610*/  IMAD.WIDE R12, R0, 0x2, R20 ;  /* 0x00000002000c7825 */ /* 0x002fe200078e0214 */
[----:B--2---:R-:W-:Y:S02]  /*ff620*/  PRMT R16, R29, 0x7632, R16 ;  /* 0x000076321d107816 */ /* 0x004fe40000000010 */
[----:B---3--:R-:W-:Y:S02]  /*ff630*/  PRMT R17, R28, 0x7632, R17 ;  /* 0x000076321c117816 */ /* 0x008fe40000000011 */
[----:B----4-:R-:W-:Y:S02]  /*ff640*/  ISETP.GE.AND P2, PT, R24, c[0x0][0x17c], PT ;  /* 0x00005f0018007a0c */ /* 0x010fe40003f46270 */
[----:B-----5:R-:W-:Y:S01]  /*ff650*/  PRMT R14, R6, 0x7632, R14 ;  /* 0x00007632060e7816 */ /* 0x020fe2000000000e */
[----:B------:R-:W-:-:S04]  /*ff660*/  IADD3 R6, R0, c[0x0][0x198], RZ ;  /* 0x0000660000067a10 */ /* 0x000fc80007ffe0ff */
[----:B------:R0:W-:Y:S01]  /*ff670*/  @P4 STG.E.U16 [R4.64], R14 ;  /* 0x0000000e04004986 */ /* 0x0001e2000c101506 */
[----:B------:R1:W-:Y:S01]  /*ff680*/  @P1 STG.E.U16 [R12.64], R18 ;  /* 0x000000120c001986 */ /* 0x0003e2000c101506 */
[----:B------:R-:W-:Y:S01]  /*ff690*/  ISETP.LT.AND P1, PT, R26, c[0x0][0x178], !P0 ;  /* 0x00005e001a007a0c */ /* 0x000fe20004721270 */
[----:B0-----:R-:W-:-:S04]  /*ff6a0*/  IMAD.WIDE R4, R6, 0x2, R8 ;  /* 0x0000000206047825 */ /* 0x001fc800078e0208 */
[----:B-1----:R-:W-:-:S05]  /*ff6b0*/  IMAD.WIDE R12, R6, 0x2, R2 ;  /* 0x00000002060c7825 */ /* 0x002fca00078e0202 */
[----:B------:R0:W-:Y:S01]  /*ff6c0*/  @P6 STG.E.U16 [R12.64], R29 ;  /* 0x0000001d0c006986 */ /* 0x0001e2000c101506 */
[----:B------:R1:W-:Y:S01]  /*ff6d0*/  @P5 STG.E.U16 [R4.64], R28 ;  /* 0x0000001c04005986 */ /* 0x0003e2000c101506 */
[----:B------:R-:W-:Y:S02]  /*ff6e0*/  ISETP.LT.AND P4, PT, R19, c[0x0][0x178], !P0 ;  /* 0x00005e0013007a0c */ /* 0x000fe40004781270 */
[----:B------:R-:W-:Y:S01]  /*ff6f0*/  PRMT R0, R7, 0x7632, R0 ;  /* 0x0000763207007816 */ /* 0x000fe20000000000 */
[----:B------:R-:W-:Y:S01]  /*ff700*/  ISETP.GE.AND P0, PT, R23, c[0x0][0x17c], PT ;  /* 0x00005f0017007a0c */ /* 0x000fe20003f06270 */
[----:B0-----:R-:W2:Y:S01]  /*ff710*/  LDL.LU R29, [R1+0x50c] ;  /* 0x00050c00011d7983 */ /* 0x001ea20000300800 */
[----:B-1----:R-:W-:-:S04]  /*ff720*/  IMAD.WIDE R4, R6, 0x2, R10 ;  /* 0x0000000206047825 */ /* 0x002fc800078e020a */
[----:B------:R-:W3:Y:S02]  /*ff730*/  LDL.LU R24, [R1+0x37f0] ;  /* 0x0037f00001187983 */ /* 0x000ee40000300800 */
[----:B------:R-:W4:Y:S01]  /*ff740*/  LDL.LU R28, [R1+0x4fc] ;  /* 0x0004fc00011c7983 */ /* 0x000f220000300800 */
[----:B------:R0:W-:Y:S01]  /*ff750*/  @P1 STG.E.U16 [R4.64], R7 ;  /* 0x0000000704001986 */ /* 0x0001e2000c101506 */
[----:B------:R-:W-:-:S03]  /*ff760*/  IMAD.WIDE R12, R6, 0x2, R20 ;  /* 0x00000002060c7825 */ /* 0x000fc600078e0214 */
[----:B0-----:R-:W5:Y:S01]  /*ff770*/  LDL.LU R7, [R1+0x4cc] ;  /* 0x0004cc0001077983 */ /* 0x001f620000300800 */
[----:B------:R-:W5:Y:S03]  /*ff780*/  LDL.LU R23, [R1+0x37f4] ;  /* 0x0037f40001177983 */ /* 0x000f660000300800 */
[----:B------:R0:W-:Y:S01]  /*ff790*/  @P4 STG.E.U16 [R12.64], R15 ;  /* 0x0000000f0c004986 */ /* 0x0001e2000c101506 */
[----:B------:R-:W-:-:S03]  /*ff7a0*/  PRMT R14, R15, 0x7632, R14 ;  /* 0x000076320f0e7816 */ /* 0x000fc6000000000e */
[----:B0-----:R-:W5:Y:S01]  /*ff7b0*/  LDL.LU R15, [R1+0x3c] ;  /* 0x00003c00010f7983 */ /* 0x001f620000300800 */
[----:B------:R-:W-:Y:S02]  /*ff7c0*/  ISETP.LT.AND P5, PT, R27, c[0x0][0x178], !P3 ;  /* 0x00005e001b007a0c */ /* 0x000fe40005fa1270 */
[----:B------:R-:W-:Y:S02]  /*ff7d0*/  ISETP.LT.AND P6, PT, R25, c[0x0][0x178], !P3 ;  /* 0x00005e0019007a0c */ /* 0x000fe40005fc1270 */
[----:B------:R-:W-:Y:S02]  /*ff7e0*/  IADD3 R6, R6, c[0x0][0x198], RZ ;  /* 0x0000660006067a10 */ /* 0x000fe40007ffe0ff */
[----:B------:R-:W-:Y:S01]  /*ff7f0*/  ISETP.LT.AND P1, PT, R26, c[0x0][0x178], !P3 ;  /* 0x00005e001a007a0c */ /* 0x000fe20005f21270 */
[----:B------:R-:W-:Y:S01]  /*ff800*/  ISETP.LT.AND P3, PT, R19, c[0x0][0x178], !P3 ;  /* 0x00005e0013007a0c */ /* 0x000fe20005f61270 */
[----:B------:R-:W-:Y:S01]  /*ff810*/  ISETP.LT.AND P4, PT, R27, c[0x0][0x178], !P2 ;  /* 0x00005e001b007a0c */ /* 0x000fe20005781270 */
[----:B------:R-:W-:-:S04]  /*ff820*/  IMAD.WIDE R4, R6, 0x2, R2 ;  /* 0x0000000206047825 */ /* 0x000fc800078e0202 */
[C---:B------:R-:W-:Y:S01]  /*ff830*/  IMAD.WIDE R12, R6.reuse, 0x2, R8 ;  /* 0x00000002060c7825 */ /* 0x040fe200078e0208 */
[----:B------:R-:W-:Y:S01]  /*ff840*/  IADD3 R18, R6, c[0x0][0x198], RZ ;  /* 0x0000660006127a10 */ /* 0x000fe20007ffe0ff */
[----:B------:R0:W-:Y:S03]  /*ff850*/  @P5 STG.E.U16 [R4.64], R16 ;  /* 0x0000001004005986 */ /* 0x0001e6000c101506 */
[----:B------:R1:W-:Y:S01]  /*ff860*/  @P6 STG.E.U16 [R12.64], R17 ;  /* 0x000000110c006986 */ /* 0x0003e2000c101506 */
[----:B------:R-:W-:Y:S02]  /*ff870*/  ISETP.LT.AND P5, PT, R25, c[0x0][0x178], !P2 ;  /* 0x00005e0019007a0c */ /* 0x000fe400057a1270 */
[----:B------:R-:W-:Y:S01]  /*ff880*/  ISETP.LT.AND P6, PT, R26, c[0x0][0x178], !P2 ;  /* 0x00005e001a007a0c */ /* 0x000fe200057c1270 */
[----:B0-----:R-:W-:-:S04]  /*ff890*/  IMAD.WIDE R4, R6, 0x2, R10 ;  /* 0x0000000206047825 */ /* 0x001fc800078e020a */
[----:B-1----:R-:W-:-:S04]  /*ff8a0*/  IMAD.WIDE R12, R6, 0x2, R20 ;  /* 0x00000002060c7825 */ /* 0x002fc800078e0214 */
[C---:B------:R-:W-:Y:S01]  /*ff8b0*/  IMAD.WIDE R16, R18.reuse, 0x2, R2 ;  /* 0x0000000212107825 */ /* 0x040fe200078e0202 */
[----:B------:R-:W-:Y:S03]  /*ff8c0*/  @P1 STG.E.U16 [R4.64], R0 ;  /* 0x0000000004001986 */ /* 0x000fe6000c101506 */
[----:B------:R0:W-:Y:S01]  /*ff8d0*/  @P3 STG.E.U16 [R12.64], R14 ;  /* 0x0000000e0c003986 */ /* 0x0001e2000c101506 */
[----:B------:R-:W-:Y:S01]  /*ff8e0*/  ISETP.LT.AND P3, PT, R19, c[0x0][0x178], !P2 ;  /* 0x00005e0013007a0c */ /* 0x000fe20005761270 */
[----:B0-----:R-:W-:-:S04]  /*ff8f0*/  IMAD.WIDE R12, R18, 0x2, R8 ;  /* 0x00000002120c7825 */ /* 0x001fc800078e0208 */
[----:B------:R-:W-:Y:S01]  /*ff900*/  IMAD.WIDE R4, R18, 0x2, R10 ;  /* 0x0000000212047825 */ /* 0x000fe200078e020a */
[----:B--2---:R0:W-:Y:S01]  /*ff910*/  @P4 STG.E.U16 [R16.64], R29 ;  /* 0x0000001d10004986 */ /* 0x0041e2000c101506 */
[----:B------:R-:W-:Y:S02]  /*ff920*/  PRMT R6, R29, 0x7632, R6 ;  /* 0x000076321d067816 */ /* 0x000fe40000000006 */
[----:B----4-:R1:W-:Y:S01]  /*ff930*/  @P5 STG.E.U16 [R12.64], R28 ;  /* 0x0000001c0c005986 */ /* 0x0103e2000c101506 */
[----:B---3--:R-:W-:Y:S02]  /*ff940*/  ISETP.GE.AND P1, PT, R24, c[0x0][0x17c], PT ;  /* 0x00005f0018007a0c */ /* 0x008fe40003f26270 */
[----:B0-----:R-:W-:Y:S02]  /*ff950*/  PRMT R16, R28, 0x7632, R16 ;  /* 0x000076321c107816 */ /* 0x001fe40000000010 */
[----:B-----5:R-:W-:Y:S02]  /*ff960*/  ISETP.GE.AND P2, PT, R23, c[0x0][0x17c], PT ;  /* 0x00005f0017007a0c */ /* 0x020fe40003f46270 */
[----:B------:R-:W2:Y:S01]  /*ff970*/  LDL.LU R23, [R1+0x53c] ;  /* 0x00053c0001177983 */ /* 0x000ea20000300800 */
[----:B------:R-:W3:Y:S02]  /*ff980*/  LDL.LU R29, [R1+0x52c] ;  /* 0x00052c00011d7983 */ /* 0x000ee40000300800 */
[----:B-1----:R-:W4:Y:S01]  /*ff990*/  LDL.LU R28, [R1+0x37fc] ;  /* 0x0037fc00011c7983 */ /* 0x002f220000300800 */
[----:B------:R0:W-:Y:S01]  /*ff9a0*/  @P6 STG.E.U16 [R4.64], R7 ;  /* 0x0000000704006986 */ /* 0x0001e2000c101506 */
[----:B------:R-:W-:Y:S01]  /*ff9b0*/  PRMT R17, R7, 0x7632, R17 ;  /* 0x0000763207117816 */ /* 0x000fe20000000011 */
[----:B------:R-:W5:Y:S02]  /*ff9c0*/  LDL.LU R24, [R1+0x37f8] ;  /* 0x0037f80001187983 */ /* 0x000f640000300800 */
[----:B0-----:R-:W-:Y:S01]  /*ff9d0*/  IMAD.WIDE R4, R18, 0x2, R20 ;  /* 0x0000000212047825 */ /* 0x001fe200078e0214 */
[----:B------:R-:W5:Y:S01]  /*ff9e0*/  LDL.LU R7, [R1+0x51c] ;  /* 0x00051c0001077983 */ /* 0x000f620000300800 */
[----:B------:R-:W-:-:S03]  /*ff9f0*/  PRMT R14, R15, 0x7632, R14 ;  /* 0x000076320f0e7816 */ /* 0x000fc6000000000e */
[----:B------:R0:W-:Y:S04]  /*ffa00*/  @P3 STG.E.U16 [R4.64], R15 ;  /* 0x0000000f04003986 */ /* 0x0001e8000c101506 */
[----:B0-----:R-:W5:Y:S01]  /*ffa10*/  LDL.LU R15, [R1+0x4c] ;  /* 0x00004c00010f7983 */ /* 0x001f620000300800 */
[----:B------:R-:W-:Y:S02]  /*ffa20*/  ISETP.LT.AND P4, PT, R27, c[0x0][0x178], !P0 ;  /* 0x00005e001b007a0c */ /* 0x000fe40004781270 */
[----:B------:R-:W-:Y:S02]  /*ffa30*/  IADD3 R0, R18, c[0x0][0x198], RZ ;  /* 0x0000660012007a10 */ /* 0x000fe40007ffe0ff */
[----:B------:R-:W-:Y:S02]  /*ffa40*/  ISETP.LT.AND P6, PT, R25, c[0x0][0x178], !P0 ;  /* 0x00005e0019007a0c */ /* 0x000fe400047c1270 */
[----:B------:R-:W-:Y:S01]  /*ffa50*/  ISETP.LT.AND P5, PT, R26, c[0x0][0x178], !P0 ;  /* 0x00005e001a007a0c */ /* 0x000fe200047a1270 */
[----:B------:R-:W-:Y:S01]  /*ffa60*/  IMAD.WIDE R12, R0, 0x2, R2 ;  /* 0x00000002000c7825 */ /* 0x000fe200078e0202 */
[----:B------:R-:W-:-:S02]  /*ffa70*/  ISETP.LT.AND P0, PT, R19, c[0x0][0x178], !P0 ;  /* 0x00005e0013007a0c */ /* 0x000fc40004701270 */
[----:B------:R-:W-:Y:S01]  /*ffa80*/  ISETP.LT.AND P3, PT, R27, c[0x0][0x178], !P1 ;  /* 0x00005e001b007a0c */ /* 0x000fe20004f61270 */
[----:B------:R-:W-:Y:S02]  /*ffa90*/  IMAD.WIDE R4, R0, 0x2, R8 ;  /* 0x0000000200047825 */ /* 0x000fe400078e0208 */
[----:B------:R0:W-:Y:S01]  /*ffaa0*/  @P4 STG.E.U16 [R12.64], R6 ;  /* 0x000000060c004986 */ /* 0x0001e2000c101506 */
[----:B------:R-:W-:-:S03]  /*ffab0*/  ISETP.LT.AND P4, PT, R25, c[0x0][0x178], !P1 ;  /* 0x00005e0019007a0c */ /* 0x000fc60004f81270 */
[----:B------:R1:W-:Y:S01]  /*ffac0*/  @P6 STG.E.U16 [R4.64], R16 ;  /* 0x0000001004006986 */ /* 0x0003e2000c101506 */
[----:B------:R-:W-:Y:S01]  /*ffad0*/  ISETP.LT.AND P6, PT, R26, c[0x0][0x178], !P1 ;  /* 0x00005e001a007a0c */ /* 0x000fe20004fc1270 */
[C---:B0-----:R-:W-:Y:S01]  /*ffae0*/  IMAD.WIDE R12, R0.reuse, 0x2, R10 ;  /* 0x00000002000c7825 */ /* 0x041fe200078e020a */
[----:B------:R-:W-:-:S03]  /*ffaf0*/  IADD3 R6, R0, c[0x0][0x198], RZ ;  /* 0x0000660000067a10 */ /* 0x000fc60007ffe0ff */
[----:B-1----:R-:W-:Y:S01]  /*ffb00*/  IMAD.WIDE R4, R0, 0x2, R20 ;  /* 0x0000000200047825 */ /* 0x002fe200078e0214 */
[----:B------:R0:W-:Y:S04]  /*ffb10*/  @P5 STG.E.U16 [R12.64], R17 ;  /* 0x000000110c005986 */ /* 0x0001e8000c101506 */
[----:B------:R1:W-:Y:S01]  /*ffb20*/  @P0 STG.E.U16 [R4.64], R14 ;  /* 0x0000000e04000986 */ /* 0x0003e2000c101506 */
[----:B------:R-:W-:Y:S01]  /*ffb30*/  ISETP.LT.AND P1, PT, R19, c[0x0][0x178], !P1 ;  /* 0x00005e0013007a0c */ /* 0x000fe20004f21270 */
[----:B0-----:R-:W-:-:S04]  /*ffb40*/  IMAD.WIDE R12, R6, 0x2, R2 ;  /* 0x00000002060c7825 */ /* 0x001fc800078e0202 */
[----:B------:R-:W-:-:S04]  /*ffb50*/  IMAD.WIDE R16, R6, 0x2, R8 ;  /* 0x0000000206107825 */ /* 0x000fc800078e0208 */
[C---:B-1----:R-:W-:Y:S01]  /*ffb60*/  IMAD.WIDE R4, R6.reuse, 0x2, R10 ;  /* 0x0000000206047825 */ /* 0x042fe200078e020a */
[----:B------:R-:W-:Y:S01]  /*ffb70*/  IADD3 R0, R6, c[0x0][0x198], RZ ;  /* 0x0000660006007a10 */ /* 0x000fe20007ffe0ff */
[----:B--2---:R0:W-:Y:S02]  /*ffb80*/  @P3 STG.E.U16 [R12.64], R23 ;  /* 0x000000170c003986 */ /* 0x0041e4000c101506 */
[----:B---3--:R1:W-:Y:S01]  /*ffb90*/  @P4 STG.E.U16 [R16.64], R29 ;  /* 0x0000001d10004986 */ /* 0x0083e2000c101506 */
[----:B------:R-:W-:Y:S02]  /*ffba0*/  ISETP.LT.AND P4, PT, R27, c[0x0][0x178], !P2 ;  /* 0x00005e001b007a0c */ /* 0x000fe40005781270 */
[----:B------:R-:W-:Y:S02]  /*ffbb0*/  PRMT R14, R23, 0x7632, R14 ;  /* 0x00007632170e7816 */ /* 0x000fe4000000000e */
[----:B----4-:R-:W-:Y:S02]  /*ffbc0*/  ISETP.GE.AND P5, PT, R28, c[0x0][0x17c], PT ;  /* 0x00005f001c007a0c */ /* 0x010fe40003fa6270 */
[----:B-----5:R-:W-:-:S02]  /*ffbd0*/  ISETP.GE.AND P0, PT, R24, c[0x0][0x17c], PT ;  /* 0x00005f0018007a0c */ /* 0x020fc40003f06270 */
[----:B------:R-:W2:Y:S01]  /*ffbe0*/  LDL.LU R24, [R1+0x5ac] ;  /* 0x0005ac0001187983 */ /* 0x000ea20000300800 */
[----:B------:R-:W3:Y:S01]  /*ffbf0*/  LDL.LU R28, [R1+0x58c] ;  /* 0x00058c00011c7983 */ /* 0x000ee20000300800 */
[----:B------:R-:W-:Y:S01]  /*ffc00*/  PRMT R18, R29, 0x7632, R18 ;  /* 0x000076321d127816 */ /* 0x000fe20000000012 */
[----:B0-----:R-:W-:Y:S01]  /*ffc10*/  IMAD.WIDE R12, R0, 0x2, R2 ;  /* 0x00000002000c7825 */ /* 0x001fe200078e0202 */
[----:B------:R-:W4:Y:S04]  /*ffc20*/  LDL.LU R23, [R1+0x3804] ;  /* 0x0038040001177983 */ /* 0x000f280000300800 */
[----:B------:R0:W-:Y:S01]  /*ffc30*/  @P6 STG.E.U16 [R4.64], R7 ;  /* 0x0000000704006986 */ /* 0x0001e2000c101506 */
[----:B-1----:R-:W5:Y:S02]  /*ffc40*/  LDL.LU R29, [R1+0x54c] ;  /* 0x00054c00011d7983 */ /* 0x002f640000300800 */
[----:B0-----:R-:W-:Y:S01]  /*ffc50*/  IMAD.WIDE R4, R6, 0x2, R20 ;  /* 0x0000000206047825 */ /* 0x001fe200078e0214 */
[----:B------:R-:W-:-:S02]  /*ffc60*/  PRMT R6, R7, 0x7632, R6 ;  /* 0x0000763207067816 */ /* 0x000fc40000000006 */
[----:B------:R-:W5:Y:S04]  /*ffc70*/  LDL.LU R7, [R1+0x2c] ;  /* 0x00002c0001077983 */ /* 0x000f680000300800 */
[----:B------:R-:W-:Y:S01]  /*ffc80*/  @P1 STG.E.U16 [R4.64], R15 ;  /* 0x0000000f04001986 */ /* 0x000fe2000c101506 */
[----:B------:R0:W-:Y:S03]  /*ffc90*/  @P4 STG.E.U16 [R12.64], R14 ;  /* 0x0000000e0c004986 */ /* 0x0001e6000c101506 */
[----:B0-----:R-:W5:Y:S01]  /*ffca0*/  LDL.LU R13, [R1+0x3800] ;  /* 0x00380000010d7983 */ /* 0x001f620000300800 */
        /* <DEDUP_REMOVED lines=9> */
[----:B------:R1:W-:Y:S01]  /*ffd40*/  @P6 STG.E.U16 [R4.64], R6 ;  /* 0x0000000604006986 */ /* 0x0003e2000c101506 */
[----:B------:R-:W-:Y:S01]  /*ffd50*/  ISETP.LT.AND P6, PT, R26, c[0x0][0x178], !P5 ;  /* 0x00005e001a007a0c */ /* 0x000fe20006fc1270 */
[----:B------:R-:W-:Y:S01]  /*ffd60*/  ISETP.LT.AND P5, PT, R19, c[0x0][0x178], !P5 ;  /* 0x00005e0013007a0c */ /* 0x000fe20006fa1270 */
[----:B0-----:R-:W-:Y:S01]  /*ffd70*/  PRMT R18, R15, 0x7632, R18 ;  /* 0x000076320f127816 */ /* 0x001fe20000000012 */
[----:B------:R-:W-:-:S04]  /*ffd80*/  IMAD.WIDE R16, R0, 0x2, R20 ;  /* 0x0000000200107825 */ /* 0x000fc800078e0214 */
[C---:B-1----:R-:W-:Y:S01]  /*ffd90*/  IMAD.WIDE R4, R14.reuse, 0x2, R2 ;  /* 0x000000020e047825 */ /* 0x042fe200078e0202 */
[----:B------:R-:W-:Y:S01]  /*ffda0*/  IADD3 R6, R14, c[0x0][0x198], RZ ;  /* 0x000066000e067a10 */ /* 0x000fe20007ffe0ff */
[----:B------:R-:W5:Y:S04]  /*ffdb0*/  LDL.LU R15, [R1+0x3828] ;  /* 0x00382800010f7983 */ /* 0x000f680000300800 */
[----:B------:R0:W-:Y:S02]  /*ffdc0*/  @P2 STG.E.U16 [R16.64], R18 ;  /* 0x0000001210002986 */ /* 0x0001e4000c101506 */
[----:B0-----:R-:W-:Y:S02]  /*ffdd0*/  IMAD.WIDE R16, R6, 0x2, R8 ;  /* 0x0000000206107825 */ /* 0x001fe400078e0208 */
[----:B--2---:R0:W-:Y:S01]  /*ffde0*/  @P3 STG.E.U16 [R4.64], R24 ;  /* 0x0000001804003986 */ /* 0x0041e2000c101506 */
[----:B------:R-:W-:-:S02]  /*ffdf0*/  ISETP.LT.AND P3, PT, R25, c[0x0][0x178], !P0 ;  /* 0x00005e0019007a0c */ /* 0x000fc40004761270 */
[----:B------:R-:W-:Y:S02]  /*ffe00*/  PRMT R18, R24, 0x7632, R18 ;  /* 0x0000763218127816 */ /* 0x000fe40000000012 */
[----:B---3--:R-:W-:Y:S01]  /*ffe10*/  PRMT R22, R28, 0x7632, R22 ;  /* 0x000076321c167816 */ /* 0x008fe20000000016 */
[C---:B0-----:R-:W-:Y:S01]  /*ffe20*/  IMAD.WIDE R4, R14.reuse, 0x2, R10 ;  /* 0x000000020e047825 */ /* 0x041fe200078e020a */
[----:B----4-:R-:W-:Y:S01]  /*ffe30*/  ISETP.GE.AND P2, PT, R23, c[0x0][0x17c], PT ;  /* 0x00005f0017007a0c */ /* 0x010fe20003f46270 */
[----:B------:R-:W2:Y:S02]  /*ffe40*/  LDL.LU R24, [R1+0x5ec] ;  /* 0x0005ec0001187983 */ /* 0x000ea40000300800 */
[----:B------:R-:W3:Y:S01]  /*ffe50*/  LDL.LU R23, [R1+0x5cc] ;  /* 0x0005cc0001177983 */ /* 0x000ee20000300800 */
[----:B-----5:R-:W-:Y:S02]  /*ffe60*/  PRMT R0, R29, 0x7632, R0 ;  /* 0x000076321d007816 */ /* 0x020fe40000000000 */
[----:B------:R-:W-:Y:S01]  /*ffe70*/  ISETP.GE.AND P1, PT, R13, c[0x0][0x17c], PT ;  /* 0x00005f000d007a0c */ /* 0x000fe20003f26270 */
[----:B------:R-:W-:-:S05]  /*ffe80*/  IMAD.WIDE R12, R14, 0x2, R8 ;  /* 0x000000020e0c7825 */ /* 0x000fca00078e0208 */
[----:B------:R0:W-:Y:S01]  /*ffe90*/  @P4 STG.E.U16 [R12.64], R28 ;  /* 0x0000001c0c004986 */ /* 0x0001e2000c101506 */
[----:B------:R-:W-:Y:S01]  /*ffea0*/  ISETP.LT.AND P4, PT, R27, c[0x0][0x178], !P0 ;  /* 0x00005e001b007a0c */ /* 0x000fe20004781270 */
[----:B------:R1:W-:Y:S02]  /*ffeb0*/  @P6 STG.E.U16 [R4.64], R29 ;  /* 0x0000001d04006986 */ /* 0x0003e4000c101506 */
[----:B0-----:R-:W-:-:S04]  /*ffec0*/  IMAD.WIDE R12, R6, 0x2, R2 ;  /* 0x00000002060c7825 */ /* 0x001fc800078e0202 */
[----:B-1----:R-:W-:Y:S01]  /*ffed0*/  IMAD.WIDE R4, R14, 0x2, R20 ;  /* 0x000000020e047825 */ /* 0x002fe200078e0214 */
[----:B------:R-:W4:Y:S03]  /*ffee0*/  LDL.LU R28, [R1+0x59c] ;  /* 0x00059c00011c7983 */ /* 0x000f260000300800 */
[----:B------:R-:W5:Y:S01]  /*ffef0*/  LDL.LU R29, [R1+0x1c] ;  /* 0x00001c00011d7983 */ /* 0x000f620000300800 */
[----:B------:R-:W-:Y:S01]  /*fff00*/  PRMT R14, R7, 0x7632, R14 ;  /* 0x00007632070e7816 */ /* 0x000fe2000000000e */
[----:B------:R0:W-:Y:S01]  /*fff10*/  @P5 STG.E.U16 [R4.64], R7 ;  /* 0x0000000704005986 */ /* 0x0001e2000c101506 */
[----:B------:R-:W-:Y:S02]  /*fff20*/  @P4 STG.E.U16 [R12.64], R18 ;  /* 0x000000120c004986 */ /* 0x000fe4000c101506 */
[----:B------:R1:W-:Y:S01]  /*fff30*/  @P3 STG.E.U16 [R16.64], R22 ;  /* 0x0000001610003986 */ /* 0x0003e2000c101506 */
[----:B0-----:R-:W4:Y:S01]  /*fff40*/  LDL.LU R7, [R1+0x3824] ;  /* 0x0038240001077983 */ /* 0x001f220000300800 */
[----:B-1----:R-:W4:Y:S02]  /*fff50*/  LDL.LU R16, [R1+0x380c] ;  /* 0x00380c0001107983 */ /* 0x002f240000300800 */
[----:B------:R-:W5:Y:S01]  /*fff60*/  LDL.LU R17, [R1+0x3808] ;  /* 0x0038080001117983 */ /* 0x000f620000300800 */
[----:B------:R-:W-:Y:S01]  /*fff70*/  ISETP.LT.AND P6, PT, R26, c[0x0][0x178], !P0 ;  /* 0x00005e001a007a0c */ /* 0x000fe200047c1270 */
[----:B------:R-:W-:Y:S01]  /*fff80*/  ISETP.LT.AND P0, PT, R19, c[0x0][0x178], !P0 ;  /* 0x00005e0013007a0c */ /* 0x000fe20004701270 */
[----:B------:R-:W-:Y:S01]  /*fff90*/  ISETP.LT.AND P3, PT, R27, c[0x0][0x178], !P1 ;  /* 0x00005e001b007a0c */ /* 0x000fe20004f61270 */
[----:B------:R-:W-:Y:S01]  /*fffa0*/  IMAD.WIDE R4, R6, 0x2, R10 ;  /* 0x0000000206047825 */ /* 0x000fe200078e020a */
[----:B------:R-:W-:-:S03]  /*fffb0*/  ISETP.LT.AND P5, PT, R25, c[0x0][0x178], !P1 ;  /* 0x00005e0019007a0c */ /* 0x000fc60004fa1270 */
[----:B------:R-:W-:Y:S01]  /*fffc0*/  IMAD.WIDE R12, R6, 0x2, R20 ;  /* 0x00000002060c7825 */ /* 0x000fe200078e0214 */
[----:B------:R-:W-:Y:S02]  /*fffd0*/  ISETP.LT.AND P4, PT, R26, c[0x0][0x178], !P1 ;  /* 0x00005e001a007a0c */ /* 0x000fe40004f81270 */
[----:B------:R-:W-:Y:S01]  /*fffe0*/  IADD3 R6, R6, c[0x0][0x198], RZ ;  /* 0x0000660006067a10 */ /* 0x000fe20007ffe0ff */
[----:B------:R-:W-:Y:S02]  /*ffff0*/  ISETP.LT.AND P1, PT, R19, c[0x0][0x178], !P1 ;  /* 0x00005e0013007a0c */ /* 0x000fe40004f21270 */
[----:B------:R0:W-:Y:S01]  /*100000*/  @P6 STG.E.U16 [R4.64], R0 ;  /* 0x0000000004006986 */ /* 0x0001e2000c101506 */
[----:B------:R1:W-:Y:S02]  /*100010*/  @P0 STG.E.U16 [R12.64], R14 ;  /* 0x0000000e0c000986 */ /* 0x0003e4000c101506 */
[----:B0-----:R-:W-:-:S04]  /*100020*/  IMAD.WIDE R4, R6, 0x2, R10 ;  /* 0x0000000206047825 */ /* 0x001fc800078e020a */
[C---:B-1----:R-:W-:Y:S01]  /*100030*/  IMAD.WIDE R12, R6.reuse, 0x2, R8 ;  /* 0x00000002060c7825 */ /* 0x042fe200078e0208 */
[----:B------:R-:W-:Y:S02]  /*100040*/  IADD3 R14, R6, c[0x0][0x198], RZ ;  /* 0x00006600060e7a10 */ /* 0x000fe40007ffe0ff */
[----:B--2---:R-:W-:Y:S02]  /*100050*/  PRMT R0, R24, 0x7632, R0 ;  /* 0x0000763218007816 */ /* 0x004fe40000000000 */
[----:B---3--:R-:W-:Y:S02]  /*100060*/  PRMT R22, R23, 0x7632, R22 ;  /* 0x0000763217167816 */ /* 0x008fe40000000016 */
[----:B----4-:R-:W-:Y:S02]  /*100070*/  ISETP.GE.AND P6, PT, R16, c[0x0][0x17c], PT ;  /* 0x00005f0010007a0c */ /* 0x010fe40003fc6270 */
[----:B-----5:R-:W-:Y:S01]  /*100080*/  ISETP.GE.AND P0, PT, R17, c[0x0][0x17c], PT ;  /* 0x00005f0011007a0c */ /* 0x020fe20003f06270 */
[----:B------:R-:W-:-:S05]  /*100090*/  IMAD.WIDE R16, R6, 0x2, R2 ;  /* 0x0000000206107825 */ /* 0x000fca00078e0202 */
[----:B------:R0:W-:Y:S01]  /*1000a0*/  @P3 STG.E.U16 [R16.64], R24 ;  /* 0x0000001810003986 */ /* 0x0001e2000c101506 */
[----:B------:R-:W-:Y:S01]  /*1000b0*/  @P5 STG.E.U16 [R12.64], R23 ;  /* 0x000000170c005986 */ /* 0x000fe2000c101506 */
[----:B------:R-:W-:Y:S01]  /*1000c0*/  ISETP.LT.AND P3, PT, R27, c[0x0][0x178], !P2 ;  /* 0x00005e001b007a0c */ /* 0x000fe20005761270 */
[----:B------:R1:W-:Y:S01]  /*1000d0*/  @P4 STG.E.U16 [R4.64], R28 ;  /* 0x0000001c04004986 */ /* 0x0003e2000c101506 */
[----:B------:R-:W-:Y:S01]  /*1000e0*/  PRMT R18, R28, 0x7632, R18 ;  /* 0x000076321c127816 */ /* 0x000fe20000000012 */
[----:B0-----:R-:W2:Y:S01]  /*1000f0*/  LDL.LU R24, [R1+0x63c] ;  /* 0x00063c0001187983 */ /* 0x001ea20000300800 */
[----:B-1----:R-:W3:Y:S02]  /*100100*/  LDL.LU R28, [R1+0x5dc] ;  /* 0x0005dc00011c7983 */ /* 0x002ee40000300800 */
[----:B------:R-:W-:-:S05]  /*100110*/  IMAD.WIDE R4, R6, 0x2, R20 ;  /* 0x0000000206047825 */ /* 0x000fca00078e0214 */
[----:B------:R0:W-:Y:S01]  /*100120*/  @P1 STG.E.U16 [R4.64], R29 ;  /* 0x0000001d04001986 */ /* 0x0001e2000c101506 */
[----:B------:R-:W-:Y:S01]  /*100130*/  PRMT R6, R29, 0x7632, R6 ;  /* 0x000076321d067816 */ /* 0x000fe20000000006 */
[----:B------:R-:W-:-:S04]  /*100140*/  IMAD.WIDE R12, R14, 0x2, R8 ;  /* 0x000000020e0c7825 */ /* 0x000fc800078e0208 */
[----:B------:R-:W-:-:S04]  /*100150*/  IMAD.WIDE R16, R14, 0x2, R10 ;  /* 0x000000020e107825 */ /* 0x000fc800078e020a */
[C---:B0-----:R-:W-:Y:S01]  /*100160*/  IMAD.WIDE R4, R14.reuse, 0x2, R2 ;  /* 0x000000020e047825 */ /* 0x041fe200078e0202 */
[----:B------:R-:W4:Y:S03]  /*100170*/  LDL.LU R29, [R1+0x3814] ;  /* 0x00381400011d7983 */ /* 0x000f260000300800 */
[----:B------:R-:W5:Y:S01]  /*100180*/  LDL.LU R23, [R1+0x3810] ;  /* 0x0038100001177983 */ /* 0x000f620000300800 */
[----:B------:R0:W-:Y:S02]  /*100190*/  @P3 STG.E.U16 [R4.64], R0 ;  /* 0x0000000004003986 */ /* 0x0001e4000c101506 */
[C---:B0-----:R-:W-:Y:S01]  /*1001a0*/  IADD3 R0, R14.reuse, c[0x0][0x198], RZ ;  /* 0x000066000e007a10 */ /* 0x041fe20007ffe0ff */
[----:B------:R-:W-:Y:S02]  /*1001b0*/  IMAD.WIDE R4, R14, 0x2, R20 ;  /* 0x000000020e047825 */ /* 0x000fe400078e0214 */
[----:B------:R-:W3:Y:S01]  /*1001c0*/  LDL.LU R14, [R1+0x61c] ;  /* 0x00061c00010e7983 */ /* 0x000ee20000300800 */
[----:B------:R-:W-:-:S02]  /*1001d0*/  ISETP.LT.AND P5, PT, R25, c[0x0][0x178], !P2 ;  /* 0x00005e0019007a0c */ /* 0x000fc400057a1270 */
[----:B------:R-:W-:Y:S01]  /*1001e0*/  ISETP.LT.AND P4, PT, R26, c[0x0][0x178], !P2 ;  /* 0x00005e001a007a0c */ /* 0x000fe20005781270 */
[----:B------:R-:W-:Y:S01]  /*1001f0*/  ISETP.LT.AND P2, PT, R19, c[0x0][0x178], !P2 ;  /* 0x00005e0013007a0c */ /* 0x000fe20005741270 */
[----:B------:R-:W-:-:S09]  /*100200*/  ISETP.LT.AND P1, PT, R27, c[0x0][0x178], !P6 ;  /* 0x00005e001b007a0c */ /* 0x000fd20007721270 */
[----:B------:R0:W-:Y:S02]  /*100210*/  @P5 STG.E.U16 [R12.64], R22 ;  /* 0x000000160c005986 */ /* 0x0001e4000c101506 */
[----:B------:R-:W-:Y:S01]  /*100220*/  @P4 STG.E.U16 [R16.64], R18 ;  /* 0x0000001210004986 */ /* 0x000fe2000c101506 */
[----:B------:R-:W-:Y:S02]  /*100230*/  ISETP.LT.AND P4, PT, R25, c[0x0][0x178], !P6 ;  /* 0x00005e0019007a0c */ /* 0x000fe40007781270 */
[----:B------:R-:W-:Y:S01]  /*100240*/  ISETP.LT.AND P5, PT, R26, c[0x0][0x178], !P6 ;  /* 0x00005e001a007a0c */ /* 0x000fe200077a1270 */
[----:B------:R1:W-:Y:S01]  /*100250*/  @P2 STG.E.U16 [R4.64], R6 ;  /* 0x0000000604002986 */ /* 0x0003e2000c101506 */
[----:B0-----:R-:W-:-:S04]  /*100260*/  IMAD.WIDE R12, R0, 0x2, R2 ;  /* 0x00000002000c7825 */ /* 0x001fc800078e0202 */
[----:B-1----:R-:W-:Y:S01]  /*100270*/  IMAD.WIDE R4, R0, 0x2, R8 ;  /* 0x0000000200047825 */ /* 0x002fe200078e0208 */
[----:B------:R-:W-:-:S03]  /*100280*/  ISETP.LT.AND P6, PT, R19, c[0x0][0x178], !P6 ;  /* 0x00005e0013007a0c */ /* 0x000fc600077c1270 */
[----:B------:R-:W-:Y:S01]  /*100290*/  IMAD.WIDE R16, R0, 0x2, R20 ;  /* 0x0000000200107825 */ /* 0x000fe200078e0214 */
[----:B--2---:R0:W-:Y:S01]  /*1002a0*/  @P1 STG.E.U16 [R12.64], R24 ;  /* 0x000000180c001986 */ /* 0x0041e2000c101506 */
[----:B------:R-:W-:Y:S02]  /*1002b0*/  PRMT R6, R24, 0x7632, R6 ;  /* 0x0000763218067816 */ /* 0x000fe40000000006 */
[----:B0-----:R-:W-:Y:S01]  /*1002c0*/  IMAD.WIDE R12, R0, 0x2, R10 ;  /* 0x00000002000c7825 */ /* 0x001fe200078e020a */
[----:B----4-:R-:W-:Y:S02]  /*1002d0*/  ISETP.GE.AND P3, PT, R29, c[0x0][0x17c], PT ;  /* 0x00005f001d007a0c */ /* 0x010fe40003f66270 */
[----:B-----5:R-:W-:Y:S01]  /*1002e0*/  ISETP.GE.AND P2, PT, R23, c[0x0][0x17c], PT ;  /* 0x00005f0017007a0c */ /* 0x020fe20003f46270 */
[----:B------:R-:W2:Y:S01]  /*1002f0*/  LDL.LU R29, [R1+0x67c] ;  /* 0x00067c00011d7983 */ /* 0x000ea20000300800 */
[----:B------:R-:W4:Y:S02]  /*100300*/  LDL.LU R23, [R1+0x66c] ;  /* 0x00066c0001177983 */ /* 0x000f240000300800 */
[----:B------:R-:W5:Y:S01]  /*100310*/  LDL.LU R24, [R1+0x62c] ;  /* 0x00062c0001187983 */ /* 0x000f620000300800 */
[----:B---3--:R-:W-:Y:S01]  /*100320*/  @P4 STG.E.U16 [R4.64], R14 ;  /* 0x0000000e04004986 */ /* 0x008fe2000c101506 */
[----:B------:R0:W-:Y:S02]  /*100330*/  @P5 STG.E.U16 [R12.64], R28 ;  /* 0x0000001c0c005986 */ /* 0x0001e4000c101506 */
[----:B------:R1:W-:Y:S01]  /*100340*/  @P6 STG.E.U16 [R16.64], R7 ;  /* 0x0000000710006986 */ /* 0x0003e2000c101506 */
[----:B0-----:R-:W3:Y:S01]  /*100350*/  LDL.LU R13, [R1+0x3818] ;  /* 0x00381800010d7983 */ /* 0x001ee20000300800 */
[----:B-1----:R-:W-:-:S02]  /*100360*/  PRMT R7, R28, 0x7632, R7 ;  /* 0x000076321c077816 */ /* 0x002fc40000000007 */
[----:B------:R-:W2:Y:S01]  /*100370*/  LDL.LU R28, [R1+0x381c] ;  /* 0x00381c00011c7983 */ /* 0x000ea20000300800 */
[----:B------:R-:W-:Y:S02]  /*100380*/  ISETP.LT.AND P1, PT, R27, c[0x0][0x178], !P0 ;  /* 0x00005e001b007a0c */ /* 0x000fe40004721270 */
[----:B------:R-:W-:Y:S02]  /*100390*/  IADD3 R0, R0, c[0x0][0x198], RZ ;  /* 0x0000660000007a10 */ /* 0x000fe40007ffe0ff */
[----:B------:R-:W-:Y:S02]  /*1003a0*/  ISETP.LT.AND P5, PT, R25, c[0x0][0x178], !P0 ;  /* 0x00005e0019007a0c */ /* 0x000fe400047a1270 */
[----:B------:R-:W-:Y:S01]  /*1003b0*/  ISETP.LT.AND P6, PT, R26, c[0x0][0x178], !P0 ;  /* 0x00005e001a007a0c */ /* 0x000fe200047c1270 */
[----:B------:R-:W-:Y:S01]  /*1003c0*/  IMAD.WIDE R4, R0, 0x2, R2 ;  /* 0x0000000200047825 */ /* 0x000fe200078e0202 */
[----:B------:R-:W-:Y:S02]  /*1003d0*/  ISETP.LT.AND P0, PT, R19, c[0x0][0x178], !P0 ;  /* 0x00005e0013007a0c */ /* 0x000fe40004701270 */
[----:B------:R-:W-:Y:S01]  /*1003e0*/  PRMT R17, R14, 0x7632, R17 ;  /* 0x000076320e117816 */ /* 0x000fe20000000011 */
[----:B------:R-:W-:-:S02]  /*1003f0*/  IADD3 R14, R0, c[0x0][0x198], RZ ;  /* 0x00006600000e7a10 */ /* 0x000fc40007ffe0ff */
[----:B------:R0:W-:Y:S01]  /*100400*/  @P1 STG.E.U16 [R4.64], R6 ;  /* 0x0000000604001986 */ /* 0x0001e2000c101506 */
[----:B------:R-:W-:Y:S02]  /*100410*/  ISETP.LT.AND P1, PT, R27, c[0x0][0x178], !P3 ;  /* 0x00005e001b007a0c */ /* 0x000fe40005f21270 */
[----:B------:R-:W-:Y:S01]  /*100420*/  PRMT R16, R7, 0x7632, R16 ;  /* 0x0000763207107816 */ /* 0x000fe20000000010 */
[----:B0-----:R-:W-:-:S05]  /*100430*/  IMAD.WIDE R4, R0, 0x2, R8 ;  /* 0x0000000200047825 */ /* 0x001fca00078e0208 */
[----:B------:R0:W-:Y:S02]  /*100440*/  @P5 STG.E.U16 [R4.64], R17 ;  /* 0x0000001104005986 */ /* 0x0001e4000c101506 */
[----:B0-----:R-:W-:Y:S01]  /*100450*/  IMAD.WIDE R4, R0, 0x2, R20 ;  /* 0x0000000200047825 */ /* 0x001fe200078e0214 */
[----:B---3--:R-:W-:-:S03]  /*100460*/  ISETP.GE.AND P4, PT, R13, c[0x0][0x17c], PT ;  /* 0x00005f000d007a0c */ /* 0x008fc60003f86270 */
[----:B------:R-:W-:-:S05]  /*100470*/  IMAD.WIDE R12, R0, 0x2, R10 ;  /* 0x00000002000c7825 */ /* 0x000fca00078e020a */
[----:B------:R0:W-:Y:S01]  /*100480*/  @P6 STG.E.U16 [R12.64], R7 ;  /* 0x000000070c006986 */ /* 0x0001e2000c101506 */
[----:B------:R1:W-:Y:S02]  /*100490*/  @P0 STG.E.U16 [R4.64], R16 ;  /* 0x0000001004000986 */ /* 0x0003e4000c101506 */
[----:B0-----:R-:W-:-:S05]  /*1004a0*/  IMAD.WIDE R6, R14, 0x2, R2 ;  /* 0x000000020e067825 */ /* 0x001fca00078e0202 */
[----:B--2---:R0:W-:Y:S01]  /*1004b0*/  @P1 STG.E.U16 [R6.64], R29 ;  /* 0x0000001d06001986 */ /* 0x0041e2000c101506 */
[----:B------:R-:W-:Y:S02]  /*1004c0*/  ISETP.GE.AND P1, PT, R28, c[0x0][0x17c], PT ;  /* 0x00005f001c007a0c */ /* 0x000fe40003f26270 */
[----:B------:R-:W2:Y:S01]  /*1004d0*/  LDL.LU R28, [R1+0x68c] ;  /* 0x00068c00011c7983 */ /* 0x000ea20000300800 */
[----:B------:R-:W-:Y:S02]  /*1004e0*/  ISETP.LT.AND P5, PT, R25, c[0x0][0x178], !P3 ;  /* 0x00005e0019007a0c */ /* 0x000fe40005fa1270 */
[----:B------:R-:W-:Y:S01]  /*1004f0*/  ISETP.LT.AND P6, PT, R26, c[0x0][0x178], !P3 ;  /* 0x00005e001a007a0c */ /* 0x000fe20005fc1270 */
[----:B------:R-:W-:Y:S01]  /*100500*/  ISETP.LT.AND P3, PT, R19, c[0x0][0x178], !P3 ;  /* 0x00005e0013007a0c */ /* 0x000fe20005f61270 */
[----:B------:R-:W-:Y:S01]  /*100510*/  ISETP.LT.AND P0, PT, R27, c[0x0][0x178], !P2 ;  /* 0x00005e001b007a0c */ /* 0x000fe20005701270 */
[C---:B-1----:R-:W-:Y:S01]  /*100520*/  IMAD.WIDE R4, R14.reuse, 0x2, R8 ;  /* 0x000000020e047825 */ /* 0x042fe200078e0208 */
[----:B------:R-:W-:-:S03]  /*100530*/  IADD3 R0, R14, c[0x0][0x198], RZ ;  /* 0x000066000e007a10 */ /* 0x000fc60007ffe0ff */
[----:B------:R-:W-:-:S04]  /*100540*/  IMAD.WIDE R12, R14, 0x2, R20 ;  /* 0x000000020e0c7825 */ /* 0x000fc800078e0214 */
[----:B0-----:R-:W-:Y:S01]  /*100550*/  IMAD.WIDE R6, R14, 0x2, R10 ;  /* 0x000000020e067825 */ /* 0x001fe200078e020a */
[----:B------:R-:W-:-:S03]  /*100560*/  PRMT R18, R29, 0x7632, R18 ;  /* 0x000076321d127816 */ /* 0x000fc60000000012 */
[----:B------:R-:W-:Y:S01]  /*100570*/  IMAD.WIDE R16, R0, 0x2, R2 ;  /* 0x0000000200107825 */ /* 0x000fe200078e0202 */
[----:B------:R-:W-:Y:S01]  /*100580*/  PRMT R22, R15, 0x7632, R22 ;  /* 0x000076320f167816 */ /* 0x000fe20000000016 */
[----:B------:R-:W3:Y:S04]  /*100590*/  LDL.LU R29, [R1+0x64c] ;  /* 0x00064c00011d7983 */ /* 0x000ee80000300800 */
[----:B----4-:R0:W-:Y:S01]  /*1005a0*/  @P5 STG.E.U16 [R4.64], R23 ;  /* 0x0000001704005986 */ /* 0x0101e2000c101506 */
[----:B------:R-:W-:Y:S01]  /*1005b0*/  ISETP.LT.AND P5, PT, R25, c[0x0][0x178], !P2 ;  /* 0x00005e0019007a0c */ /* 0x000fe200057a1270 */
[----:B-----5:R-:W-:Y:S02]  /*1005c0*/  @P6 STG.E.U16 [R6.64], R24 ;  /* 0x0000001806006986 */ /* 0x020fe4000c101506 */
[----:B------:R1:W-:Y:S01]  /*1005d0*/  @P3 STG.E.U16 [R12.64], R15 ;  /* 0x0000000f0c003986 */ /* 0x0003e2000c101506 */
[----:B------:R-:W-:Y:S01]  /*1005e0*/  ISETP.LT.AND P6, PT, R26, c[0x0][0x178], !P2 ;  /* 0x00005e001a007a0c */ /* 0x000fe200057c1270 */
[----:B------:R4:W-:Y:S01]  /*1005f0*/  @P0 STG.E.U16 [R16.64], R18 ;  /* 0x0000001210000986 */ /* 0x0009e2000c101506 */
[----:B------:R-:W-:-:S02]  /*100600*/  ISETP.LT.AND P2, PT, R19, c[0x0][0x178], !P2 ;  /* 0x00005e0013007a0c */ /* 0x000fc40005741270 */
[----:B------:R-:W-:Y:S01]  /*100610*/  ISETP.LT.AND P0, PT, R27, c[0x0][0x178], !P4 ;  /* 0x00005e001b007a0c */ /* 0x000fe20006701270 */
[----:B0-----:R-:W-:Y:S01]  /*100620*/  IMAD.WIDE R4, R0, 0x2, R8 ;  /* 0x0000000200047825 */ /* 0x001fe200078e0208 */
[----:B-1----:R-:W-:-:S03]  /*100630*/  PRMT R13, R23, 0x7632, R13 ;  /* 0x00007632170d7816 */ /* 0x002fc6000000000d */
[----:B------:R-:W-:Y:S01]  /*100640*/  IADD3 R23, R0, c[0x0][0x198], RZ ;  /* 0x0000660000177a10 */ /* 0x000fe20007ffe0ff */
[----:B----4-:R-:W-:Y:S01]  /*100650*/  PRMT R17, R24, 0x7632, R17 ;  /* 0x0000763218117816 */ /* 0x010fe20000000011 */
[----:B------:R-:W-:Y:S01]  /*100660*/  IMAD.WIDE R6, R0, 0x2, R10 ;  /* 0x0000000200067825 */ /* 0x000fe200078e020a */
[----:B------:R0:W-:Y:S03]  /*100670*/  @P5 STG.E.U16 [R4.64], R13 ;  /* 0x0000000d04005986 */ /* 0x0001e6000c101506 */
[----:B------:R-:W-:-:S04]  /*100680*/  IMAD.WIDE R14, R23, 0x2, R2 ;  /* 0x00000002170e7825 */ /* 0x000fc800078e0202 */
[----:B------:R1:W-:Y:S01]  /*100690*/  @P6 STG.E.U16 [R6.64], R17 ;  /* 0x0000001106006986 */ /* 0x0003e2000c101506 */
[----:B------:R-:W-:Y:S02]  /*1006a0*/  ISETP.LT.AND P3, PT, R27, c[0x0][0x178], !P1 ;  /* 0x00005e001b007a0c */ /* 0x000fe40004f61270 */
[C---:B------:R-:W-:Y:S01]  /*1006b0*/  ISETP.LT.AND P5, PT, R25.reuse, c[0x0][0x178], !P1 ;  /* 0x00005e0019007a0c */ /* 0x040fe20004fa1270 */
[----:B------:R-:W4:Y:S01]  /*1006c0*/  LDL.LU R27, [R1+0x5fc] ;  /* 0x0005fc00011b7983 */ /* 0x000f220000300800 */
[----:B0-----:R-:W-:Y:S01]  /*1006d0*/  IMAD.WIDE R12, R0, 0x2, R20 ;  /* 0x00000002000c7825 */ /* 0x001fe200078e0214 */
[----:B------:R-:W-:-:S04]  /*1006e0*/  ISETP.LT.AND P6, PT, R25, c[0x0][0x178], !P4 ;  /* 0x00005e0019007a0c */ /* 0x000fc800067c1270 */
[----:B------:R3:W-:Y:S01]  /*1006f0*/  @P2 STG.E.U16 [R12.64], R22 ;  /* 0x000000160c002986 */ /* 0x0007e2000c101506 */
[C---:B------:R-:W-:Y:S01]  /*100700*/  ISETP.LT.AND P2, PT, R26.reuse, c[0x0][0x178], !P4 ;  /* 0x00005e001a007a0c */ /* 0x040fe20006741270 */
[C---:B------:R-:W-:Y:S02]  /*100710*/  ISETP.LT.AND P4, PT, R19.reuse, c[0x0][0x178], !P4 ;  /* 0x00005e0013007a0c */ /* 0x040fe40006781270 */
[----:B--2---:R0:W-:Y:S01]  /*100720*/  @P0 STG.E.U16 [R14.64], R28 ;  /* 0x0000001c0e000986 */ /* 0x0041e2000c101506 */
[----:B------:R-:W-:Y:S01]  /*100730*/  ISETP.LT.AND P0, PT, R26, c[0x0][0x178], !P1 ;  /* 0x00005e001a007a0c */ /* 0x000fe20004f01270 */
[----:B------:R-:W-:Y:S02]  /*100740*/  ISETP.LT.AND P1, PT, R19, c[0x0][0x178], !P1 ;  /* 0x00005e0013007a0c */ /* 0x000fe40004f21270 */
[----:B------:R-:W2:Y:S01]  /*100750*/  LDL.LU R19, [R1+0x3820] ;  /* 0x0038200001137983 */ /* 0x000ea20000300800 */
[C---:B------:R-:W-:Y:S01]  /*100760*/  IADD3 R25, R23.reuse, c[0x0][0x198], RZ ;  /* 0x0000660017197a10 */ /* 0x040fe20007ffe0ff */
[----:B-1----:R-:W-:-:S04]  /*100770*/  IMAD.WIDE R16, R23, 0x2, R8 ;  /* 0x0000000217107825 */ /* 0x002fc800078e0208 */
[----:B------:R-:W-:-:S04]  /*100780*/  IMAD.WIDE R4, R23, 0x2, R10 ;  /* 0x0000000217047825 */ /* 0x000fc800078e020a */
[----:B------:R-:W-:-:S04]  /*100790*/  IMAD.WIDE R6, R23, 0x2, R20 ;  /* 0x0000000217067825 */ /* 0x000fc800078e0214 */
[----:B------:R-:W-:Y:S01]  /*1007a0*/  IMAD.WIDE R2, R25, 0x2, R2 ;  /* 0x0000000219027825 */ /* 0x000fe200078e0202 */
[----:B------:R-:W-:-:S03]  /*1007b0*/  PRMT R0, R28, 0x7632, R0 ;  /* 0x000076321c007816 */ /* 0x000fc60000000000 */
[----:B------:R-:W-:Y:S01]  /*1007c0*/  IMAD.WIDE R8, R25, 0x2, R8 ;  /* 0x0000000219087825 */ /* 0x000fe200078e0208 */
[----:B---3--:R-:W-:-:S03]  /*1007d0*/  PRMT R12, R29, 0x7632, R12 ;  /* 0x000076321d0c7816 */ /* 0x008fc6000000000c */
[----:B------:R-:W-:Y:S01]  /*1007e0*/  IMAD.WIDE R10, R25, 0x2, R10 ;  /* 0x00000002190a7825 */ /* 0x000fe200078e020a */
[----:B------:R0:W-:Y:S01]  /*1007f0*/  @P6 STG.E.U16 [R16.64], R29 ;  /* 0x0000001d10006986 */ /* 0x0001e2000c101506 */
[----:B----4-:R-:W-:-:S03]  /*100800*/  PRMT R13, R27, 0x7632, R13 ;  /* 0x000076321b0d7816 */ /* 0x010fc6000000000d */
[----:B------:R0:W-:Y:S01]  /*100810*/  @P2 STG.E.U16 [R4.64], R27 ;  /* 0x0000001b04002986 */ /* 0x0001e2000c101506 */
[----:B------:R-:W-:-:S03]  /*100820*/  IMAD.WIDE R20, R25, 0x2, R20 ;  /* 0x0000000219147825 */ /* 0x000fc600078e0214 */
[----:B--2---:R0:W-:Y:S01]  /*100830*/  @P4 STG.E.U16 [R6.64], R19 ;  /* 0x0000001306004986 */ /* 0x0041e2000c101506 */
[----:B------:R0:W-:Y:S02]  /*100840*/  @P3 STG.E.U16 [R2.64], R0 ;  /* 0x0000000002003986 */ /* 0x0001e4000c101506 */
[----:B------:R0:W-:Y:S02]  /*100850*/  @P5 STG.E.U16 [R8.64], R12 ;  /* 0x0000000c08005986 */ /* 0x0001e4000c101506 */
[----:B------:R0:W-:Y:S02]  /*100860*/  @P0 STG.E.U16 [R10.64], R13 ;  /* 0x0000000d0a000986 */ /* 0x0001e4000c101506 */
[----:B------:R-:W-:Y:S05]  /*100870*/  @!P1 EXIT ;  /* 0x000000000000994d */ /* 0x000fea0003800000 */
[----:B0-----:R-:W-:-:S05]  /*100880*/  PRMT R10, R19, 0x7632, R10 ;  /* 0x00007632130a7816 */ /* 0x001fca000000000a */
[----:B------:R-:W-:Y:S01]  /*100890*/  STG.E.U16 [R20.64], R10 ;  /* 0x0000000a14007986 */ /* 0x000fe2000c101506 */
[----:B------:R-:W-:Y:S05]  /*1008a0*/  EXIT ;  /* 0x000000000000794d */ /* 0x000fea0003800000 */
.L_x_4:
[----:B------:R-:W-:-:S00]  /*1008b0*/  BRA `(.L_x_4) ;  /* 0xfffffff000007947 */ /* 0x000fc0000383ffff */
[----:B------:R-:W-:-:S00]  /*1008c0*/  NOP ;  /* 0x0000000000007918 */ /* 0x000fc00000000000 */
        /* <DEDUP_REMOVED lines=11> */
.L_x_5:


//--------------------- .nv.shared.matmul_kernel  --------------------------
	.section	.nv.shared.matmul_kernel,"aw",@nobits
	.sectionflags	@""
	.align	16
